//
// Generated by NVIDIA NVVM Compiler
//
// Compiler Build ID: CL-36424714
// Cuda compilation tools, release 13.0, V13.0.88
// Based on NVVM 20.0.0
//

.version 9.0
.target sm_100
.address_size 64

	// .globl	_Z4multPfS_S_ii
// _ZZN3cub18CUB_300001_SM_10006detail6reduce28DeviceReduceSingleTileKernelINS2_10policy_hubIfjN4cuda3std3__44plusIfEEE10Policy1000EN6thrust24THRUST_300001_SM_1000_NS6detail15normal_iteratorINSD_10device_ptrIfEEEEPfjS9_ffNS7_10__identityEEEvT0_T1_T2_T3_T4_T6_E12temp_storage has been demoted
// _ZZN3cub18CUB_300001_SM_10006detail6reduce18DeviceReduceKernelINS2_10policy_hubIfjN4cuda3std3__44plusIfEEE10Policy1000EN6thrust24THRUST_300001_SM_1000_NS6detail15normal_iteratorINSD_10device_ptrIfEEEEjS9_fNS7_10__identityEEEvT0_PT3_T1_NS0_13GridEvenShareISN_EET2_T4_E12temp_storage has been demoted
// _ZZN3cub18CUB_300001_SM_10006detail6reduce28DeviceReduceSingleTileKernelINS2_10policy_hubIfjN4cuda3std3__44plusIfEEE10Policy1000EPfSC_iS9_ffNS7_10__identityEEEvT0_T1_T2_T3_T4_T6_E12temp_storage has been demoted
// _ZZN3cub18CUB_300001_SM_10006detail6reduce28DeviceReduceSingleTileKernelINS2_10policy_hubIfyN4cuda3std3__44plusIfEEE10Policy1000EN6thrust24THRUST_300001_SM_1000_NS6detail15normal_iteratorINSD_10device_ptrIfEEEEPfyS9_ffNS7_10__identityEEEvT0_T1_T2_T3_T4_T6_E12temp_storage has been demoted
// _ZZN3cub18CUB_300001_SM_10006detail6reduce18DeviceReduceKernelINS2_10policy_hubIfyN4cuda3std3__44plusIfEEE10Policy1000EN6thrust24THRUST_300001_SM_1000_NS6detail15normal_iteratorINSD_10device_ptrIfEEEEyS9_fNS7_10__identityEEEvT0_PT3_T1_NS0_13GridEvenShareISN_EET2_T4_E12temp_storage has been demoted
// _ZZN3cub18CUB_300001_SM_10006detail6reduce28DeviceReduceSingleTileKernelINS2_10policy_hubIfyN4cuda3std3__44plusIfEEE10Policy1000EPfSC_iS9_ffNS7_10__identityEEEvT0_T1_T2_T3_T4_T6_E12temp_storage has been demoted
// _ZZN3cub18CUB_300001_SM_10006detail9transform23transform_kernel_ublkcpINS2_19async_copy_policy_tILi128EEEiN4cuda3std3__410multipliesIfEEN6thrust24THRUST_300001_SM_1000_NS6detail15normal_iteratorINSC_10device_ptrIfEEEEJffEEEvT0_iT1_T2_DpNS2_16aligned_base_ptrIT3_EEE3bar has been demoted
// _ZZN3cub18CUB_300001_SM_10006detail9transform23transform_kernel_ublkcpINS2_19async_copy_policy_tILi128EEElN4cuda3std3__410multipliesIfEEN6thrust24THRUST_300001_SM_1000_NS6detail15normal_iteratorINSC_10device_ptrIfEEEEJffEEEvT0_iT1_T2_DpNS2_16aligned_base_ptrIT3_EEE3bar has been demoted
.global .align 1 .b8 _ZN34_INTERNAL_a99faf09_4_k_cu_d3323f0e4cuda3std3__45__cpo5beginE[1];
.global .align 1 .b8 _ZN34_INTERNAL_a99faf09_4_k_cu_d3323f0e4cuda3std3__45__cpo3endE[1];
.global .align 1 .b8 _ZN34_INTERNAL_a99faf09_4_k_cu_d3323f0e4cuda3std3__45__cpo6cbeginE[1];
.global .align 1 .b8 _ZN34_INTERNAL_a99faf09_4_k_cu_d3323f0e4cuda3std3__45__cpo4cendE[1];
.global .align 1 .b8 _ZN34_INTERNAL_a99faf09_4_k_cu_d3323f0e4cuda3std3__45__cpo6rbeginE[1];
.global .align 1 .b8 _ZN34_INTERNAL_a99faf09_4_k_cu_d3323f0e4cuda3std3__45__cpo4rendE[1];
.global .align 1 .b8 _ZN34_INTERNAL_a99faf09_4_k_cu_d3323f0e4cuda3std3__45__cpo7crbeginE[1];
.global .align 1 .b8 _ZN34_INTERNAL_a99faf09_4_k_cu_d3323f0e4cuda3std3__45__cpo5crendE[1];
.global .align 1 .b8 _ZN34_INTERNAL_a99faf09_4_k_cu_d3323f0e4cuda3std3__436_GLOBAL__N__a99faf09_4_k_cu_d3323f0e6ignoreE[1];
.global .align 1 .b8 _ZN34_INTERNAL_a99faf09_4_k_cu_d3323f0e4cuda3std3__419piecewise_constructE[1];
.global .align 1 .b8 _ZN34_INTERNAL_a99faf09_4_k_cu_d3323f0e4cuda3std3__48in_placeE[1];
.global .align 1 .b8 _ZN34_INTERNAL_a99faf09_4_k_cu_d3323f0e4cuda3std3__420unreachable_sentinelE[1];
.global .align 1 .b8 _ZN34_INTERNAL_a99faf09_4_k_cu_d3323f0e4cuda3std3__47nulloptE[1];
.global .align 1 .b8 _ZN34_INTERNAL_a99faf09_4_k_cu_d3323f0e4cuda3std3__48unexpectE[1];
.global .align 1 .b8 _ZN34_INTERNAL_a99faf09_4_k_cu_d3323f0e4cuda3std6ranges3__45__cpo4swapE[1];
.global .align 1 .b8 _ZN34_INTERNAL_a99faf09_4_k_cu_d3323f0e4cuda3std6ranges3__45__cpo9iter_moveE[1];
.global .align 1 .b8 _ZN34_INTERNAL_a99faf09_4_k_cu_d3323f0e4cuda3std6ranges3__45__cpo5beginE[1];
.global .align 1 .b8 _ZN34_INTERNAL_a99faf09_4_k_cu_d3323f0e4cuda3std6ranges3__45__cpo3endE[1];
.global .align 1 .b8 _ZN34_INTERNAL_a99faf09_4_k_cu_d3323f0e4cuda3std6ranges3__45__cpo6cbeginE[1];
.global .align 1 .b8 _ZN34_INTERNAL_a99faf09_4_k_cu_d3323f0e4cuda3std6ranges3__45__cpo4cendE[1];
.global .align 1 .b8 _ZN34_INTERNAL_a99faf09_4_k_cu_d3323f0e4cuda3std6ranges3__45__cpo7advanceE[1];
.global .align 1 .b8 _ZN34_INTERNAL_a99faf09_4_k_cu_d3323f0e4cuda3std6ranges3__45__cpo9iter_swapE[1];
.global .align 1 .b8 _ZN34_INTERNAL_a99faf09_4_k_cu_d3323f0e4cuda3std6ranges3__45__cpo4nextE[1];
.global .align 1 .b8 _ZN34_INTERNAL_a99faf09_4_k_cu_d3323f0e4cuda3std6ranges3__45__cpo4prevE[1];
.global .align 1 .b8 _ZN34_INTERNAL_a99faf09_4_k_cu_d3323f0e4cuda3std6ranges3__45__cpo4dataE[1];
.global .align 1 .b8 _ZN34_INTERNAL_a99faf09_4_k_cu_d3323f0e4cuda3std6ranges3__45__cpo5cdataE[1];
.global .align 1 .b8 _ZN34_INTERNAL_a99faf09_4_k_cu_d3323f0e4cuda3std6ranges3__45__cpo4sizeE[1];
.global .align 1 .b8 _ZN34_INTERNAL_a99faf09_4_k_cu_d3323f0e4cuda3std6ranges3__45__cpo5ssizeE[1];
.global .align 1 .b8 _ZN34_INTERNAL_a99faf09_4_k_cu_d3323f0e4cuda3std6ranges3__45__cpo8distanceE[1];
.global .align 1 .b8 _ZN34_INTERNAL_a99faf09_4_k_cu_d3323f0e6thrust24THRUST_300001_SM_1000_NS8cuda_cub3parE[1];
.global .align 1 .b8 _ZN34_INTERNAL_a99faf09_4_k_cu_d3323f0e6thrust24THRUST_300001_SM_1000_NS8cuda_cub10par_nosyncE[1];
.global .align 1 .b8 _ZN34_INTERNAL_a99faf09_4_k_cu_d3323f0e6thrust24THRUST_300001_SM_1000_NS6system6detail10sequential3seqE[1];
.global .align 1 .b8 _ZN34_INTERNAL_a99faf09_4_k_cu_d3323f0e6thrust24THRUST_300001_SM_1000_NS12placeholders2_1E[1];
.global .align 1 .b8 _ZN34_INTERNAL_a99faf09_4_k_cu_d3323f0e6thrust24THRUST_300001_SM_1000_NS12placeholders2_2E[1];
.global .align 1 .b8 _ZN34_INTERNAL_a99faf09_4_k_cu_d3323f0e6thrust24THRUST_300001_SM_1000_NS12placeholders2_3E[1];
.global .align 1 .b8 _ZN34_INTERNAL_a99faf09_4_k_cu_d3323f0e6thrust24THRUST_300001_SM_1000_NS12placeholders2_4E[1];
.global .align 1 .b8 _ZN34_INTERNAL_a99faf09_4_k_cu_d3323f0e6thrust24THRUST_300001_SM_1000_NS12placeholders2_5E[1];
.global .align 1 .b8 _ZN34_INTERNAL_a99faf09_4_k_cu_d3323f0e6thrust24THRUST_300001_SM_1000_NS12placeholders2_6E[1];
.global .align 1 .b8 _ZN34_INTERNAL_a99faf09_4_k_cu_d3323f0e6thrust24THRUST_300001_SM_1000_NS12placeholders2_7E[1];
.global .align 1 .b8 _ZN34_INTERNAL_a99faf09_4_k_cu_d3323f0e6thrust24THRUST_300001_SM_1000_NS12placeholders2_8E[1];
.global .align 1 .b8 _ZN34_INTERNAL_a99faf09_4_k_cu_d3323f0e6thrust24THRUST_300001_SM_1000_NS12placeholders2_9E[1];
.global .align 1 .b8 _ZN34_INTERNAL_a99faf09_4_k_cu_d3323f0e6thrust24THRUST_300001_SM_1000_NS12placeholders3_10E[1];
.global .align 1 .b8 _ZN34_INTERNAL_a99faf09_4_k_cu_d3323f0e6thrust24THRUST_300001_SM_1000_NS3seqE[1];
.extern .shared .align 128 .b8 _ZN3cub18CUB_300001_SM_10006detail9transform4smemE[];

.visible .entry _Z4multPfS_S_ii(
	.param .u64 .ptr .align 1 _Z4multPfS_S_ii_param_0,
	.param .u64 .ptr .align 1 _Z4multPfS_S_ii_param_1,
	.param .u64 .ptr .align 1 _Z4multPfS_S_ii_param_2,
	.param .u32 _Z4multPfS_S_ii_param_3,
	.param .u32 _Z4multPfS_S_ii_param_4
)
{
	.reg .pred 	%p<10>;
	.reg .b32 	%r<32>;
	.reg .b32 	%f<56>;
	.reg .b64 	%rd<41>;

	ld.param.u64 	%rd7, [_Z4multPfS_S_ii_param_0];
	ld.param.u64 	%rd8, [_Z4multPfS_S_ii_param_1];
	ld.param.u64 	%rd9, [_Z4multPfS_S_ii_param_2];
	ld.param.u32 	%r16, [_Z4multPfS_S_ii_param_3];
	ld.param.u32 	%r17, [_Z4multPfS_S_ii_param_4];
	cvta.to.global.u64 	%rd1, %rd8;
	cvta.to.global.u64 	%rd2, %rd7;
	cvta.to.global.u64 	%rd10, %rd9;
	mov.u32 	%r18, %ctaid.x;
	mov.u32 	%r19, %ntid.x;
	mov.u32 	%r20, %tid.x;
	mad.lo.s32 	%r1, %r18, %r19, %r20;
	mul.wide.s32 	%rd11, %r1, 4;
	add.s64 	%rd3, %rd10, %rd11;
	mov.b32 	%r21, 0;
	st.global.u32 	[%rd3], %r21;
	setp.lt.s32 	%p1, %r17, 1;
	@%p1 bra 	$L__BB0_12;
	and.b32  	%r2, %r17, 7;
	setp.lt.u32 	%p2, %r17, 8;
	mov.b32 	%r30, 0;
	mov.f32 	%f53, 0f00000000;
	@%p2 bra 	$L__BB0_4;
	and.b32  	%r30, %r17, 2147483640;
	neg.s32 	%r28, %r30;
	shl.b32 	%r5, %r16, 3;
	add.s64 	%rd40, %rd1, 16;
	mov.f32 	%f53, 0f00000000;
	mul.wide.s32 	%rd14, %r16, 4;
	mov.u32 	%r27, %r1;
$L__BB0_3:
	.pragma "nounroll";
	mul.wide.s32 	%rd12, %r27, 4;
	add.s64 	%rd13, %rd2, %rd12;
	ld.global.f32 	%f10, [%rd13];
	ld.global.f32 	%f11, [%rd40+-16];
	fma.rn.f32 	%f12, %f10, %f11, %f53;
	st.global.f32 	[%rd3], %f12;
	add.s64 	%rd15, %rd13, %rd14;
	ld.global.f32 	%f13, [%rd15];
	ld.global.f32 	%f14, [%rd40+-12];
	fma.rn.f32 	%f15, %f13, %f14, %f12;
	st.global.f32 	[%rd3], %f15;
	add.s64 	%rd16, %rd15, %rd14;
	ld.global.f32 	%f16, [%rd16];
	ld.global.f32 	%f17, [%rd40+-8];
	fma.rn.f32 	%f18, %f16, %f17, %f15;
	st.global.f32 	[%rd3], %f18;
	add.s64 	%rd17, %rd16, %rd14;
	ld.global.f32 	%f19, [%rd17];
	ld.global.f32 	%f20, [%rd40+-4];
	fma.rn.f32 	%f21, %f19, %f20, %f18;
	st.global.f32 	[%rd3], %f21;
	add.s64 	%rd18, %rd17, %rd14;
	ld.global.f32 	%f22, [%rd18];
	ld.global.f32 	%f23, [%rd40];
	fma.rn.f32 	%f24, %f22, %f23, %f21;
	st.global.f32 	[%rd3], %f24;
	add.s64 	%rd19, %rd18, %rd14;
	ld.global.f32 	%f25, [%rd19];
	ld.global.f32 	%f26, [%rd40+4];
	fma.rn.f32 	%f27, %f25, %f26, %f24;
	st.global.f32 	[%rd3], %f27;
	add.s64 	%rd20, %rd19, %rd14;
	ld.global.f32 	%f28, [%rd20];
	ld.global.f32 	%f29, [%rd40+8];
	fma.rn.f32 	%f30, %f28, %f29, %f27;
	st.global.f32 	[%rd3], %f30;
	add.s64 	%rd21, %rd20, %rd14;
	ld.global.f32 	%f31, [%rd21];
	ld.global.f32 	%f32, [%rd40+12];
	fma.rn.f32 	%f53, %f31, %f32, %f30;
	st.global.f32 	[%rd3], %f53;
	add.s32 	%r28, %r28, 8;
	add.s32 	%r27, %r27, %r5;
	add.s64 	%rd40, %rd40, 32;
	setp.ne.s32 	%p3, %r28, 0;
	@%p3 bra 	$L__BB0_3;
$L__BB0_4:
	setp.eq.s32 	%p4, %r2, 0;
	@%p4 bra 	$L__BB0_12;
	and.b32  	%r11, %r17, 3;
	setp.lt.u32 	%p5, %r2, 4;
	@%p5 bra 	$L__BB0_7;
	mad.lo.s32 	%r23, %r30, %r16, %r1;
	mul.wide.s32 	%rd22, %r23, 4;
	add.s64 	%rd23, %rd2, %rd22;
	ld.global.f32 	%f33, [%rd23];
	mul.wide.u32 	%rd24, %r30, 4;
	add.s64 	%rd25, %rd1, %rd24;
	ld.global.f32 	%f34, [%rd25];
	fma.rn.f32 	%f35, %f33, %f34, %f53;
	st.global.f32 	[%rd3], %f35;
	mul.wide.s32 	%rd26, %r16, 4;
	add.s64 	%rd27, %rd23, %rd26;
	ld.global.f32 	%f36, [%rd27];
	ld.global.f32 	%f37, [%rd25+4];
	fma.rn.f32 	%f38, %f36, %f37, %f35;
	st.global.f32 	[%rd3], %f38;
	add.s64 	%rd28, %rd27, %rd26;
	ld.global.f32 	%f39, [%rd28];
	ld.global.f32 	%f40, [%rd25+8];
	fma.rn.f32 	%f41, %f39, %f40, %f38;
	st.global.f32 	[%rd3], %f41;
	add.s64 	%rd29, %rd28, %rd26;
	ld.global.f32 	%f42, [%rd29];
	ld.global.f32 	%f43, [%rd25+12];
	fma.rn.f32 	%f53, %f42, %f43, %f41;
	st.global.f32 	[%rd3], %f53;
	add.s32 	%r30, %r30, 4;
$L__BB0_7:
	setp.eq.s32 	%p6, %r11, 0;
	@%p6 bra 	$L__BB0_12;
	setp.eq.s32 	%p7, %r11, 1;
	@%p7 bra 	$L__BB0_10;
	mad.lo.s32 	%r24, %r30, %r16, %r1;
	mul.wide.s32 	%rd30, %r24, 4;
	add.s64 	%rd31, %rd2, %rd30;
	ld.global.f32 	%f44, [%rd31];
	mul.wide.u32 	%rd32, %r30, 4;
	add.s64 	%rd33, %rd1, %rd32;
	ld.global.f32 	%f45, [%rd33];
	fma.rn.f32 	%f46, %f44, %f45, %f53;
	st.global.f32 	[%rd3], %f46;
	mul.wide.s32 	%rd34, %r16, 4;
	add.s64 	%rd35, %rd31, %rd34;
	ld.global.f32 	%f47, [%rd35];
	ld.global.f32 	%f48, [%rd33+4];
	fma.rn.f32 	%f53, %f47, %f48, %f46;
	st.global.f32 	[%rd3], %f53;
	add.s32 	%r30, %r30, 2;
$L__BB0_10:
	and.b32  	%r25, %r17, 1;
	setp.eq.b32 	%p8, %r25, 1;
	not.pred 	%p9, %p8;
	@%p9 bra 	$L__BB0_12;
	mad.lo.s32 	%r26, %r30, %r16, %r1;
	mul.wide.s32 	%rd36, %r26, 4;
	add.s64 	%rd37, %rd2, %rd36;
	ld.global.f32 	%f49, [%rd37];
	mul.wide.u32 	%rd38, %r30, 4;
	add.s64 	%rd39, %rd1, %rd38;
	ld.global.f32 	%f50, [%rd39];
	fma.rn.f32 	%f51, %f49, %f50, %f53;
	st.global.f32 	[%rd3], %f51;
$L__BB0_12:
	ret;

}
	// .globl	_ZN3cub18CUB_300001_SM_10006detail11EmptyKernelIvEEvv
.visible .entry _ZN3cub18CUB_300001_SM_10006detail11EmptyKernelIvEEvv()
{


	ret;

}
	// .globl	_ZN3cub18CUB_300001_SM_10006detail8for_each13static_kernelINS2_12policy_hub_t12policy_500_tEmN6thrust24THRUST_300001_SM_1000_NS8cuda_cub20__uninitialized_fill7functorINS7_10device_ptrIfEEfEEEEvT0_T1_
.visible .entry _ZN3cub18CUB_300001_SM_10006detail8for_each13static_kernelINS2_12policy_hub_t12policy_500_tEmN6thrust24THRUST_300001_SM_1000_NS8cuda_cub20__uninitialized_fill7functorINS7_10device_ptrIfEEfEEEEvT0_T1_(
	.param .u64 _ZN3cub18CUB_300001_SM_10006detail8for_each13static_kernelINS2_12policy_hub_t12policy_500_tEmN6thrust24THRUST_300001_SM_1000_NS8cuda_cub20__uninitialized_fill7functorINS7_10device_ptrIfEEfEEEEvT0_T1__param_0,
	.param .align 8 .b8 _ZN3cub18CUB_300001_SM_10006detail8for_each13static_kernelINS2_12policy_hub_t12policy_500_tEmN6thrust24THRUST_300001_SM_1000_NS8cuda_cub20__uninitialized_fill7functorINS7_10device_ptrIfEEfEEEEvT0_T1__param_1[16]
)
.maxntid 256
{
	.reg .pred 	%p<4>;
	.reg .b16 	%rs<5>;
	.reg .b32 	%r<10>;
	.reg .b32 	%f<3>;
	.reg .b64 	%rd<16>;

	ld.param.f32 	%f2, [_ZN3cub18CUB_300001_SM_10006detail8for_each13static_kernelINS2_12policy_hub_t12policy_500_tEmN6thrust24THRUST_300001_SM_1000_NS8cuda_cub20__uninitialized_fill7functorINS7_10device_ptrIfEEfEEEEvT0_T1__param_1+8];
	ld.param.u64 	%rd4, [_ZN3cub18CUB_300001_SM_10006detail8for_each13static_kernelINS2_12policy_hub_t12policy_500_tEmN6thrust24THRUST_300001_SM_1000_NS8cuda_cub20__uninitialized_fill7functorINS7_10device_ptrIfEEfEEEEvT0_T1__param_1];
	ld.param.u64 	%rd5, [_ZN3cub18CUB_300001_SM_10006detail8for_each13static_kernelINS2_12policy_hub_t12policy_500_tEmN6thrust24THRUST_300001_SM_1000_NS8cuda_cub20__uninitialized_fill7functorINS7_10device_ptrIfEEfEEEEvT0_T1__param_0];
	mov.u32 	%r7, %ctaid.x;
	mul.wide.u32 	%rd1, %r7, 512;
	sub.s64 	%rd2, %rd5, %rd1;
	setp.lt.u64 	%p1, %rd2, 512;
	@%p1 bra 	$L__BB2_2;
	mov.u32 	%r9, %tid.x;
	cvta.to.global.u64 	%rd11, %rd4;
	cvt.u64.u32 	%rd12, %r9;
	add.s64 	%rd13, %rd1, %rd12;
	shl.b64 	%rd14, %rd13, 2;
	add.s64 	%rd15, %rd11, %rd14;
	st.global.f32 	[%rd15], %f2;
	st.global.f32 	[%rd15+1024], %f2;
	bra.uni 	$L__BB2_6;
$L__BB2_2:
	cvta.to.global.u64 	%rd6, %rd4;
	mov.u32 	%r1, %tid.x;
	cvt.u64.u32 	%rd7, %r1;
	setp.le.u64 	%p2, %rd2, %rd7;
	add.s64 	%rd8, %rd1, %rd7;
	shl.b64 	%rd9, %rd8, 2;
	add.s64 	%rd3, %rd6, %rd9;
	@%p2 bra 	$L__BB2_4;
	st.global.f32 	[%rd3], %f2;
$L__BB2_4:
	add.s32 	%r8, %r1, 256;
	cvt.u64.u32 	%rd10, %r8;
	setp.le.u64 	%p3, %rd2, %rd10;
	@%p3 bra 	$L__BB2_6;
	st.global.f32 	[%rd3+1024], %f2;
$L__BB2_6:
	ret;

}
	// .globl	_ZN3cub18CUB_300001_SM_10006detail9transform16transform_kernelINS2_10policy_hubILb0EN4cuda3std3__45tupleIJN6thrust24THRUST_300001_SM_1000_NS6detail15normal_iteratorINSA_10device_ptrIfEEEESF_EEEE10policy1000EiNS7_10multipliesIfEESF_JPfSL_EEEvT0_iT1_T2_DpNS2_10kernel_argIT3_EE
.visible .entry _ZN3cub18CUB_300001_SM_10006detail9transform16transform_kernelINS2_10policy_hubILb0EN4cuda3std3__45tupleIJN6thrust24THRUST_300001_SM_1000_NS6detail15normal_iteratorINSA_10device_ptrIfEEEESF_EEEE10policy1000EiNS7_10multipliesIfEESF_JPfSL_EEEvT0_iT1_T2_DpNS2_10kernel_argIT3_EE(
	.param .u32 _ZN3cub18CUB_300001_SM_10006detail9transform16transform_kernelINS2_10policy_hubILb0EN4cuda3std3__45tupleIJN6thrust24THRUST_300001_SM_1000_NS6detail15normal_iteratorINSA_10device_ptrIfEEEESF_EEEE10policy1000EiNS7_10multipliesIfEESF_JPfSL_EEEvT0_iT1_T2_DpNS2_10kernel_argIT3_EE_param_0,
	.param .u32 _ZN3cub18CUB_300001_SM_10006detail9transform16transform_kernelINS2_10policy_hubILb0EN4cuda3std3__45tupleIJN6thrust24THRUST_300001_SM_1000_NS6detail15normal_iteratorINSA_10device_ptrIfEEEESF_EEEE10policy1000EiNS7_10multipliesIfEESF_JPfSL_EEEvT0_iT1_T2_DpNS2_10kernel_argIT3_EE_param_1,
	.param .align 1 .b8 _ZN3cub18CUB_300001_SM_10006detail9transform16transform_kernelINS2_10policy_hubILb0EN4cuda3std3__45tupleIJN6thrust24THRUST_300001_SM_1000_NS6detail15normal_iteratorINSA_10device_ptrIfEEEESF_EEEE10policy1000EiNS7_10multipliesIfEESF_JPfSL_EEEvT0_iT1_T2_DpNS2_10kernel_argIT3_EE_param_2[1],
	.param .align 8 .b8 _ZN3cub18CUB_300001_SM_10006detail9transform16transform_kernelINS2_10policy_hubILb0EN4cuda3std3__45tupleIJN6thrust24THRUST_300001_SM_1000_NS6detail15normal_iteratorINSA_10device_ptrIfEEEESF_EEEE10policy1000EiNS7_10multipliesIfEESF_JPfSL_EEEvT0_iT1_T2_DpNS2_10kernel_argIT3_EE_param_3[8],
	.param .align 8 .b8 _ZN3cub18CUB_300001_SM_10006detail9transform16transform_kernelINS2_10policy_hubILb0EN4cuda3std3__45tupleIJN6thrust24THRUST_300001_SM_1000_NS6detail15normal_iteratorINSA_10device_ptrIfEEEESF_EEEE10policy1000EiNS7_10multipliesIfEESF_JPfSL_EEEvT0_iT1_T2_DpNS2_10kernel_argIT3_EE_param_4[16],
	.param .align 8 .b8 _ZN3cub18CUB_300001_SM_10006detail9transform16transform_kernelINS2_10policy_hubILb0EN4cuda3std3__45tupleIJN6thrust24THRUST_300001_SM_1000_NS6detail15normal_iteratorINSA_10device_ptrIfEEEESF_EEEE10policy1000EiNS7_10multipliesIfEESF_JPfSL_EEEvT0_iT1_T2_DpNS2_10kernel_argIT3_EE_param_5[16]
)
.maxntid 128
{
	.reg .pred 	%p<28>;
	.reg .b32 	%r<188>;
	.reg .b32 	%f<7>;
	.reg .b64 	%rd<143>;
	// demoted variable
	.shared .align 8 .u64 _ZZN3cub18CUB_300001_SM_10006detail9transform23transform_kernel_ublkcpINS2_19async_copy_policy_tILi128EEEiN4cuda3std3__410multipliesIfEEN6thrust24THRUST_300001_SM_1000_NS6detail15normal_iteratorINSC_10device_ptrIfEEEEJffEEEvT0_iT1_T2_DpNS2_16aligned_base_ptrIT3_EEE3bar;
	ld.param.u64 	%rd66, [_ZN3cub18CUB_300001_SM_10006detail9transform16transform_kernelINS2_10policy_hubILb0EN4cuda3std3__45tupleIJN6thrust24THRUST_300001_SM_1000_NS6detail15normal_iteratorINSA_10device_ptrIfEEEESF_EEEE10policy1000EiNS7_10multipliesIfEESF_JPfSL_EEEvT0_iT1_T2_DpNS2_10kernel_argIT3_EE_param_5];
	ld.param.u64 	%rd64, [_ZN3cub18CUB_300001_SM_10006detail9transform16transform_kernelINS2_10policy_hubILb0EN4cuda3std3__45tupleIJN6thrust24THRUST_300001_SM_1000_NS6detail15normal_iteratorINSA_10device_ptrIfEEEESF_EEEE10policy1000EiNS7_10multipliesIfEESF_JPfSL_EEEvT0_iT1_T2_DpNS2_10kernel_argIT3_EE_param_4];
	ld.param.u32 	%r71, [_ZN3cub18CUB_300001_SM_10006detail9transform16transform_kernelINS2_10policy_hubILb0EN4cuda3std3__45tupleIJN6thrust24THRUST_300001_SM_1000_NS6detail15normal_iteratorINSA_10device_ptrIfEEEESF_EEEE10policy1000EiNS7_10multipliesIfEESF_JPfSL_EEEvT0_iT1_T2_DpNS2_10kernel_argIT3_EE_param_0];
	ld.param.u64 	%rd67, [_ZN3cub18CUB_300001_SM_10006detail9transform16transform_kernelINS2_10policy_hubILb0EN4cuda3std3__45tupleIJN6thrust24THRUST_300001_SM_1000_NS6detail15normal_iteratorINSA_10device_ptrIfEEEESF_EEEE10policy1000EiNS7_10multipliesIfEESF_JPfSL_EEEvT0_iT1_T2_DpNS2_10kernel_argIT3_EE_param_5+8];
	ld.param.u64 	%rd65, [_ZN3cub18CUB_300001_SM_10006detail9transform16transform_kernelINS2_10policy_hubILb0EN4cuda3std3__45tupleIJN6thrust24THRUST_300001_SM_1000_NS6detail15normal_iteratorINSA_10device_ptrIfEEEESF_EEEE10policy1000EiNS7_10multipliesIfEESF_JPfSL_EEEvT0_iT1_T2_DpNS2_10kernel_argIT3_EE_param_4+8];
	ld.param.u64 	%rd68, [_ZN3cub18CUB_300001_SM_10006detail9transform16transform_kernelINS2_10policy_hubILb0EN4cuda3std3__45tupleIJN6thrust24THRUST_300001_SM_1000_NS6detail15normal_iteratorINSA_10device_ptrIfEEEESF_EEEE10policy1000EiNS7_10multipliesIfEESF_JPfSL_EEEvT0_iT1_T2_DpNS2_10kernel_argIT3_EE_param_3];
	ld.param.u32 	%r70, [_ZN3cub18CUB_300001_SM_10006detail9transform16transform_kernelINS2_10policy_hubILb0EN4cuda3std3__45tupleIJN6thrust24THRUST_300001_SM_1000_NS6detail15normal_iteratorINSA_10device_ptrIfEEEESF_EEEE10policy1000EiNS7_10multipliesIfEESF_JPfSL_EEEvT0_iT1_T2_DpNS2_10kernel_argIT3_EE_param_1];
	cvta.to.global.u64 	%rd1, %rd68;
	cvt.u32.u64 	%r1, %rd65;
	cvt.u32.u64 	%r2, %rd67;
	shl.b32 	%r3, %r70, 7;
	mov.u32 	%r72, %ctaid.x;
	mul.lo.s32 	%r4, %r3, %r72;
	sub.s32 	%r5, %r71, %r4;
	min.s32 	%r6, %r3, %r5;
	setp.eq.s32 	%p1, %r72, 0;
	add.s32 	%r74, %r72, 2;
	mov.u32 	%r75, %nctaid.x;
	setp.ge.u32 	%p2, %r74, %r75;
	shl.b32 	%r7, %r70, 9;
	or.pred  	%p3, %p1, %p2;
	@%p3 bra 	$L__BB3_5;
	mov.b32 	%r139, -1;
	// begin inline asm
	{
	 .reg .pred P_OUT; 
	elect.sync _|P_OUT, %r139;
	selp.b32 %r138, 1, 0, P_OUT; 
}
	// end inline asm
	mov.u32 	%r140, %tid.x;
	setp.gt.u32 	%p18, %r140, 31;
	setp.eq.s32 	%p19, %r138, 0;
	or.pred  	%p20, %p18, %p19;
	@%p20 bra 	$L__BB3_3;
	mov.u32 	%r141, _ZZN3cub18CUB_300001_SM_10006detail9transform23transform_kernel_ublkcpINS2_19async_copy_policy_tILi128EEEiN4cuda3std3__410multipliesIfEEN6thrust24THRUST_300001_SM_1000_NS6detail15normal_iteratorINSC_10device_ptrIfEEEEJffEEEvT0_iT1_T2_DpNS2_16aligned_base_ptrIT3_EEE3bar;
	mov.b32 	%r142, 1;
	// begin inline asm
	mbarrier.init.shared.b64 [%r141], %r142;
	// end inline asm
	// begin inline asm
	fence.proxy.async.shared::cta; // 6.
	// end inline asm
	mul.wide.s32 	%rd120, %r4, 4;
	add.s32 	%r151, %r7, 15;
	add.s32 	%r152, %r151, %r1;
	and.b32  	%r144, %r152, -16;
	cvta.to.global.u64 	%rd121, %rd64;
	add.s64 	%rd117, %rd121, %rd120;
	mov.u32 	%r143, _ZN3cub18CUB_300001_SM_10006detail9transform4smemE;
	// begin inline asm
	cp.async.bulk.shared::cluster.global.mbarrier::complete_tx::bytes [%r143], [%rd117], %r144, [%r141];
	// end inline asm
	add.s32 	%r153, %r151, %r2;
	and.b32  	%r147, %r153, -16;
	add.s32 	%r154, %r143, %r7;
	add.s32 	%r146, %r154, 128;
	cvta.to.global.u64 	%rd122, %rd66;
	add.s64 	%rd118, %rd122, %rd120;
	// begin inline asm
	cp.async.bulk.shared::cluster.global.mbarrier::complete_tx::bytes [%r146], [%rd118], %r147, [%r141];
	// end inline asm
	add.s32 	%r150, %r147, %r144;
	// begin inline asm
	mbarrier.arrive.expect_tx.release.cta.shared::cta.b64 %rd119, [%r141], %r150; // 8. 
	// end inline asm
$L__BB3_3:
	bar.sync 	0;
	mov.u32 	%r156, _ZZN3cub18CUB_300001_SM_10006detail9transform23transform_kernel_ublkcpINS2_19async_copy_policy_tILi128EEEiN4cuda3std3__410multipliesIfEEN6thrust24THRUST_300001_SM_1000_NS6detail15normal_iteratorINSC_10device_ptrIfEEEEJffEEEvT0_iT1_T2_DpNS2_16aligned_base_ptrIT3_EEE3bar;
$L__BB3_4:
	mov.b32 	%r157, 0;
	// begin inline asm
	{
	 .reg .pred P_OUT; 
	mbarrier.try_wait.parity.shared::cta.b64  P_OUT, [%r156], %r157;                                // 7a. 
	selp.b32 %r155, 1, 0, P_OUT; 
}
	// end inline asm
	setp.eq.s32 	%p21, %r155, 0;
	@%p21 bra 	$L__BB3_4;
	bra.uni 	$L__BB3_26;
$L__BB3_5:
	cvt.s64.s32 	%rd4, %r1;
	cvt.s64.s32 	%rd5, %r4;
	shl.b32 	%r77, %r6, 2;
	cvt.s64.s32 	%rd69, %r77;
	shr.u64 	%rd6, %rd69, 2;
	mov.u32 	%r8, %ntid.x;
	mov.u32 	%r9, %ntid.y;
	mul.lo.s32 	%r78, %r8, %r9;
	mov.u32 	%r10, %ntid.z;
	mul.lo.s32 	%r11, %r78, %r10;
	mov.u32 	%r79, %tid.x;
	mov.u32 	%r80, %tid.y;
	mov.u32 	%r81, %tid.z;
	mad.lo.s32 	%r82, %r81, %r9, %r80;
	mad.lo.s32 	%r83, %r82, %r8, %r79;
	cvt.u64.u32 	%rd140, %r83;
	setp.le.u64 	%p4, %rd6, %rd140;
	@%p4 bra 	$L__BB3_15;
	cvt.u32.u64 	%r84, %rd140;
	cvt.u64.u32 	%rd8, %r11;
	add.s32 	%r85, %r84, %r11;
	cvt.u64.u32 	%rd70, %r85;
	max.u64 	%rd71, %rd6, %rd70;
	setp.gt.u64 	%p5, %rd6, %rd70;
	selp.u64 	%rd9, 1, 0, %p5;
	add.s64 	%rd72, %rd9, %rd70;
	sub.s64 	%rd10, %rd71, %rd72;
	and.b64  	%rd73, %rd10, -4294967296;
	setp.ne.s64 	%p6, %rd73, 0;
	@%p6 bra 	$L__BB3_8;
	cvt.u32.u64 	%r86, %rd8;
	cvt.u32.u64 	%r87, %rd10;
	div.u32 	%r88, %r87, %r86;
	cvt.u64.u32 	%rd129, %r88;
	bra.uni 	$L__BB3_9;
$L__BB3_8:
	div.u64 	%rd129, %rd10, %rd8;
$L__BB3_9:
	add.s64 	%rd14, %rd129, %rd9;
	and.b64  	%rd74, %rd14, 3;
	setp.eq.s64 	%p7, %rd74, 3;
	mov.u64 	%rd133, %rd140;
	@%p7 bra 	$L__BB3_12;
	shl.b64 	%rd75, %rd140, 2;
	shl.b64 	%rd76, %rd5, 2;
	add.s64 	%rd77, %rd75, %rd76;
	add.s64 	%rd78, %rd77, %rd4;
	add.s64 	%rd131, %rd64, %rd78;
	mov.u32 	%r90, _ZN3cub18CUB_300001_SM_10006detail9transform4smemE;
	add.s32 	%r91, %r1, %r90;
	shl.b32 	%r92, %r84, 2;
	add.s32 	%r170, %r91, %r92;
	mul.lo.s32 	%r93, %r10, %r9;
	mul.lo.s32 	%r94, %r93, %r8;
	shl.b32 	%r13, %r94, 2;
	add.s64 	%rd79, %rd14, 1;
	and.b64  	%rd80, %rd79, 3;
	neg.s64 	%rd130, %rd80;
	mov.u64 	%rd133, %rd140;
$L__BB3_11:
	.pragma "nounroll";
	// begin inline asm
	cp.async.ca.shared.global [%r170], [%rd131], 4, 4;
	// end inline asm
	add.s64 	%rd133, %rd133, %rd8;
	shl.b64 	%rd82, %rd8, 2;
	add.s64 	%rd131, %rd131, %rd82;
	add.s32 	%r170, %r170, %r13;
	add.s64 	%rd130, %rd130, 1;
	setp.ne.s64 	%p8, %rd130, 0;
	@%p8 bra 	$L__BB3_11;
$L__BB3_12:
	setp.lt.u64 	%p9, %rd14, 3;
	@%p9 bra 	$L__BB3_15;
	shl.b64 	%rd24, %rd8, 2;
	shl.b64 	%rd83, %rd133, 2;
	shl.b64 	%rd84, %rd5, 2;
	add.s64 	%rd25, %rd83, %rd84;
	shl.b64 	%rd85, %rd8, 3;
	add.s64 	%rd26, %rd25, %rd85;
	add.s64 	%rd86, %rd133, %rd5;
	shl.b64 	%rd87, %rd86, 2;
	mad.lo.s64 	%rd27, %rd8, 12, %rd87;
	cvt.u32.u64 	%r96, %rd65;
	mov.u32 	%r97, _ZN3cub18CUB_300001_SM_10006detail9transform4smemE;
	add.s32 	%r98, %r96, %r97;
	mul.lo.s32 	%r99, %r10, %r9;
	mul.lo.s32 	%r100, %r99, %r8;
	shl.b32 	%r101, %r100, 2;
	cvt.u32.u64 	%r102, %rd133;
	shl.b32 	%r103, %r102, 2;
	add.s32 	%r171, %r98, %r103;
	add.s32 	%r174, %r171, %r101;
	shl.b32 	%r104, %r100, 3;
	add.s32 	%r173, %r171, %r104;
	mad.lo.s32 	%r172, %r100, 12, %r171;
	cvt.s64.s32 	%rd88, %rd65;
	add.s64 	%rd134, %rd64, %rd88;
$L__BB3_14:
	add.s64 	%rd89, %rd134, %rd25;
	// begin inline asm
	cp.async.ca.shared.global [%r171], [%rd89], 4, 4;
	// end inline asm
	add.s64 	%rd93, %rd25, %rd24;
	add.s64 	%rd90, %rd134, %rd93;
	// begin inline asm
	cp.async.ca.shared.global [%r174], [%rd90], 4, 4;
	// end inline asm
	add.s64 	%rd91, %rd134, %rd26;
	// begin inline asm
	cp.async.ca.shared.global [%r173], [%rd91], 4, 4;
	// end inline asm
	add.s64 	%rd92, %rd134, %rd27;
	// begin inline asm
	cp.async.ca.shared.global [%r172], [%rd92], 4, 4;
	// end inline asm
	add.s64 	%rd133, %rd133, %rd24;
	mul.wide.u32 	%rd94, %r11, 16;
	add.s64 	%rd134, %rd134, %rd94;
	mul.lo.s32 	%r109, %r10, %r9;
	mul.lo.s32 	%r110, %r109, %r8;
	shl.b32 	%r111, %r110, 4;
	add.s32 	%r174, %r174, %r111;
	add.s32 	%r173, %r173, %r111;
	add.s32 	%r172, %r172, %r111;
	add.s32 	%r171, %r171, %r111;
	setp.lt.u64 	%p10, %rd133, %rd6;
	@%p10 bra 	$L__BB3_14;
$L__BB3_15:
	setp.le.u64 	%p11, %rd6, %rd140;
	// begin inline asm
	cp.async.commit_group;
	// end inline asm
	cvt.s64.s32 	%rd33, %r2;
	@%p11 bra 	$L__BB3_25;
	cvt.u32.u64 	%r112, %rd140;
	cvt.u64.u32 	%rd34, %r11;
	add.s32 	%r113, %r112, %r11;
	cvt.u64.u32 	%rd95, %r113;
	max.u64 	%rd96, %rd6, %rd95;
	setp.gt.u64 	%p12, %rd6, %rd95;
	selp.u64 	%rd35, 1, 0, %p12;
	add.s64 	%rd97, %rd35, %rd95;
	sub.s64 	%rd36, %rd96, %rd97;
	and.b64  	%rd98, %rd36, -4294967296;
	setp.ne.s64 	%p13, %rd98, 0;
	@%p13 bra 	$L__BB3_18;
	cvt.u32.u64 	%r114, %rd34;
	cvt.u32.u64 	%r115, %rd36;
	div.u32 	%r116, %r115, %r114;
	cvt.u64.u32 	%rd136, %r116;
	bra.uni 	$L__BB3_19;
$L__BB3_18:
	div.u64 	%rd136, %rd36, %rd34;
$L__BB3_19:
	add.s64 	%rd40, %rd136, %rd35;
	and.b64  	%rd99, %rd40, 3;
	setp.eq.s64 	%p14, %rd99, 3;
	@%p14 bra 	$L__BB3_22;
	shl.b64 	%rd100, %rd140, 2;
	shl.b64 	%rd101, %rd5, 2;
	add.s64 	%rd102, %rd100, %rd101;
	add.s64 	%rd103, %rd102, %rd33;
	add.s64 	%rd138, %rd66, %rd103;
	shl.b64 	%rd42, %rd34, 2;
	mov.u32 	%r118, _ZN3cub18CUB_300001_SM_10006detail9transform4smemE;
	add.s32 	%r119, %r2, %r118;
	add.s32 	%r120, %r119, %r7;
	shl.b32 	%r121, %r112, 2;
	add.s32 	%r175, %r120, %r121;
	mul.lo.s32 	%r122, %r10, %r9;
	mul.lo.s32 	%r123, %r122, %r8;
	shl.b32 	%r29, %r123, 2;
	add.s64 	%rd104, %rd40, 1;
	and.b64  	%rd105, %rd104, 3;
	neg.s64 	%rd137, %rd105;
$L__BB3_21:
	.pragma "nounroll";
	add.s32 	%r124, %r175, 128;
	// begin inline asm
	cp.async.ca.shared.global [%r124], [%rd138], 4, 4;
	// end inline asm
	add.s64 	%rd140, %rd140, %rd34;
	add.s64 	%rd138, %rd138, %rd42;
	add.s32 	%r175, %r175, %r29;
	add.s64 	%rd137, %rd137, 1;
	setp.ne.s64 	%p15, %rd137, 0;
	@%p15 bra 	$L__BB3_21;
$L__BB3_22:
	setp.lt.u64 	%p16, %rd40, 3;
	@%p16 bra 	$L__BB3_25;
	shl.b64 	%rd51, %rd34, 2;
	shl.b64 	%rd107, %rd140, 2;
	shl.b64 	%rd108, %rd5, 2;
	add.s64 	%rd52, %rd107, %rd108;
	add.s64 	%rd53, %rd52, %rd51;
	shl.b64 	%rd54, %rd34, 4;
	shl.b64 	%rd109, %rd34, 3;
	add.s64 	%rd55, %rd52, %rd109;
	add.s64 	%rd110, %rd140, %rd5;
	shl.b64 	%rd111, %rd110, 2;
	mad.lo.s64 	%rd56, %rd34, 12, %rd111;
	mov.u32 	%r125, _ZN3cub18CUB_300001_SM_10006detail9transform4smemE;
	add.s32 	%r126, %r2, %r125;
	mul.lo.s32 	%r127, %r10, %r9;
	mul.lo.s32 	%r128, %r127, %r8;
	shl.b32 	%r129, %r128, 2;
	cvt.u32.u64 	%r130, %rd140;
	shl.b32 	%r131, %r130, 2;
	add.s32 	%r132, %r126, %r7;
	add.s32 	%r176, %r132, %r131;
	add.s32 	%r179, %r176, %r129;
	shl.b32 	%r33, %r128, 4;
	shl.b32 	%r133, %r128, 3;
	add.s32 	%r178, %r176, %r133;
	mad.lo.s32 	%r177, %r128, 12, %r176;
	add.s64 	%rd141, %rd66, %rd33;
$L__BB3_24:
	add.s64 	%rd113, %rd141, %rd52;
	add.s32 	%r134, %r176, 128;
	// begin inline asm
	cp.async.ca.shared.global [%r134], [%rd113], 4, 4;
	// end inline asm
	add.s64 	%rd114, %rd141, %rd53;
	add.s32 	%r135, %r179, 128;
	// begin inline asm
	cp.async.ca.shared.global [%r135], [%rd114], 4, 4;
	// end inline asm
	add.s64 	%rd115, %rd141, %rd55;
	add.s32 	%r136, %r178, 128;
	// begin inline asm
	cp.async.ca.shared.global [%r136], [%rd115], 4, 4;
	// end inline asm
	add.s64 	%rd116, %rd141, %rd56;
	add.s32 	%r137, %r177, 128;
	// begin inline asm
	cp.async.ca.shared.global [%r137], [%rd116], 4, 4;
	// end inline asm
	add.s64 	%rd140, %rd140, %rd51;
	add.s64 	%rd141, %rd141, %rd54;
	add.s32 	%r179, %r179, %r33;
	add.s32 	%r178, %r178, %r33;
	add.s32 	%r177, %r177, %r33;
	add.s32 	%r176, %r176, %r33;
	setp.lt.u64 	%p17, %rd140, %rd6;
	@%p17 bra 	$L__BB3_24;
$L__BB3_25:
	// begin inline asm
	cp.async.commit_group;
	// end inline asm
	// begin inline asm
	cp.async.wait_group 0;
	// end inline asm
	barrier.sync 	0;
$L__BB3_26:
	cvt.u32.u64 	%r45, %rd65;
	setp.gt.s32 	%p22, %r3, %r5;
	@%p22 bra 	$L__BB3_30;
	setp.lt.s32 	%p23, %r70, 1;
	@%p23 bra 	$L__BB3_35;
	mov.u32 	%r180, %tid.x;
	neg.s32 	%r183, %r70;
	add.s32 	%r158, %r2, %r7;
	shl.b32 	%r159, %r180, 2;
	add.s32 	%r160, %r158, %r159;
	mov.u32 	%r161, _ZN3cub18CUB_300001_SM_10006detail9transform4smemE;
	add.s32 	%r162, %r160, %r161;
	add.s32 	%r182, %r162, 128;
	add.s32 	%r163, %r45, %r159;
	add.s32 	%r181, %r161, %r163;
	mul.wide.s32 	%rd123, %r4, 4;
	add.s64 	%rd62, %rd1, %rd123;
$L__BB3_29:
	.pragma "nounroll";
	mul.wide.s32 	%rd124, %r180, 4;
	add.s64 	%rd125, %rd62, %rd124;
	ld.shared.f32 	%f1, [%r181];
	ld.shared.f32 	%f2, [%r182];
	mul.f32 	%f3, %f1, %f2;
	st.global.f32 	[%rd125], %f3;
	add.s32 	%r183, %r183, 1;
	setp.eq.s32 	%p24, %r183, 0;
	add.s32 	%r182, %r182, 512;
	add.s32 	%r181, %r181, 512;
	add.s32 	%r180, %r180, 128;
	@%p24 bra 	$L__BB3_35;
	bra.uni 	$L__BB3_29;
$L__BB3_30:
	setp.lt.s32 	%p25, %r70, 1;
	@%p25 bra 	$L__BB3_35;
	mov.u32 	%r184, %tid.x;
	neg.s32 	%r187, %r70;
	add.s32 	%r164, %r2, %r7;
	shl.b32 	%r165, %r184, 2;
	add.s32 	%r166, %r164, %r165;
	mov.u32 	%r167, _ZN3cub18CUB_300001_SM_10006detail9transform4smemE;
	add.s32 	%r168, %r166, %r167;
	add.s32 	%r186, %r168, 128;
	add.s32 	%r169, %r45, %r165;
	add.s32 	%r185, %r167, %r169;
	mul.wide.s32 	%rd126, %r4, 4;
	add.s64 	%rd63, %rd1, %rd126;
$L__BB3_32:
	.pragma "nounroll";
	setp.ge.s32 	%p26, %r184, %r6;
	@%p26 bra 	$L__BB3_34;
	ld.shared.f32 	%f4, [%r185];
	ld.shared.f32 	%f5, [%r186];
	mul.f32 	%f6, %f4, %f5;
	mul.wide.s32 	%rd127, %r184, 4;
	add.s64 	%rd128, %rd63, %rd127;
	st.global.f32 	[%rd128], %f6;
$L__BB3_34:
	add.s32 	%r187, %r187, 1;
	setp.ne.s32 	%p27, %r187, 0;
	add.s32 	%r186, %r186, 512;
	add.s32 	%r185, %r185, 512;
	add.s32 	%r184, %r184, 128;
	@%p27 bra 	$L__BB3_32;
$L__BB3_35:
	ret;

}
	// .globl	_ZN3cub18CUB_300001_SM_10006detail9transform16transform_kernelINS2_10policy_hubILb0EN4cuda3std3__45tupleIJN6thrust24THRUST_300001_SM_1000_NS6detail15normal_iteratorINSA_10device_ptrIfEEEESF_EEEE10policy1000ElNS7_10multipliesIfEESF_JPfSL_EEEvT0_iT1_T2_DpNS2_10kernel_argIT3_EE
.visible .entry _ZN3cub18CUB_300001_SM_10006detail9transform16transform_kernelINS2_10policy_hubILb0EN4cuda3std3__45tupleIJN6thrust24THRUST_300001_SM_1000_NS6detail15normal_iteratorINSA_10device_ptrIfEEEESF_EEEE10policy1000ElNS7_10multipliesIfEESF_JPfSL_EEEvT0_iT1_T2_DpNS2_10kernel_argIT3_EE(
	.param .u64 _ZN3cub18CUB_300001_SM_10006detail9transform16transform_kernelINS2_10policy_hubILb0EN4cuda3std3__45tupleIJN6thrust24THRUST_300001_SM_1000_NS6detail15normal_iteratorINSA_10device_ptrIfEEEESF_EEEE10policy1000ElNS7_10multipliesIfEESF_JPfSL_EEEvT0_iT1_T2_DpNS2_10kernel_argIT3_EE_param_0,
	.param .u32 _ZN3cub18CUB_300001_SM_10006detail9transform16transform_kernelINS2_10policy_hubILb0EN4cuda3std3__45tupleIJN6thrust24THRUST_300001_SM_1000_NS6detail15normal_iteratorINSA_10device_ptrIfEEEESF_EEEE10policy1000ElNS7_10multipliesIfEESF_JPfSL_EEEvT0_iT1_T2_DpNS2_10kernel_argIT3_EE_param_1,
	.param .align 1 .b8 _ZN3cub18CUB_300001_SM_10006detail9transform16transform_kernelINS2_10policy_hubILb0EN4cuda3std3__45tupleIJN6thrust24THRUST_300001_SM_1000_NS6detail15normal_iteratorINSA_10device_ptrIfEEEESF_EEEE10policy1000ElNS7_10multipliesIfEESF_JPfSL_EEEvT0_iT1_T2_DpNS2_10kernel_argIT3_EE_param_2[1],
	.param .align 8 .b8 _ZN3cub18CUB_300001_SM_10006detail9transform16transform_kernelINS2_10policy_hubILb0EN4cuda3std3__45tupleIJN6thrust24THRUST_300001_SM_1000_NS6detail15normal_iteratorINSA_10device_ptrIfEEEESF_EEEE10policy1000ElNS7_10multipliesIfEESF_JPfSL_EEEvT0_iT1_T2_DpNS2_10kernel_argIT3_EE_param_3[8],
	.param .align 8 .b8 _ZN3cub18CUB_300001_SM_10006detail9transform16transform_kernelINS2_10policy_hubILb0EN4cuda3std3__45tupleIJN6thrust24THRUST_300001_SM_1000_NS6detail15normal_iteratorINSA_10device_ptrIfEEEESF_EEEE10policy1000ElNS7_10multipliesIfEESF_JPfSL_EEEvT0_iT1_T2_DpNS2_10kernel_argIT3_EE_param_4[16],
	.param .align 8 .b8 _ZN3cub18CUB_300001_SM_10006detail9transform16transform_kernelINS2_10policy_hubILb0EN4cuda3std3__45tupleIJN6thrust24THRUST_300001_SM_1000_NS6detail15normal_iteratorINSA_10device_ptrIfEEEESF_EEEE10policy1000ElNS7_10multipliesIfEESF_JPfSL_EEEvT0_iT1_T2_DpNS2_10kernel_argIT3_EE_param_5[16]
)
.maxntid 128
{
	.reg .pred 	%p<28>;
	.reg .b32 	%r<181>;
	.reg .b32 	%f<7>;
	.reg .b64 	%rd<147>;
	// demoted variable
	.shared .align 8 .u64 _ZZN3cub18CUB_300001_SM_10006detail9transform23transform_kernel_ublkcpINS2_19async_copy_policy_tILi128EEElN4cuda3std3__410multipliesIfEEN6thrust24THRUST_300001_SM_1000_NS6detail15normal_iteratorINSC_10device_ptrIfEEEEJffEEEvT0_iT1_T2_DpNS2_16aligned_base_ptrIT3_EEE3bar;
	ld.param.u64 	%rd68, [_ZN3cub18CUB_300001_SM_10006detail9transform16transform_kernelINS2_10policy_hubILb0EN4cuda3std3__45tupleIJN6thrust24THRUST_300001_SM_1000_NS6detail15normal_iteratorINSA_10device_ptrIfEEEESF_EEEE10policy1000ElNS7_10multipliesIfEESF_JPfSL_EEEvT0_iT1_T2_DpNS2_10kernel_argIT3_EE_param_5];
	ld.param.u64 	%rd66, [_ZN3cub18CUB_300001_SM_10006detail9transform16transform_kernelINS2_10policy_hubILb0EN4cuda3std3__45tupleIJN6thrust24THRUST_300001_SM_1000_NS6detail15normal_iteratorINSA_10device_ptrIfEEEESF_EEEE10policy1000ElNS7_10multipliesIfEESF_JPfSL_EEEvT0_iT1_T2_DpNS2_10kernel_argIT3_EE_param_4];
	ld.param.u64 	%rd70, [_ZN3cub18CUB_300001_SM_10006detail9transform16transform_kernelINS2_10policy_hubILb0EN4cuda3std3__45tupleIJN6thrust24THRUST_300001_SM_1000_NS6detail15normal_iteratorINSA_10device_ptrIfEEEESF_EEEE10policy1000ElNS7_10multipliesIfEESF_JPfSL_EEEvT0_iT1_T2_DpNS2_10kernel_argIT3_EE_param_0];
	ld.param.u64 	%rd69, [_ZN3cub18CUB_300001_SM_10006detail9transform16transform_kernelINS2_10policy_hubILb0EN4cuda3std3__45tupleIJN6thrust24THRUST_300001_SM_1000_NS6detail15normal_iteratorINSA_10device_ptrIfEEEESF_EEEE10policy1000ElNS7_10multipliesIfEESF_JPfSL_EEEvT0_iT1_T2_DpNS2_10kernel_argIT3_EE_param_5+8];
	ld.param.u64 	%rd67, [_ZN3cub18CUB_300001_SM_10006detail9transform16transform_kernelINS2_10policy_hubILb0EN4cuda3std3__45tupleIJN6thrust24THRUST_300001_SM_1000_NS6detail15normal_iteratorINSA_10device_ptrIfEEEESF_EEEE10policy1000ElNS7_10multipliesIfEESF_JPfSL_EEEvT0_iT1_T2_DpNS2_10kernel_argIT3_EE_param_4+8];
	ld.param.u64 	%rd71, [_ZN3cub18CUB_300001_SM_10006detail9transform16transform_kernelINS2_10policy_hubILb0EN4cuda3std3__45tupleIJN6thrust24THRUST_300001_SM_1000_NS6detail15normal_iteratorINSA_10device_ptrIfEEEESF_EEEE10policy1000ElNS7_10multipliesIfEESF_JPfSL_EEEvT0_iT1_T2_DpNS2_10kernel_argIT3_EE_param_3];
	ld.param.u32 	%r68, [_ZN3cub18CUB_300001_SM_10006detail9transform16transform_kernelINS2_10policy_hubILb0EN4cuda3std3__45tupleIJN6thrust24THRUST_300001_SM_1000_NS6detail15normal_iteratorINSA_10device_ptrIfEEEESF_EEEE10policy1000ElNS7_10multipliesIfEESF_JPfSL_EEEvT0_iT1_T2_DpNS2_10kernel_argIT3_EE_param_1];
	cvta.to.global.u64 	%rd1, %rd71;
	cvt.u32.u64 	%r1, %rd67;
	cvt.u32.u64 	%r2, %rd69;
	shl.b32 	%r3, %r68, 7;
	mov.u32 	%r69, %ctaid.x;
	cvt.u64.u32 	%rd72, %r69;
	cvt.s64.s32 	%rd73, %r3;
	mul.lo.s64 	%rd4, %rd73, %rd72;
	sub.s64 	%rd74, %rd70, %rd4;
	min.s64 	%rd75, %rd74, %rd73;
	cvt.u32.u64 	%r4, %rd75;
	setp.eq.s32 	%p1, %r69, 0;
	add.s32 	%r71, %r69, 2;
	mov.u32 	%r72, %nctaid.x;
	setp.ge.u32 	%p2, %r71, %r72;
	shl.b32 	%r5, %r68, 9;
	or.pred  	%p3, %p1, %p2;
	@%p3 bra 	$L__BB4_5;
	mov.b32 	%r132, -1;
	// begin inline asm
	{
	 .reg .pred P_OUT; 
	elect.sync _|P_OUT, %r132;
	selp.b32 %r131, 1, 0, P_OUT; 
}
	// end inline asm
	mov.u32 	%r133, %tid.x;
	setp.gt.u32 	%p18, %r133, 31;
	setp.eq.s32 	%p19, %r131, 0;
	or.pred  	%p20, %p18, %p19;
	@%p20 bra 	$L__BB4_3;
	mov.u32 	%r134, _ZZN3cub18CUB_300001_SM_10006detail9transform23transform_kernel_ublkcpINS2_19async_copy_policy_tILi128EEElN4cuda3std3__410multipliesIfEEN6thrust24THRUST_300001_SM_1000_NS6detail15normal_iteratorINSC_10device_ptrIfEEEEJffEEEvT0_iT1_T2_DpNS2_16aligned_base_ptrIT3_EEE3bar;
	mov.b32 	%r135, 1;
	// begin inline asm
	mbarrier.init.shared.b64 [%r134], %r135;
	// end inline asm
	// begin inline asm
	fence.proxy.async.shared::cta; // 6.
	// end inline asm
	shl.b64 	%rd124, %rd4, 2;
	add.s32 	%r144, %r5, 15;
	add.s32 	%r145, %r144, %r1;
	and.b32  	%r137, %r145, -16;
	cvta.to.global.u64 	%rd125, %rd66;
	add.s64 	%rd121, %rd125, %rd124;
	mov.u32 	%r136, _ZN3cub18CUB_300001_SM_10006detail9transform4smemE;
	// begin inline asm
	cp.async.bulk.shared::cluster.global.mbarrier::complete_tx::bytes [%r136], [%rd121], %r137, [%r134];
	// end inline asm
	add.s32 	%r146, %r144, %r2;
	and.b32  	%r140, %r146, -16;
	add.s32 	%r147, %r136, %r5;
	add.s32 	%r139, %r147, 128;
	cvta.to.global.u64 	%rd126, %rd68;
	add.s64 	%rd122, %rd126, %rd124;
	// begin inline asm
	cp.async.bulk.shared::cluster.global.mbarrier::complete_tx::bytes [%r139], [%rd122], %r140, [%r134];
	// end inline asm
	add.s32 	%r143, %r140, %r137;
	// begin inline asm
	mbarrier.arrive.expect_tx.release.cta.shared::cta.b64 %rd123, [%r134], %r143; // 8. 
	// end inline asm
$L__BB4_3:
	bar.sync 	0;
	mov.u32 	%r149, _ZZN3cub18CUB_300001_SM_10006detail9transform23transform_kernel_ublkcpINS2_19async_copy_policy_tILi128EEElN4cuda3std3__410multipliesIfEEN6thrust24THRUST_300001_SM_1000_NS6detail15normal_iteratorINSC_10device_ptrIfEEEEJffEEEvT0_iT1_T2_DpNS2_16aligned_base_ptrIT3_EEE3bar;
$L__BB4_4:
	mov.b32 	%r150, 0;
	// begin inline asm
	{
	 .reg .pred P_OUT; 
	mbarrier.try_wait.parity.shared::cta.b64  P_OUT, [%r149], %r150;                                // 7a. 
	selp.b32 %r148, 1, 0, P_OUT; 
}
	// end inline asm
	setp.eq.s32 	%p21, %r148, 0;
	@%p21 bra 	$L__BB4_4;
	bra.uni 	$L__BB4_26;
$L__BB4_5:
	cvt.s64.s32 	%rd5, %r1;
	shl.b32 	%r74, %r4, 2;
	cvt.s64.s32 	%rd76, %r74;
	shr.u64 	%rd6, %rd76, 2;
	mov.u32 	%r6, %ntid.x;
	mov.u32 	%r7, %ntid.y;
	mul.lo.s32 	%r75, %r6, %r7;
	mov.u32 	%r8, %ntid.z;
	mul.lo.s32 	%r9, %r75, %r8;
	mov.u32 	%r76, %tid.x;
	mov.u32 	%r77, %tid.y;
	mov.u32 	%r78, %tid.z;
	mad.lo.s32 	%r79, %r78, %r7, %r77;
	mad.lo.s32 	%r80, %r79, %r6, %r76;
	cvt.u64.u32 	%rd144, %r80;
	setp.le.u64 	%p4, %rd6, %rd144;
	@%p4 bra 	$L__BB4_15;
	cvt.u32.u64 	%r81, %rd144;
	cvt.u64.u32 	%rd8, %r9;
	add.s32 	%r82, %r81, %r9;
	cvt.u64.u32 	%rd77, %r82;
	max.u64 	%rd78, %rd6, %rd77;
	setp.gt.u64 	%p5, %rd6, %rd77;
	selp.u64 	%rd9, 1, 0, %p5;
	add.s64 	%rd79, %rd9, %rd77;
	sub.s64 	%rd10, %rd78, %rd79;
	and.b64  	%rd80, %rd10, -4294967296;
	setp.ne.s64 	%p6, %rd80, 0;
	@%p6 bra 	$L__BB4_8;
	cvt.u32.u64 	%r83, %rd8;
	cvt.u32.u64 	%r84, %rd10;
	div.u32 	%r85, %r84, %r83;
	cvt.u64.u32 	%rd133, %r85;
	bra.uni 	$L__BB4_9;
$L__BB4_8:
	div.u64 	%rd133, %rd10, %rd8;
$L__BB4_9:
	add.s64 	%rd14, %rd133, %rd9;
	and.b64  	%rd81, %rd14, 3;
	setp.eq.s64 	%p7, %rd81, 3;
	mov.u64 	%rd137, %rd144;
	@%p7 bra 	$L__BB4_12;
	shl.b64 	%rd82, %rd4, 2;
	shl.b64 	%rd83, %rd144, 2;
	add.s64 	%rd84, %rd82, %rd83;
	add.s64 	%rd85, %rd84, %rd5;
	add.s64 	%rd135, %rd66, %rd85;
	shl.b64 	%rd16, %rd8, 2;
	mov.u32 	%r87, _ZN3cub18CUB_300001_SM_10006detail9transform4smemE;
	add.s32 	%r88, %r1, %r87;
	shl.b32 	%r89, %r81, 2;
	add.s32 	%r163, %r88, %r89;
	mul.lo.s32 	%r90, %r8, %r7;
	mul.lo.s32 	%r91, %r90, %r6;
	shl.b32 	%r11, %r91, 2;
	add.s64 	%rd86, %rd14, 1;
	and.b64  	%rd87, %rd86, 3;
	neg.s64 	%rd134, %rd87;
	mov.u64 	%rd137, %rd144;
$L__BB4_11:
	.pragma "nounroll";
	// begin inline asm
	cp.async.ca.shared.global [%r163], [%rd135], 4, 4;
	// end inline asm
	add.s64 	%rd137, %rd137, %rd8;
	add.s64 	%rd135, %rd135, %rd16;
	add.s32 	%r163, %r163, %r11;
	add.s64 	%rd134, %rd134, 1;
	setp.ne.s64 	%p8, %rd134, 0;
	@%p8 bra 	$L__BB4_11;
$L__BB4_12:
	setp.lt.u64 	%p9, %rd14, 3;
	@%p9 bra 	$L__BB4_15;
	shl.b64 	%rd25, %rd8, 2;
	shl.b64 	%rd89, %rd4, 2;
	shl.b64 	%rd90, %rd137, 2;
	add.s64 	%rd26, %rd89, %rd90;
	shl.b64 	%rd27, %rd8, 4;
	shl.b64 	%rd91, %rd8, 3;
	add.s64 	%rd28, %rd26, %rd91;
	add.s64 	%rd92, %rd137, %rd4;
	shl.b64 	%rd93, %rd92, 2;
	mad.lo.s64 	%rd29, %rd8, 12, %rd93;
	mov.u32 	%r93, _ZN3cub18CUB_300001_SM_10006detail9transform4smemE;
	add.s32 	%r94, %r1, %r93;
	mul.lo.s32 	%r95, %r8, %r7;
	mul.lo.s32 	%r96, %r95, %r6;
	shl.b32 	%r97, %r96, 2;
	cvt.u32.u64 	%r98, %rd137;
	shl.b32 	%r99, %r98, 2;
	add.s32 	%r164, %r94, %r99;
	add.s32 	%r167, %r164, %r97;
	shl.b32 	%r15, %r96, 4;
	shl.b32 	%r100, %r96, 3;
	add.s32 	%r166, %r164, %r100;
	mad.lo.s32 	%r165, %r96, 12, %r164;
	cvt.s64.s32 	%rd94, %r1;
	add.s64 	%rd138, %rd66, %rd94;
$L__BB4_14:
	add.s64 	%rd95, %rd138, %rd26;
	// begin inline asm
	cp.async.ca.shared.global [%r164], [%rd95], 4, 4;
	// end inline asm
	add.s64 	%rd99, %rd26, %rd25;
	add.s64 	%rd96, %rd138, %rd99;
	// begin inline asm
	cp.async.ca.shared.global [%r167], [%rd96], 4, 4;
	// end inline asm
	add.s64 	%rd97, %rd138, %rd28;
	// begin inline asm
	cp.async.ca.shared.global [%r166], [%rd97], 4, 4;
	// end inline asm
	add.s64 	%rd98, %rd138, %rd29;
	// begin inline asm
	cp.async.ca.shared.global [%r165], [%rd98], 4, 4;
	// end inline asm
	add.s64 	%rd137, %rd137, %rd25;
	add.s64 	%rd138, %rd138, %rd27;
	add.s32 	%r167, %r167, %r15;
	add.s32 	%r166, %r166, %r15;
	add.s32 	%r165, %r165, %r15;
	add.s32 	%r164, %r164, %r15;
	setp.lt.u64 	%p10, %rd137, %rd6;
	@%p10 bra 	$L__BB4_14;
$L__BB4_15:
	setp.le.u64 	%p11, %rd6, %rd144;
	// begin inline asm
	cp.async.commit_group;
	// end inline asm
	cvt.s64.s32 	%rd35, %r2;
	@%p11 bra 	$L__BB4_25;
	cvt.u32.u64 	%r105, %rd144;
	cvt.u64.u32 	%rd36, %r9;
	add.s32 	%r106, %r105, %r9;
	cvt.u64.u32 	%rd100, %r106;
	max.u64 	%rd101, %rd6, %rd100;
	setp.gt.u64 	%p12, %rd6, %rd100;
	selp.u64 	%rd37, 1, 0, %p12;
	add.s64 	%rd102, %rd37, %rd100;
	sub.s64 	%rd38, %rd101, %rd102;
	and.b64  	%rd103, %rd38, -4294967296;
	setp.ne.s64 	%p13, %rd103, 0;
	@%p13 bra 	$L__BB4_18;
	cvt.u32.u64 	%r107, %rd36;
	cvt.u32.u64 	%r108, %rd38;
	div.u32 	%r109, %r108, %r107;
	cvt.u64.u32 	%rd140, %r109;
	bra.uni 	$L__BB4_19;
$L__BB4_18:
	div.u64 	%rd140, %rd38, %rd36;
$L__BB4_19:
	add.s64 	%rd42, %rd140, %rd37;
	and.b64  	%rd104, %rd42, 3;
	setp.eq.s64 	%p14, %rd104, 3;
	@%p14 bra 	$L__BB4_22;
	shl.b64 	%rd105, %rd4, 2;
	shl.b64 	%rd106, %rd144, 2;
	add.s64 	%rd107, %rd105, %rd106;
	add.s64 	%rd108, %rd107, %rd35;
	add.s64 	%rd142, %rd68, %rd108;
	shl.b64 	%rd44, %rd36, 2;
	mov.u32 	%r111, _ZN3cub18CUB_300001_SM_10006detail9transform4smemE;
	add.s32 	%r112, %r2, %r111;
	add.s32 	%r113, %r112, %r5;
	shl.b32 	%r114, %r105, 2;
	add.s32 	%r168, %r113, %r114;
	mul.lo.s32 	%r115, %r8, %r7;
	mul.lo.s32 	%r116, %r115, %r6;
	shl.b32 	%r28, %r116, 2;
	add.s64 	%rd109, %rd42, 1;
	and.b64  	%rd110, %rd109, 3;
	neg.s64 	%rd141, %rd110;
$L__BB4_21:
	.pragma "nounroll";
	add.s32 	%r117, %r168, 128;
	// begin inline asm
	cp.async.ca.shared.global [%r117], [%rd142], 4, 4;
	// end inline asm
	add.s64 	%rd144, %rd144, %rd36;
	add.s64 	%rd142, %rd142, %rd44;
	add.s32 	%r168, %r168, %r28;
	add.s64 	%rd141, %rd141, 1;
	setp.ne.s64 	%p15, %rd141, 0;
	@%p15 bra 	$L__BB4_21;
$L__BB4_22:
	setp.lt.u64 	%p16, %rd42, 3;
	@%p16 bra 	$L__BB4_25;
	shl.b64 	%rd53, %rd36, 2;
	shl.b64 	%rd112, %rd4, 2;
	shl.b64 	%rd113, %rd144, 2;
	add.s64 	%rd54, %rd112, %rd113;
	add.s64 	%rd55, %rd54, %rd53;
	shl.b64 	%rd56, %rd36, 4;
	shl.b64 	%rd114, %rd36, 3;
	add.s64 	%rd57, %rd54, %rd114;
	add.s64 	%rd115, %rd144, %rd4;
	shl.b64 	%rd116, %rd115, 2;
	mad.lo.s64 	%rd58, %rd36, 12, %rd116;
	mov.u32 	%r118, _ZN3cub18CUB_300001_SM_10006detail9transform4smemE;
	add.s32 	%r119, %r2, %r118;
	mul.lo.s32 	%r120, %r8, %r7;
	mul.lo.s32 	%r121, %r120, %r6;
	shl.b32 	%r122, %r121, 2;
	cvt.u32.u64 	%r123, %rd144;
	shl.b32 	%r124, %r123, 2;
	add.s32 	%r125, %r119, %r5;
	add.s32 	%r169, %r125, %r124;
	add.s32 	%r172, %r169, %r122;
	shl.b32 	%r32, %r121, 4;
	shl.b32 	%r126, %r121, 3;
	add.s32 	%r171, %r169, %r126;
	mad.lo.s32 	%r170, %r121, 12, %r169;
	add.s64 	%rd145, %rd68, %rd35;
$L__BB4_24:
	add.s64 	%rd117, %rd145, %rd54;
	add.s32 	%r127, %r169, 128;
	// begin inline asm
	cp.async.ca.shared.global [%r127], [%rd117], 4, 4;
	// end inline asm
	add.s64 	%rd118, %rd145, %rd55;
	add.s32 	%r128, %r172, 128;
	// begin inline asm
	cp.async.ca.shared.global [%r128], [%rd118], 4, 4;
	// end inline asm
	add.s64 	%rd119, %rd145, %rd57;
	add.s32 	%r129, %r171, 128;
	// begin inline asm
	cp.async.ca.shared.global [%r129], [%rd119], 4, 4;
	// end inline asm
	add.s64 	%rd120, %rd145, %rd58;
	add.s32 	%r130, %r170, 128;
	// begin inline asm
	cp.async.ca.shared.global [%r130], [%rd120], 4, 4;
	// end inline asm
	add.s64 	%rd144, %rd144, %rd53;
	add.s64 	%rd145, %rd145, %rd56;
	add.s32 	%r172, %r172, %r32;
	add.s32 	%r171, %r171, %r32;
	add.s32 	%r170, %r170, %r32;
	add.s32 	%r169, %r169, %r32;
	setp.lt.u64 	%p17, %rd144, %rd6;
	@%p17 bra 	$L__BB4_24;
$L__BB4_25:
	// begin inline asm
	cp.async.commit_group;
	// end inline asm
	// begin inline asm
	cp.async.wait_group 0;
	// end inline asm
	barrier.sync 	0;
$L__BB4_26:
	setp.eq.s32 	%p22, %r3, %r4;
	@%p22 bra 	$L__BB4_32;
	setp.lt.s32 	%p23, %r68, 1;
	@%p23 bra 	$L__BB4_35;
	mov.u32 	%r177, %tid.x;
	neg.s32 	%r180, %r68;
	add.s32 	%r151, %r2, %r5;
	shl.b32 	%r152, %r177, 2;
	add.s32 	%r153, %r151, %r152;
	mov.u32 	%r154, _ZN3cub18CUB_300001_SM_10006detail9transform4smemE;
	add.s32 	%r155, %r153, %r154;
	add.s32 	%r179, %r155, 128;
	add.s32 	%r156, %r1, %r152;
	add.s32 	%r178, %r154, %r156;
	shl.b64 	%rd127, %rd4, 2;
	add.s64 	%rd64, %rd1, %rd127;
$L__BB4_29:
	.pragma "nounroll";
	setp.ge.s32 	%p24, %r177, %r4;
	@%p24 bra 	$L__BB4_31;
	ld.shared.f32 	%f1, [%r178];
	ld.shared.f32 	%f2, [%r179];
	mul.f32 	%f3, %f1, %f2;
	mul.wide.s32 	%rd128, %r177, 4;
	add.s64 	%rd129, %rd64, %rd128;
	st.global.f32 	[%rd129], %f3;
$L__BB4_31:
	add.s32 	%r180, %r180, 1;
	setp.ne.s32 	%p25, %r180, 0;
	add.s32 	%r179, %r179, 512;
	add.s32 	%r178, %r178, 512;
	add.s32 	%r177, %r177, 128;
	@%p25 bra 	$L__BB4_29;
	bra.uni 	$L__BB4_35;
$L__BB4_32:
	setp.lt.s32 	%p26, %r68, 1;
	@%p26 bra 	$L__BB4_35;
	mov.u32 	%r173, %tid.x;
	neg.s32 	%r176, %r68;
	add.s32 	%r157, %r2, %r5;
	shl.b32 	%r158, %r173, 2;
	add.s32 	%r159, %r157, %r158;
	mov.u32 	%r160, _ZN3cub18CUB_300001_SM_10006detail9transform4smemE;
	add.s32 	%r161, %r159, %r160;
	add.s32 	%r175, %r161, 128;
	add.s32 	%r162, %r1, %r158;
	add.s32 	%r174, %r160, %r162;
	shl.b64 	%rd130, %rd4, 2;
	add.s64 	%rd65, %rd1, %rd130;
$L__BB4_34:
	.pragma "nounroll";
	mul.wide.s32 	%rd131, %r173, 4;
	add.s64 	%rd132, %rd65, %rd131;
	ld.shared.f32 	%f4, [%r174];
	ld.shared.f32 	%f5, [%r175];
	mul.f32 	%f6, %f4, %f5;
	st.global.f32 	[%rd132], %f6;
	add.s32 	%r176, %r176, 1;
	setp.eq.s32 	%p27, %r176, 0;
	add.s32 	%r175, %r175, 512;
	add.s32 	%r174, %r174, 512;
	add.s32 	%r173, %r173, 128;
	@%p27 bra 	$L__BB4_35;
	bra.uni 	$L__BB4_34;
$L__BB4_35:
	ret;

}
	// .globl	_ZN3cub18CUB_300001_SM_10006detail6reduce28DeviceReduceSingleTileKernelINS2_10policy_hubIfjN4cuda3std3__44plusIfEEE10Policy1000EN6thrust24THRUST_300001_SM_1000_NS6detail15normal_iteratorINSD_10device_ptrIfEEEEPfjS9_ffNS7_10__identityEEEvT0_T1_T2_T3_T4_T6_
.visible .entry _ZN3cub18CUB_300001_SM_10006detail6reduce28DeviceReduceSingleTileKernelINS2_10policy_hubIfjN4cuda3std3__44plusIfEEE10Policy1000EN6thrust24THRUST_300001_SM_1000_NS6detail15normal_iteratorINSD_10device_ptrIfEEEEPfjS9_ffNS7_10__identityEEEvT0_T1_T2_T3_T4_T6_(
	.param .align 8 .b8 _ZN3cub18CUB_300001_SM_10006detail6reduce28DeviceReduceSingleTileKernelINS2_10policy_hubIfjN4cuda3std3__44plusIfEEE10Policy1000EN6thrust24THRUST_300001_SM_1000_NS6detail15normal_iteratorINSD_10device_ptrIfEEEEPfjS9_ffNS7_10__identityEEEvT0_T1_T2_T3_T4_T6__param_0[8],
	.param .u64 .ptr .align 1 _ZN3cub18CUB_300001_SM_10006detail6reduce28DeviceReduceSingleTileKernelINS2_10policy_hubIfjN4cuda3std3__44plusIfEEE10Policy1000EN6thrust24THRUST_300001_SM_1000_NS6detail15normal_iteratorINSD_10device_ptrIfEEEEPfjS9_ffNS7_10__identityEEEvT0_T1_T2_T3_T4_T6__param_1,
	.param .u32 _ZN3cub18CUB_300001_SM_10006detail6reduce28DeviceReduceSingleTileKernelINS2_10policy_hubIfjN4cuda3std3__44plusIfEEE10Policy1000EN6thrust24THRUST_300001_SM_1000_NS6detail15normal_iteratorINSD_10device_ptrIfEEEEPfjS9_ffNS7_10__identityEEEvT0_T1_T2_T3_T4_T6__param_2,
	.param .align 1 .b8 _ZN3cub18CUB_300001_SM_10006detail6reduce28DeviceReduceSingleTileKernelINS2_10policy_hubIfjN4cuda3std3__44plusIfEEE10Policy1000EN6thrust24THRUST_300001_SM_1000_NS6detail15normal_iteratorINSD_10device_ptrIfEEEEPfjS9_ffNS7_10__identityEEEvT0_T1_T2_T3_T4_T6__param_3[1],
	.param .f32 _ZN3cub18CUB_300001_SM_10006detail6reduce28DeviceReduceSingleTileKernelINS2_10policy_hubIfjN4cuda3std3__44plusIfEEE10Policy1000EN6thrust24THRUST_300001_SM_1000_NS6detail15normal_iteratorINSD_10device_ptrIfEEEEPfjS9_ffNS7_10__identityEEEvT0_T1_T2_T3_T4_T6__param_4,
	.param .align 1 .b8 _ZN3cub18CUB_300001_SM_10006detail6reduce28DeviceReduceSingleTileKernelINS2_10policy_hubIfjN4cuda3std3__44plusIfEEE10Policy1000EN6thrust24THRUST_300001_SM_1000_NS6detail15normal_iteratorINSD_10device_ptrIfEEEEPfjS9_ffNS7_10__identityEEEvT0_T1_T2_T3_T4_T6__param_5[1]
)
.maxntid 512
.minnctapersm 1
{
	.reg .pred 	%p<67>;
	.reg .b32 	%r<211>;
	.reg .b32 	%f<384>;
	.reg .b64 	%rd<84>;
	// demoted variable
	.shared .align 4 .b8 _ZZN3cub18CUB_300001_SM_10006detail6reduce28DeviceReduceSingleTileKernelINS2_10policy_hubIfjN4cuda3std3__44plusIfEEE10Policy1000EN6thrust24THRUST_300001_SM_1000_NS6detail15normal_iteratorINSD_10device_ptrIfEEEEPfjS9_ffNS7_10__identityEEEvT0_T1_T2_T3_T4_T6_E12temp_storage[84];
	ld.param.u64 	%rd9, [_ZN3cub18CUB_300001_SM_10006detail6reduce28DeviceReduceSingleTileKernelINS2_10policy_hubIfjN4cuda3std3__44plusIfEEE10Policy1000EN6thrust24THRUST_300001_SM_1000_NS6detail15normal_iteratorINSD_10device_ptrIfEEEEPfjS9_ffNS7_10__identityEEEvT0_T1_T2_T3_T4_T6__param_0];
	ld.param.u64 	%rd10, [_ZN3cub18CUB_300001_SM_10006detail6reduce28DeviceReduceSingleTileKernelINS2_10policy_hubIfjN4cuda3std3__44plusIfEEE10Policy1000EN6thrust24THRUST_300001_SM_1000_NS6detail15normal_iteratorINSD_10device_ptrIfEEEEPfjS9_ffNS7_10__identityEEEvT0_T1_T2_T3_T4_T6__param_1];
	ld.param.u32 	%r51, [_ZN3cub18CUB_300001_SM_10006detail6reduce28DeviceReduceSingleTileKernelINS2_10policy_hubIfjN4cuda3std3__44plusIfEEE10Policy1000EN6thrust24THRUST_300001_SM_1000_NS6detail15normal_iteratorINSD_10device_ptrIfEEEEPfjS9_ffNS7_10__identityEEEvT0_T1_T2_T3_T4_T6__param_2];
	ld.param.f32 	%f42, [_ZN3cub18CUB_300001_SM_10006detail6reduce28DeviceReduceSingleTileKernelINS2_10policy_hubIfjN4cuda3std3__44plusIfEEE10Policy1000EN6thrust24THRUST_300001_SM_1000_NS6detail15normal_iteratorINSD_10device_ptrIfEEEEPfjS9_ffNS7_10__identityEEEvT0_T1_T2_T3_T4_T6__param_4];
	cvta.to.global.u64 	%rd1, %rd10;
	setp.ne.s32 	%p1, %r51, 0;
	@%p1 bra 	$L__BB5_3;
	mov.u32 	%r193, %tid.x;
	setp.ne.s32 	%p66, %r193, 0;
	@%p66 bra 	$L__BB5_52;
	st.global.f32 	[%rd1], %f42;
	bra.uni 	$L__BB5_52;
$L__BB5_3:
	cvta.to.global.u64 	%rd2, %rd9;
	setp.gt.u32 	%p2, %r51, 8191;
	@%p2 bra 	$L__BB5_28;
	mov.u32 	%r1, %tid.x;
	setp.ge.u32 	%p24, %r1, %r51;
	mov.f32 	%f371, 0f00000000;
	mov.u32 	%r197, %r1;
	@%p24 bra 	$L__BB5_6;
	mul.wide.u32 	%rd73, %r1, 4;
	add.s64 	%rd74, %rd2, %rd73;
	ld.global.f32 	%f371, [%rd74];
	add.s32 	%r197, %r1, 512;
$L__BB5_6:
	setp.ge.u32 	%p25, %r197, %r51;
	@%p25 bra 	$L__BB5_19;
	not.b32 	%r120, %r197;
	add.s32 	%r121, %r51, %r120;
	shr.u32 	%r122, %r121, 9;
	add.s32 	%r4, %r122, 1;
	and.b32  	%r5, %r4, 15;
	setp.lt.u32 	%p26, %r121, 7680;
	@%p26 bra 	$L__BB5_10;
	and.b32  	%r123, %r4, 16777200;
	neg.s32 	%r195, %r123;
	mul.wide.u32 	%rd75, %r197, 4;
	add.s64 	%rd76, %rd75, %rd2;
	add.s64 	%rd82, %rd76, 16384;
$L__BB5_9:
	.pragma "nounroll";
	ld.global.f32 	%f205, [%rd82+-16384];
	add.f32 	%f206, %f371, %f205;
	ld.global.f32 	%f207, [%rd82+-14336];
	add.f32 	%f208, %f206, %f207;
	ld.global.f32 	%f209, [%rd82+-12288];
	add.f32 	%f210, %f208, %f209;
	ld.global.f32 	%f211, [%rd82+-10240];
	add.f32 	%f212, %f210, %f211;
	ld.global.f32 	%f213, [%rd82+-8192];
	add.f32 	%f214, %f212, %f213;
	ld.global.f32 	%f215, [%rd82+-6144];
	add.f32 	%f216, %f214, %f215;
	ld.global.f32 	%f217, [%rd82+-4096];
	add.f32 	%f218, %f216, %f217;
	ld.global.f32 	%f219, [%rd82+-2048];
	add.f32 	%f220, %f218, %f219;
	ld.global.f32 	%f221, [%rd82];
	add.f32 	%f222, %f220, %f221;
	ld.global.f32 	%f223, [%rd82+2048];
	add.f32 	%f224, %f222, %f223;
	ld.global.f32 	%f225, [%rd82+4096];
	add.f32 	%f226, %f224, %f225;
	ld.global.f32 	%f227, [%rd82+6144];
	add.f32 	%f228, %f226, %f227;
	ld.global.f32 	%f229, [%rd82+8192];
	add.f32 	%f230, %f228, %f229;
	ld.global.f32 	%f231, [%rd82+10240];
	add.f32 	%f232, %f230, %f231;
	ld.global.f32 	%f233, [%rd82+12288];
	add.f32 	%f234, %f232, %f233;
	ld.global.f32 	%f235, [%rd82+14336];
	add.f32 	%f371, %f234, %f235;
	add.s32 	%r197, %r197, 8192;
	add.s32 	%r195, %r195, 16;
	add.s64 	%rd82, %rd82, 32768;
	setp.ne.s32 	%p27, %r195, 0;
	@%p27 bra 	$L__BB5_9;
$L__BB5_10:
	setp.eq.s32 	%p28, %r5, 0;
	@%p28 bra 	$L__BB5_19;
	and.b32  	%r12, %r4, 7;
	setp.lt.u32 	%p29, %r5, 8;
	@%p29 bra 	$L__BB5_13;
	mul.wide.u32 	%rd77, %r197, 4;
	add.s64 	%rd78, %rd2, %rd77;
	ld.global.f32 	%f237, [%rd78];
	add.f32 	%f238, %f371, %f237;
	ld.global.f32 	%f239, [%rd78+2048];
	add.f32 	%f240, %f238, %f239;
	ld.global.f32 	%f241, [%rd78+4096];
	add.f32 	%f242, %f240, %f241;
	ld.global.f32 	%f243, [%rd78+6144];
	add.f32 	%f244, %f242, %f243;
	ld.global.f32 	%f245, [%rd78+8192];
	add.f32 	%f246, %f244, %f245;
	ld.global.f32 	%f247, [%rd78+10240];
	add.f32 	%f248, %f246, %f247;
	ld.global.f32 	%f249, [%rd78+12288];
	add.f32 	%f250, %f248, %f249;
	ld.global.f32 	%f251, [%rd78+14336];
	add.f32 	%f371, %f250, %f251;
	add.s32 	%r197, %r197, 4096;
$L__BB5_13:
	setp.eq.s32 	%p30, %r12, 0;
	@%p30 bra 	$L__BB5_19;
	and.b32  	%r15, %r4, 3;
	setp.lt.u32 	%p31, %r12, 4;
	@%p31 bra 	$L__BB5_16;
	mul.wide.u32 	%rd79, %r197, 4;
	add.s64 	%rd80, %rd2, %rd79;
	ld.global.f32 	%f253, [%rd80];
	add.f32 	%f254, %f371, %f253;
	ld.global.f32 	%f255, [%rd80+2048];
	add.f32 	%f256, %f254, %f255;
	ld.global.f32 	%f257, [%rd80+4096];
	add.f32 	%f258, %f256, %f257;
	ld.global.f32 	%f259, [%rd80+6144];
	add.f32 	%f371, %f258, %f259;
	add.s32 	%r197, %r197, 2048;
$L__BB5_16:
	setp.eq.s32 	%p32, %r15, 0;
	@%p32 bra 	$L__BB5_19;
	mul.wide.u32 	%rd81, %r197, 4;
	add.s64 	%rd83, %rd2, %rd81;
	neg.s32 	%r200, %r15;
$L__BB5_18:
	.pragma "nounroll";
	ld.global.f32 	%f260, [%rd83];
	add.f32 	%f371, %f371, %f260;
	add.s64 	%rd83, %rd83, 2048;
	add.s32 	%r200, %r200, 1;
	setp.ne.s32 	%p33, %r200, 0;
	@%p33 bra 	$L__BB5_18;
$L__BB5_19:
	setp.lt.u32 	%p34, %r51, 512;
	@%p34 bra 	$L__BB5_24;
	// begin inline asm
	mov.u32 %r162, %laneid;
	// end inline asm
	mov.b32 	%r164, %f371;
	mov.b32 	%r165, 1;
	mov.b32 	%r186, 31;
	mov.b32 	%r187, -1;
	// begin inline asm
	shfl.sync.down.b32 %r163, %r164, %r165, %r186, %r187;
	// end inline asm
	setp.gt.s32 	%p58, %r162, 30;
	mov.b32 	%f319, %r163;
	add.f32 	%f320, %f371, %f319;
	selp.f32 	%f321, %f371, %f320, %p58;
	mov.b32 	%r169, %f321;
	mov.b32 	%r170, 2;
	// begin inline asm
	shfl.sync.down.b32 %r168, %r169, %r170, %r186, %r187;
	// end inline asm
	setp.gt.s32 	%p59, %r162, 29;
	mov.b32 	%f322, %r168;
	add.f32 	%f323, %f321, %f322;
	selp.f32 	%f324, %f321, %f323, %p59;
	mov.b32 	%r174, %f324;
	mov.b32 	%r175, 4;
	// begin inline asm
	shfl.sync.down.b32 %r173, %r174, %r175, %r186, %r187;
	// end inline asm
	setp.gt.s32 	%p60, %r162, 27;
	mov.b32 	%f325, %r173;
	add.f32 	%f326, %f324, %f325;
	selp.f32 	%f327, %f324, %f326, %p60;
	mov.b32 	%r179, %f327;
	mov.b32 	%r180, 8;
	// begin inline asm
	shfl.sync.down.b32 %r178, %r179, %r180, %r186, %r187;
	// end inline asm
	setp.gt.s32 	%p61, %r162, 23;
	mov.b32 	%f328, %r178;
	add.f32 	%f329, %f327, %f328;
	selp.f32 	%f330, %f327, %f329, %p61;
	mov.b32 	%r184, %f330;
	mov.b32 	%r185, 16;
	// begin inline asm
	shfl.sync.down.b32 %r183, %r184, %r185, %r186, %r187;
	// end inline asm
	setp.gt.s32 	%p62, %r162, 15;
	mov.b32 	%f331, %r183;
	add.f32 	%f16, %f330, %f331;
	selp.f32 	%f383, %f330, %f16, %p62;
	setp.ne.s32 	%p63, %r162, 0;
	@%p63 bra 	$L__BB5_22;
	shr.u32 	%r188, %r1, 3;
	and.b32  	%r189, %r188, 124;
	mov.u32 	%r190, _ZZN3cub18CUB_300001_SM_10006detail6reduce28DeviceReduceSingleTileKernelINS2_10policy_hubIfjN4cuda3std3__44plusIfEEE10Policy1000EN6thrust24THRUST_300001_SM_1000_NS6detail15normal_iteratorINSD_10device_ptrIfEEEEPfjS9_ffNS7_10__identityEEEvT0_T1_T2_T3_T4_T6_E12temp_storage;
	add.s32 	%r191, %r190, %r189;
	st.shared.f32 	[%r191+16], %f16;
$L__BB5_22:
	bar.sync 	0;
	setp.ne.s32 	%p64, %r1, 0;
	@%p64 bra 	$L__BB5_50;
	ld.shared.f32 	%f332, [_ZZN3cub18CUB_300001_SM_10006detail6reduce28DeviceReduceSingleTileKernelINS2_10policy_hubIfjN4cuda3std3__44plusIfEEE10Policy1000EN6thrust24THRUST_300001_SM_1000_NS6detail15normal_iteratorINSD_10device_ptrIfEEEEPfjS9_ffNS7_10__identityEEEvT0_T1_T2_T3_T4_T6_E12temp_storage+20];
	add.f32 	%f333, %f383, %f332;
	ld.shared.f32 	%f334, [_ZZN3cub18CUB_300001_SM_10006detail6reduce28DeviceReduceSingleTileKernelINS2_10policy_hubIfjN4cuda3std3__44plusIfEEE10Policy1000EN6thrust24THRUST_300001_SM_1000_NS6detail15normal_iteratorINSD_10device_ptrIfEEEEPfjS9_ffNS7_10__identityEEEvT0_T1_T2_T3_T4_T6_E12temp_storage+24];
	add.f32 	%f335, %f333, %f334;
	ld.shared.f32 	%f336, [_ZZN3cub18CUB_300001_SM_10006detail6reduce28DeviceReduceSingleTileKernelINS2_10policy_hubIfjN4cuda3std3__44plusIfEEE10Policy1000EN6thrust24THRUST_300001_SM_1000_NS6detail15normal_iteratorINSD_10device_ptrIfEEEEPfjS9_ffNS7_10__identityEEEvT0_T1_T2_T3_T4_T6_E12temp_storage+28];
	add.f32 	%f337, %f335, %f336;
	ld.shared.f32 	%f338, [_ZZN3cub18CUB_300001_SM_10006detail6reduce28DeviceReduceSingleTileKernelINS2_10policy_hubIfjN4cuda3std3__44plusIfEEE10Policy1000EN6thrust24THRUST_300001_SM_1000_NS6detail15normal_iteratorINSD_10device_ptrIfEEEEPfjS9_ffNS7_10__identityEEEvT0_T1_T2_T3_T4_T6_E12temp_storage+32];
	add.f32 	%f339, %f337, %f338;
	ld.shared.f32 	%f340, [_ZZN3cub18CUB_300001_SM_10006detail6reduce28DeviceReduceSingleTileKernelINS2_10policy_hubIfjN4cuda3std3__44plusIfEEE10Policy1000EN6thrust24THRUST_300001_SM_1000_NS6detail15normal_iteratorINSD_10device_ptrIfEEEEPfjS9_ffNS7_10__identityEEEvT0_T1_T2_T3_T4_T6_E12temp_storage+36];
	add.f32 	%f341, %f339, %f340;
	ld.shared.f32 	%f342, [_ZZN3cub18CUB_300001_SM_10006detail6reduce28DeviceReduceSingleTileKernelINS2_10policy_hubIfjN4cuda3std3__44plusIfEEE10Policy1000EN6thrust24THRUST_300001_SM_1000_NS6detail15normal_iteratorINSD_10device_ptrIfEEEEPfjS9_ffNS7_10__identityEEEvT0_T1_T2_T3_T4_T6_E12temp_storage+40];
	add.f32 	%f343, %f341, %f342;
	ld.shared.f32 	%f344, [_ZZN3cub18CUB_300001_SM_10006detail6reduce28DeviceReduceSingleTileKernelINS2_10policy_hubIfjN4cuda3std3__44plusIfEEE10Policy1000EN6thrust24THRUST_300001_SM_1000_NS6detail15normal_iteratorINSD_10device_ptrIfEEEEPfjS9_ffNS7_10__identityEEEvT0_T1_T2_T3_T4_T6_E12temp_storage+44];
	add.f32 	%f345, %f343, %f344;
	ld.shared.f32 	%f346, [_ZZN3cub18CUB_300001_SM_10006detail6reduce28DeviceReduceSingleTileKernelINS2_10policy_hubIfjN4cuda3std3__44plusIfEEE10Policy1000EN6thrust24THRUST_300001_SM_1000_NS6detail15normal_iteratorINSD_10device_ptrIfEEEEPfjS9_ffNS7_10__identityEEEvT0_T1_T2_T3_T4_T6_E12temp_storage+48];
	add.f32 	%f347, %f345, %f346;
	ld.shared.f32 	%f348, [_ZZN3cub18CUB_300001_SM_10006detail6reduce28DeviceReduceSingleTileKernelINS2_10policy_hubIfjN4cuda3std3__44plusIfEEE10Policy1000EN6thrust24THRUST_300001_SM_1000_NS6detail15normal_iteratorINSD_10device_ptrIfEEEEPfjS9_ffNS7_10__identityEEEvT0_T1_T2_T3_T4_T6_E12temp_storage+52];
	add.f32 	%f349, %f347, %f348;
	ld.shared.f32 	%f350, [_ZZN3cub18CUB_300001_SM_10006detail6reduce28DeviceReduceSingleTileKernelINS2_10policy_hubIfjN4cuda3std3__44plusIfEEE10Policy1000EN6thrust24THRUST_300001_SM_1000_NS6detail15normal_iteratorINSD_10device_ptrIfEEEEPfjS9_ffNS7_10__identityEEEvT0_T1_T2_T3_T4_T6_E12temp_storage+56];
	add.f32 	%f351, %f349, %f350;
	ld.shared.f32 	%f352, [_ZZN3cub18CUB_300001_SM_10006detail6reduce28DeviceReduceSingleTileKernelINS2_10policy_hubIfjN4cuda3std3__44plusIfEEE10Policy1000EN6thrust24THRUST_300001_SM_1000_NS6detail15normal_iteratorINSD_10device_ptrIfEEEEPfjS9_ffNS7_10__identityEEEvT0_T1_T2_T3_T4_T6_E12temp_storage+60];
	add.f32 	%f353, %f351, %f352;
	ld.shared.f32 	%f354, [_ZZN3cub18CUB_300001_SM_10006detail6reduce28DeviceReduceSingleTileKernelINS2_10policy_hubIfjN4cuda3std3__44plusIfEEE10Policy1000EN6thrust24THRUST_300001_SM_1000_NS6detail15normal_iteratorINSD_10device_ptrIfEEEEPfjS9_ffNS7_10__identityEEEvT0_T1_T2_T3_T4_T6_E12temp_storage+64];
	add.f32 	%f355, %f353, %f354;
	ld.shared.f32 	%f356, [_ZZN3cub18CUB_300001_SM_10006detail6reduce28DeviceReduceSingleTileKernelINS2_10policy_hubIfjN4cuda3std3__44plusIfEEE10Policy1000EN6thrust24THRUST_300001_SM_1000_NS6detail15normal_iteratorINSD_10device_ptrIfEEEEPfjS9_ffNS7_10__identityEEEvT0_T1_T2_T3_T4_T6_E12temp_storage+68];
	add.f32 	%f357, %f355, %f356;
	ld.shared.f32 	%f358, [_ZZN3cub18CUB_300001_SM_10006detail6reduce28DeviceReduceSingleTileKernelINS2_10policy_hubIfjN4cuda3std3__44plusIfEEE10Policy1000EN6thrust24THRUST_300001_SM_1000_NS6detail15normal_iteratorINSD_10device_ptrIfEEEEPfjS9_ffNS7_10__identityEEEvT0_T1_T2_T3_T4_T6_E12temp_storage+72];
	add.f32 	%f359, %f357, %f358;
	ld.shared.f32 	%f360, [_ZZN3cub18CUB_300001_SM_10006detail6reduce28DeviceReduceSingleTileKernelINS2_10policy_hubIfjN4cuda3std3__44plusIfEEE10Policy1000EN6thrust24THRUST_300001_SM_1000_NS6detail15normal_iteratorINSD_10device_ptrIfEEEEPfjS9_ffNS7_10__identityEEEvT0_T1_T2_T3_T4_T6_E12temp_storage+76];
	add.f32 	%f383, %f359, %f360;
	bra.uni 	$L__BB5_50;
$L__BB5_24:
	// begin inline asm
	mov.u32 %r124, %laneid;
	// end inline asm
	and.b32  	%r150, %r1, 992;
	add.s32 	%r151, %r150, 32;
	setp.gt.u32 	%p35, %r151, %r51;
	not.b32 	%r152, %r150;
	add.s32 	%r153, %r51, %r152;
	selp.b32 	%r148, %r153, 31, %p35;
	mov.b32 	%r126, %f371;
	mov.b32 	%r127, 1;
	mov.b32 	%r149, -1;
	// begin inline asm
	shfl.sync.down.b32 %r125, %r126, %r127, %r148, %r149;
	// end inline asm
	setp.lt.s32 	%p36, %r124, %r148;
	mov.b32 	%f261, %r125;
	add.f32 	%f262, %f371, %f261;
	selp.f32 	%f263, %f262, %f371, %p36;
	mov.b32 	%r131, %f263;
	mov.b32 	%r132, 2;
	// begin inline asm
	shfl.sync.down.b32 %r130, %r131, %r132, %r148, %r149;
	// end inline asm
	add.s32 	%r154, %r124, 2;
	setp.gt.s32 	%p37, %r154, %r148;
	mov.b32 	%f264, %r130;
	add.f32 	%f265, %f263, %f264;
	selp.f32 	%f266, %f263, %f265, %p37;
	mov.b32 	%r136, %f266;
	mov.b32 	%r137, 4;
	// begin inline asm
	shfl.sync.down.b32 %r135, %r136, %r137, %r148, %r149;
	// end inline asm
	add.s32 	%r155, %r124, 4;
	setp.gt.s32 	%p38, %r155, %r148;
	mov.b32 	%f267, %r135;
	add.f32 	%f268, %f266, %f267;
	selp.f32 	%f269, %f266, %f268, %p38;
	mov.b32 	%r141, %f269;
	mov.b32 	%r142, 8;
	// begin inline asm
	shfl.sync.down.b32 %r140, %r141, %r142, %r148, %r149;
	// end inline asm
	add.s32 	%r156, %r124, 8;
	setp.gt.s32 	%p39, %r156, %r148;
	mov.b32 	%f270, %r140;
	add.f32 	%f271, %f269, %f270;
	selp.f32 	%f272, %f269, %f271, %p39;
	mov.b32 	%r146, %f272;
	mov.b32 	%r147, 16;
	// begin inline asm
	shfl.sync.down.b32 %r145, %r146, %r147, %r148, %r149;
	// end inline asm
	add.s32 	%r157, %r124, 16;
	setp.gt.s32 	%p40, %r157, %r148;
	mov.b32 	%f273, %r145;
	add.f32 	%f274, %f272, %f273;
	selp.f32 	%f383, %f272, %f274, %p40;
	setp.ne.s32 	%p41, %r124, 0;
	@%p41 bra 	$L__BB5_26;
	shr.u32 	%r158, %r1, 3;
	and.b32  	%r159, %r158, 124;
	mov.u32 	%r160, _ZZN3cub18CUB_300001_SM_10006detail6reduce28DeviceReduceSingleTileKernelINS2_10policy_hubIfjN4cuda3std3__44plusIfEEE10Policy1000EN6thrust24THRUST_300001_SM_1000_NS6detail15normal_iteratorINSD_10device_ptrIfEEEEPfjS9_ffNS7_10__identityEEEvT0_T1_T2_T3_T4_T6_E12temp_storage;
	add.s32 	%r161, %r160, %r159;
	st.shared.f32 	[%r161+16], %f383;
$L__BB5_26:
	bar.sync 	0;
	setp.ne.s32 	%p42, %r1, 0;
	@%p42 bra 	$L__BB5_50;
	setp.gt.u32 	%p43, %r51, 32;
	ld.shared.f32 	%f275, [_ZZN3cub18CUB_300001_SM_10006detail6reduce28DeviceReduceSingleTileKernelINS2_10policy_hubIfjN4cuda3std3__44plusIfEEE10Policy1000EN6thrust24THRUST_300001_SM_1000_NS6detail15normal_iteratorINSD_10device_ptrIfEEEEPfjS9_ffNS7_10__identityEEEvT0_T1_T2_T3_T4_T6_E12temp_storage+20];
	add.f32 	%f276, %f383, %f275;
	selp.f32 	%f277, %f276, %f383, %p43;
	setp.gt.u32 	%p44, %r51, 64;
	ld.shared.f32 	%f278, [_ZZN3cub18CUB_300001_SM_10006detail6reduce28DeviceReduceSingleTileKernelINS2_10policy_hubIfjN4cuda3std3__44plusIfEEE10Policy1000EN6thrust24THRUST_300001_SM_1000_NS6detail15normal_iteratorINSD_10device_ptrIfEEEEPfjS9_ffNS7_10__identityEEEvT0_T1_T2_T3_T4_T6_E12temp_storage+24];
	add.f32 	%f279, %f278, %f277;
	selp.f32 	%f280, %f279, %f277, %p44;
	setp.gt.u32 	%p45, %r51, 96;
	ld.shared.f32 	%f281, [_ZZN3cub18CUB_300001_SM_10006detail6reduce28DeviceReduceSingleTileKernelINS2_10policy_hubIfjN4cuda3std3__44plusIfEEE10Policy1000EN6thrust24THRUST_300001_SM_1000_NS6detail15normal_iteratorINSD_10device_ptrIfEEEEPfjS9_ffNS7_10__identityEEEvT0_T1_T2_T3_T4_T6_E12temp_storage+28];
	add.f32 	%f282, %f281, %f280;
	selp.f32 	%f283, %f282, %f280, %p45;
	setp.gt.u32 	%p46, %r51, 128;
	ld.shared.f32 	%f284, [_ZZN3cub18CUB_300001_SM_10006detail6reduce28DeviceReduceSingleTileKernelINS2_10policy_hubIfjN4cuda3std3__44plusIfEEE10Policy1000EN6thrust24THRUST_300001_SM_1000_NS6detail15normal_iteratorINSD_10device_ptrIfEEEEPfjS9_ffNS7_10__identityEEEvT0_T1_T2_T3_T4_T6_E12temp_storage+32];
	add.f32 	%f285, %f284, %f283;
	selp.f32 	%f286, %f285, %f283, %p46;
	setp.gt.u32 	%p47, %r51, 160;
	ld.shared.f32 	%f287, [_ZZN3cub18CUB_300001_SM_10006detail6reduce28DeviceReduceSingleTileKernelINS2_10policy_hubIfjN4cuda3std3__44plusIfEEE10Policy1000EN6thrust24THRUST_300001_SM_1000_NS6detail15normal_iteratorINSD_10device_ptrIfEEEEPfjS9_ffNS7_10__identityEEEvT0_T1_T2_T3_T4_T6_E12temp_storage+36];
	add.f32 	%f288, %f287, %f286;
	selp.f32 	%f289, %f288, %f286, %p47;
	setp.gt.u32 	%p48, %r51, 192;
	ld.shared.f32 	%f290, [_ZZN3cub18CUB_300001_SM_10006detail6reduce28DeviceReduceSingleTileKernelINS2_10policy_hubIfjN4cuda3std3__44plusIfEEE10Policy1000EN6thrust24THRUST_300001_SM_1000_NS6detail15normal_iteratorINSD_10device_ptrIfEEEEPfjS9_ffNS7_10__identityEEEvT0_T1_T2_T3_T4_T6_E12temp_storage+40];
	add.f32 	%f291, %f290, %f289;
	selp.f32 	%f292, %f291, %f289, %p48;
	setp.gt.u32 	%p49, %r51, 224;
	ld.shared.f32 	%f293, [_ZZN3cub18CUB_300001_SM_10006detail6reduce28DeviceReduceSingleTileKernelINS2_10policy_hubIfjN4cuda3std3__44plusIfEEE10Policy1000EN6thrust24THRUST_300001_SM_1000_NS6detail15normal_iteratorINSD_10device_ptrIfEEEEPfjS9_ffNS7_10__identityEEEvT0_T1_T2_T3_T4_T6_E12temp_storage+44];
	add.f32 	%f294, %f293, %f292;
	selp.f32 	%f295, %f294, %f292, %p49;
	setp.gt.u32 	%p50, %r51, 256;
	ld.shared.f32 	%f296, [_ZZN3cub18CUB_300001_SM_10006detail6reduce28DeviceReduceSingleTileKernelINS2_10policy_hubIfjN4cuda3std3__44plusIfEEE10Policy1000EN6thrust24THRUST_300001_SM_1000_NS6detail15normal_iteratorINSD_10device_ptrIfEEEEPfjS9_ffNS7_10__identityEEEvT0_T1_T2_T3_T4_T6_E12temp_storage+48];
	add.f32 	%f297, %f296, %f295;
	selp.f32 	%f298, %f297, %f295, %p50;
	setp.gt.u32 	%p51, %r51, 288;
	ld.shared.f32 	%f299, [_ZZN3cub18CUB_300001_SM_10006detail6reduce28DeviceReduceSingleTileKernelINS2_10policy_hubIfjN4cuda3std3__44plusIfEEE10Policy1000EN6thrust24THRUST_300001_SM_1000_NS6detail15normal_iteratorINSD_10device_ptrIfEEEEPfjS9_ffNS7_10__identityEEEvT0_T1_T2_T3_T4_T6_E12temp_storage+52];
	add.f32 	%f300, %f299, %f298;
	selp.f32 	%f301, %f300, %f298, %p51;
	setp.gt.u32 	%p52, %r51, 320;
	ld.shared.f32 	%f302, [_ZZN3cub18CUB_300001_SM_10006detail6reduce28DeviceReduceSingleTileKernelINS2_10policy_hubIfjN4cuda3std3__44plusIfEEE10Policy1000EN6thrust24THRUST_300001_SM_1000_NS6detail15normal_iteratorINSD_10device_ptrIfEEEEPfjS9_ffNS7_10__identityEEEvT0_T1_T2_T3_T4_T6_E12temp_storage+56];
	add.f32 	%f303, %f302, %f301;
	selp.f32 	%f304, %f303, %f301, %p52;
	setp.gt.u32 	%p53, %r51, 352;
	ld.shared.f32 	%f305, [_ZZN3cub18CUB_300001_SM_10006detail6reduce28DeviceReduceSingleTileKernelINS2_10policy_hubIfjN4cuda3std3__44plusIfEEE10Policy1000EN6thrust24THRUST_300001_SM_1000_NS6detail15normal_iteratorINSD_10device_ptrIfEEEEPfjS9_ffNS7_10__identityEEEvT0_T1_T2_T3_T4_T6_E12temp_storage+60];
	add.f32 	%f306, %f305, %f304;
	selp.f32 	%f307, %f306, %f304, %p53;
	setp.gt.u32 	%p54, %r51, 384;
	ld.shared.f32 	%f308, [_ZZN3cub18CUB_300001_SM_10006detail6reduce28DeviceReduceSingleTileKernelINS2_10policy_hubIfjN4cuda3std3__44plusIfEEE10Policy1000EN6thrust24THRUST_300001_SM_1000_NS6detail15normal_iteratorINSD_10device_ptrIfEEEEPfjS9_ffNS7_10__identityEEEvT0_T1_T2_T3_T4_T6_E12temp_storage+64];
	add.f32 	%f309, %f308, %f307;
	selp.f32 	%f310, %f309, %f307, %p54;
	setp.gt.u32 	%p55, %r51, 416;
	ld.shared.f32 	%f311, [_ZZN3cub18CUB_300001_SM_10006detail6reduce28DeviceReduceSingleTileKernelINS2_10policy_hubIfjN4cuda3std3__44plusIfEEE10Policy1000EN6thrust24THRUST_300001_SM_1000_NS6detail15normal_iteratorINSD_10device_ptrIfEEEEPfjS9_ffNS7_10__identityEEEvT0_T1_T2_T3_T4_T6_E12temp_storage+68];
	add.f32 	%f312, %f311, %f310;
	selp.f32 	%f313, %f312, %f310, %p55;
	setp.gt.u32 	%p56, %r51, 448;
	ld.shared.f32 	%f314, [_ZZN3cub18CUB_300001_SM_10006detail6reduce28DeviceReduceSingleTileKernelINS2_10policy_hubIfjN4cuda3std3__44plusIfEEE10Policy1000EN6thrust24THRUST_300001_SM_1000_NS6detail15normal_iteratorINSD_10device_ptrIfEEEEPfjS9_ffNS7_10__identityEEEvT0_T1_T2_T3_T4_T6_E12temp_storage+72];
	add.f32 	%f315, %f314, %f313;
	selp.f32 	%f316, %f315, %f313, %p56;
	setp.gt.u32 	%p57, %r51, 480;
	ld.shared.f32 	%f317, [_ZZN3cub18CUB_300001_SM_10006detail6reduce28DeviceReduceSingleTileKernelINS2_10policy_hubIfjN4cuda3std3__44plusIfEEE10Policy1000EN6thrust24THRUST_300001_SM_1000_NS6detail15normal_iteratorINSD_10device_ptrIfEEEEPfjS9_ffNS7_10__identityEEEvT0_T1_T2_T3_T4_T6_E12temp_storage+76];
	add.f32 	%f318, %f317, %f316;
	selp.f32 	%f383, %f318, %f316, %p57;
	bra.uni 	$L__BB5_50;
$L__BB5_28:
	mov.u32 	%r21, %tid.x;
	mul.wide.u32 	%rd11, %r21, 4;
	add.s64 	%rd12, %rd2, %rd11;
	ld.global.f32 	%f43, [%rd12];
	ld.global.f32 	%f44, [%rd12+2048];
	ld.global.f32 	%f45, [%rd12+4096];
	ld.global.f32 	%f46, [%rd12+6144];
	ld.global.f32 	%f47, [%rd12+8192];
	ld.global.f32 	%f48, [%rd12+10240];
	ld.global.f32 	%f49, [%rd12+12288];
	ld.global.f32 	%f50, [%rd12+14336];
	ld.global.f32 	%f51, [%rd12+16384];
	ld.global.f32 	%f52, [%rd12+18432];
	ld.global.f32 	%f53, [%rd12+20480];
	ld.global.f32 	%f54, [%rd12+22528];
	ld.global.f32 	%f55, [%rd12+24576];
	ld.global.f32 	%f56, [%rd12+26624];
	ld.global.f32 	%f57, [%rd12+28672];
	ld.global.f32 	%f58, [%rd12+30720];
	add.f32 	%f59, %f43, %f44;
	add.f32 	%f60, %f45, %f46;
	add.f32 	%f61, %f47, %f48;
	add.f32 	%f62, %f49, %f50;
	add.f32 	%f63, %f51, %f52;
	add.f32 	%f64, %f53, %f54;
	add.f32 	%f65, %f55, %f56;
	add.f32 	%f66, %f57, %f58;
	add.f32 	%f67, %f59, %f60;
	add.f32 	%f68, %f61, %f62;
	add.f32 	%f69, %f63, %f64;
	add.f32 	%f70, %f65, %f66;
	add.f32 	%f71, %f67, %f68;
	add.f32 	%f72, %f69, %f70;
	add.f32 	%f382, %f71, %f72;
	add.s32 	%r22, %r51, -8192;
	setp.lt.u32 	%p3, %r22, 8192;
	mov.b32 	%r202, 8192;
	@%p3 bra 	$L__BB5_32;
	mov.b32 	%r202, 8192;
$L__BB5_30:
	add.s32 	%r54, %r21, %r202;
	mul.wide.u32 	%rd13, %r54, 4;
	add.s64 	%rd14, %rd2, %rd13;
	ld.global.f32 	%f73, [%rd14];
	ld.global.f32 	%f74, [%rd14+2048];
	ld.global.f32 	%f75, [%rd14+4096];
	ld.global.f32 	%f76, [%rd14+6144];
	ld.global.f32 	%f77, [%rd14+8192];
	ld.global.f32 	%f78, [%rd14+10240];
	ld.global.f32 	%f79, [%rd14+12288];
	ld.global.f32 	%f80, [%rd14+14336];
	ld.global.f32 	%f81, [%rd14+16384];
	ld.global.f32 	%f82, [%rd14+18432];
	ld.global.f32 	%f83, [%rd14+20480];
	ld.global.f32 	%f84, [%rd14+22528];
	ld.global.f32 	%f85, [%rd14+24576];
	ld.global.f32 	%f86, [%rd14+26624];
	ld.global.f32 	%f87, [%rd14+28672];
	ld.global.f32 	%f88, [%rd14+30720];
	add.f32 	%f89, %f382, %f73;
	add.f32 	%f90, %f74, %f75;
	add.f32 	%f91, %f76, %f77;
	add.f32 	%f92, %f78, %f79;
	add.f32 	%f93, %f80, %f81;
	add.f32 	%f94, %f82, %f83;
	add.f32 	%f95, %f84, %f85;
	add.f32 	%f96, %f86, %f87;
	add.f32 	%f97, %f89, %f90;
	add.f32 	%f98, %f91, %f92;
	add.f32 	%f99, %f93, %f94;
	add.f32 	%f100, %f95, %f96;
	add.f32 	%f101, %f97, %f98;
	add.f32 	%f102, %f99, %f100;
	add.f32 	%f103, %f101, %f102;
	add.f32 	%f382, %f103, %f88;
	sub.s32 	%r55, %r51, %r202;
	setp.lt.u32 	%p4, %r55, 8192;
	@%p4 bra 	$L__BB5_46;
	add.s32 	%r202, %r202, 8192;
	setp.le.u32 	%p5, %r202, %r22;
	@%p5 bra 	$L__BB5_30;
$L__BB5_32:
	setp.le.u32 	%p6, %r51, %r202;
	sub.s32 	%r56, %r51, %r202;
	setp.ge.s32 	%p7, %r21, %r56;
	or.pred  	%p8, %p6, %p7;
	@%p8 bra 	$L__BB5_46;
	not.b32 	%r58, %r21;
	add.s32 	%r59, %r51, %r58;
	sub.s32 	%r60, %r59, %r202;
	shr.u32 	%r61, %r60, 9;
	add.s32 	%r26, %r61, 1;
	and.b32  	%r27, %r26, 15;
	setp.lt.u32 	%p9, %r60, 7680;
	mov.u32 	%r207, %r21;
	@%p9 bra 	$L__BB5_37;
	or.b32  	%r205, %r21, 4096;
	add.s32 	%r204, %r21, %r202;
	and.b32  	%r62, %r26, 16777200;
	neg.s32 	%r203, %r62;
$L__BB5_35:
	.pragma "nounroll";
	mul.wide.u32 	%rd15, %r204, 4;
	add.s64 	%rd16, %rd2, %rd15;
	ld.global.f32 	%f105, [%rd16];
	add.f32 	%f106, %f382, %f105;
	add.s32 	%r63, %r204, 512;
	mul.wide.u32 	%rd17, %r63, 4;
	add.s64 	%rd18, %rd2, %rd17;
	ld.global.f32 	%f107, [%rd18];
	add.f32 	%f108, %f106, %f107;
	add.s32 	%r64, %r204, 1024;
	mul.wide.u32 	%rd19, %r64, 4;
	add.s64 	%rd20, %rd2, %rd19;
	ld.global.f32 	%f109, [%rd20];
	add.f32 	%f110, %f108, %f109;
	add.s32 	%r65, %r204, 1536;
	mul.wide.u32 	%rd21, %r65, 4;
	add.s64 	%rd22, %rd2, %rd21;
	ld.global.f32 	%f111, [%rd22];
	add.f32 	%f112, %f110, %f111;
	add.s32 	%r66, %r204, 2048;
	mul.wide.u32 	%rd23, %r66, 4;
	add.s64 	%rd24, %rd2, %rd23;
	ld.global.f32 	%f113, [%rd24];
	add.f32 	%f114, %f112, %f113;
	add.s32 	%r67, %r204, 2560;
	mul.wide.u32 	%rd25, %r67, 4;
	add.s64 	%rd26, %rd2, %rd25;
	ld.global.f32 	%f115, [%rd26];
	add.f32 	%f116, %f114, %f115;
	add.s32 	%r68, %r204, 3072;
	mul.wide.u32 	%rd27, %r68, 4;
	add.s64 	%rd28, %rd2, %rd27;
	ld.global.f32 	%f117, [%rd28];
	add.f32 	%f118, %f116, %f117;
	add.s32 	%r69, %r204, 3584;
	mul.wide.u32 	%rd29, %r69, 4;
	add.s64 	%rd30, %rd2, %rd29;
	ld.global.f32 	%f119, [%rd30];
	add.f32 	%f120, %f118, %f119;
	add.s32 	%r70, %r204, 4096;
	mul.wide.u32 	%rd31, %r70, 4;
	add.s64 	%rd32, %rd2, %rd31;
	ld.global.f32 	%f121, [%rd32];
	add.f32 	%f122, %f120, %f121;
	add.s32 	%r71, %r204, 4608;
	mul.wide.u32 	%rd33, %r71, 4;
	add.s64 	%rd34, %rd2, %rd33;
	ld.global.f32 	%f123, [%rd34];
	add.f32 	%f124, %f122, %f123;
	add.s32 	%r72, %r204, 5120;
	mul.wide.u32 	%rd35, %r72, 4;
	add.s64 	%rd36, %rd2, %rd35;
	ld.global.f32 	%f125, [%rd36];
	add.f32 	%f126, %f124, %f125;
	add.s32 	%r73, %r204, 5632;
	mul.wide.u32 	%rd37, %r73, 4;
	add.s64 	%rd38, %rd2, %rd37;
	ld.global.f32 	%f127, [%rd38];
	add.f32 	%f128, %f126, %f127;
	add.s32 	%r74, %r204, 6144;
	mul.wide.u32 	%rd39, %r74, 4;
	add.s64 	%rd40, %rd2, %rd39;
	ld.global.f32 	%f129, [%rd40];
	add.f32 	%f130, %f128, %f129;
	add.s32 	%r75, %r204, 6656;
	mul.wide.u32 	%rd41, %r75, 4;
	add.s64 	%rd42, %rd2, %rd41;
	ld.global.f32 	%f131, [%rd42];
	add.f32 	%f132, %f130, %f131;
	add.s32 	%r76, %r204, 7168;
	mul.wide.u32 	%rd43, %r76, 4;
	add.s64 	%rd44, %rd2, %rd43;
	ld.global.f32 	%f133, [%rd44];
	add.f32 	%f134, %f132, %f133;
	add.s32 	%r77, %r204, 7680;
	mul.wide.u32 	%rd45, %r77, 4;
	add.s64 	%rd46, %rd2, %rd45;
	ld.global.f32 	%f135, [%rd46];
	add.f32 	%f382, %f134, %f135;
	add.s32 	%r205, %r205, 8192;
	add.s32 	%r204, %r204, 8192;
	add.s32 	%r203, %r203, 16;
	setp.ne.s32 	%p10, %r203, 0;
	@%p10 bra 	$L__BB5_35;
	add.s32 	%r207, %r205, -4096;
$L__BB5_37:
	setp.eq.s32 	%p11, %r27, 0;
	@%p11 bra 	$L__BB5_46;
	and.b32  	%r39, %r26, 7;
	setp.lt.u32 	%p12, %r27, 8;
	@%p12 bra 	$L__BB5_40;
	add.s32 	%r78, %r207, %r202;
	mul.wide.u32 	%rd47, %r78, 4;
	add.s64 	%rd48, %rd2, %rd47;
	ld.global.f32 	%f137, [%rd48];
	add.f32 	%f138, %f382, %f137;
	add.s32 	%r79, %r78, 512;
	mul.wide.u32 	%rd49, %r79, 4;
	add.s64 	%rd50, %rd2, %rd49;
	ld.global.f32 	%f139, [%rd50];
	add.f32 	%f140, %f138, %f139;
	add.s32 	%r80, %r78, 1024;
	mul.wide.u32 	%rd51, %r80, 4;
	add.s64 	%rd52, %rd2, %rd51;
	ld.global.f32 	%f141, [%rd52];
	add.f32 	%f142, %f140, %f141;
	add.s32 	%r81, %r78, 1536;
	mul.wide.u32 	%rd53, %r81, 4;
	add.s64 	%rd54, %rd2, %rd53;
	ld.global.f32 	%f143, [%rd54];
	add.f32 	%f144, %f142, %f143;
	add.s32 	%r82, %r78, 2048;
	mul.wide.u32 	%rd55, %r82, 4;
	add.s64 	%rd56, %rd2, %rd55;
	ld.global.f32 	%f145, [%rd56];
	add.f32 	%f146, %f144, %f145;
	add.s32 	%r83, %r78, 2560;
	mul.wide.u32 	%rd57, %r83, 4;
	add.s64 	%rd58, %rd2, %rd57;
	ld.global.f32 	%f147, [%rd58];
	add.f32 	%f148, %f146, %f147;
	add.s32 	%r84, %r78, 3072;
	mul.wide.u32 	%rd59, %r84, 4;
	add.s64 	%rd60, %rd2, %rd59;
	ld.global.f32 	%f149, [%rd60];
	add.f32 	%f150, %f148, %f149;
	add.s32 	%r85, %r78, 3584;
	mul.wide.u32 	%rd61, %r85, 4;
	add.s64 	%rd62, %rd2, %rd61;
	ld.global.f32 	%f151, [%rd62];
	add.f32 	%f382, %f150, %f151;
	add.s32 	%r207, %r207, 4096;
$L__BB5_40:
	setp.eq.s32 	%p13, %r39, 0;
	@%p13 bra 	$L__BB5_46;
	and.b32  	%r42, %r26, 3;
	setp.lt.u32 	%p14, %r39, 4;
	@%p14 bra 	$L__BB5_43;
	add.s32 	%r86, %r207, %r202;
	mul.wide.u32 	%rd63, %r86, 4;
	add.s64 	%rd64, %rd2, %rd63;
	ld.global.f32 	%f153, [%rd64];
	add.f32 	%f154, %f382, %f153;
	add.s32 	%r87, %r86, 512;
	mul.wide.u32 	%rd65, %r87, 4;
	add.s64 	%rd66, %rd2, %rd65;
	ld.global.f32 	%f155, [%rd66];
	add.f32 	%f156, %f154, %f155;
	add.s32 	%r88, %r86, 1024;
	mul.wide.u32 	%rd67, %r88, 4;
	add.s64 	%rd68, %rd2, %rd67;
	ld.global.f32 	%f157, [%rd68];
	add.f32 	%f158, %f156, %f157;
	add.s32 	%r89, %r86, 1536;
	mul.wide.u32 	%rd69, %r89, 4;
	add.s64 	%rd70, %rd2, %rd69;
	ld.global.f32 	%f159, [%rd70];
	add.f32 	%f382, %f158, %f159;
	add.s32 	%r207, %r207, 2048;
$L__BB5_43:
	setp.eq.s32 	%p15, %r42, 0;
	@%p15 bra 	$L__BB5_46;
	add.s32 	%r210, %r207, %r202;
	neg.s32 	%r209, %r42;
$L__BB5_45:
	.pragma "nounroll";
	mul.wide.u32 	%rd71, %r210, 4;
	add.s64 	%rd72, %rd2, %rd71;
	ld.global.f32 	%f160, [%rd72];
	add.f32 	%f382, %f382, %f160;
	add.s32 	%r210, %r210, 512;
	add.s32 	%r209, %r209, 1;
	setp.ne.s32 	%p16, %r209, 0;
	@%p16 bra 	$L__BB5_45;
$L__BB5_46:
	// begin inline asm
	mov.u32 %r90, %laneid;
	// end inline asm
	mov.b32 	%r92, %f382;
	mov.b32 	%r93, 1;
	mov.b32 	%r114, 31;
	mov.b32 	%r115, -1;
	// begin inline asm
	shfl.sync.down.b32 %r91, %r92, %r93, %r114, %r115;
	// end inline asm
	setp.gt.s32 	%p17, %r90, 30;
	mov.b32 	%f161, %r91;
	add.f32 	%f162, %f382, %f161;
	selp.f32 	%f163, %f382, %f162, %p17;
	mov.b32 	%r97, %f163;
	mov.b32 	%r98, 2;
	// begin inline asm
	shfl.sync.down.b32 %r96, %r97, %r98, %r114, %r115;
	// end inline asm
	setp.gt.s32 	%p18, %r90, 29;
	mov.b32 	%f164, %r96;
	add.f32 	%f165, %f163, %f164;
	selp.f32 	%f166, %f163, %f165, %p18;
	mov.b32 	%r102, %f166;
	mov.b32 	%r103, 4;
	// begin inline asm
	shfl.sync.down.b32 %r101, %r102, %r103, %r114, %r115;
	// end inline asm
	setp.gt.s32 	%p19, %r90, 27;
	mov.b32 	%f167, %r101;
	add.f32 	%f168, %f166, %f167;
	selp.f32 	%f169, %f166, %f168, %p19;
	mov.b32 	%r107, %f169;
	mov.b32 	%r108, 8;
	// begin inline asm
	shfl.sync.down.b32 %r106, %r107, %r108, %r114, %r115;
	// end inline asm
	setp.gt.s32 	%p20, %r90, 23;
	mov.b32 	%f170, %r106;
	add.f32 	%f171, %f169, %f170;
	selp.f32 	%f172, %f169, %f171, %p20;
	mov.b32 	%r112, %f172;
	mov.b32 	%r113, 16;
	// begin inline asm
	shfl.sync.down.b32 %r111, %r112, %r113, %r114, %r115;
	// end inline asm
	setp.gt.s32 	%p21, %r90, 15;
	mov.b32 	%f173, %r111;
	add.f32 	%f38, %f172, %f173;
	selp.f32 	%f383, %f172, %f38, %p21;
	setp.ne.s32 	%p22, %r90, 0;
	@%p22 bra 	$L__BB5_48;
	shr.u32 	%r116, %r21, 3;
	and.b32  	%r117, %r116, 124;
	mov.u32 	%r118, _ZZN3cub18CUB_300001_SM_10006detail6reduce28DeviceReduceSingleTileKernelINS2_10policy_hubIfjN4cuda3std3__44plusIfEEE10Policy1000EN6thrust24THRUST_300001_SM_1000_NS6detail15normal_iteratorINSD_10device_ptrIfEEEEPfjS9_ffNS7_10__identityEEEvT0_T1_T2_T3_T4_T6_E12temp_storage;
	add.s32 	%r119, %r118, %r117;
	st.shared.f32 	[%r119+16], %f38;
$L__BB5_48:
	bar.sync 	0;
	setp.ne.s32 	%p23, %r21, 0;
	@%p23 bra 	$L__BB5_50;
	ld.shared.f32 	%f174, [_ZZN3cub18CUB_300001_SM_10006detail6reduce28DeviceReduceSingleTileKernelINS2_10policy_hubIfjN4cuda3std3__44plusIfEEE10Policy1000EN6thrust24THRUST_300001_SM_1000_NS6detail15normal_iteratorINSD_10device_ptrIfEEEEPfjS9_ffNS7_10__identityEEEvT0_T1_T2_T3_T4_T6_E12temp_storage+20];
	add.f32 	%f175, %f383, %f174;
	ld.shared.f32 	%f176, [_ZZN3cub18CUB_300001_SM_10006detail6reduce28DeviceReduceSingleTileKernelINS2_10policy_hubIfjN4cuda3std3__44plusIfEEE10Policy1000EN6thrust24THRUST_300001_SM_1000_NS6detail15normal_iteratorINSD_10device_ptrIfEEEEPfjS9_ffNS7_10__identityEEEvT0_T1_T2_T3_T4_T6_E12temp_storage+24];
	add.f32 	%f177, %f175, %f176;
	ld.shared.f32 	%f178, [_ZZN3cub18CUB_300001_SM_10006detail6reduce28DeviceReduceSingleTileKernelINS2_10policy_hubIfjN4cuda3std3__44plusIfEEE10Policy1000EN6thrust24THRUST_300001_SM_1000_NS6detail15normal_iteratorINSD_10device_ptrIfEEEEPfjS9_ffNS7_10__identityEEEvT0_T1_T2_T3_T4_T6_E12temp_storage+28];
	add.f32 	%f179, %f177, %f178;
	ld.shared.f32 	%f180, [_ZZN3cub18CUB_300001_SM_10006detail6reduce28DeviceReduceSingleTileKernelINS2_10policy_hubIfjN4cuda3std3__44plusIfEEE10Policy1000EN6thrust24THRUST_300001_SM_1000_NS6detail15normal_iteratorINSD_10device_ptrIfEEEEPfjS9_ffNS7_10__identityEEEvT0_T1_T2_T3_T4_T6_E12temp_storage+32];
	add.f32 	%f181, %f179, %f180;
	ld.shared.f32 	%f182, [_ZZN3cub18CUB_300001_SM_10006detail6reduce28DeviceReduceSingleTileKernelINS2_10policy_hubIfjN4cuda3std3__44plusIfEEE10Policy1000EN6thrust24THRUST_300001_SM_1000_NS6detail15normal_iteratorINSD_10device_ptrIfEEEEPfjS9_ffNS7_10__identityEEEvT0_T1_T2_T3_T4_T6_E12temp_storage+36];
	add.f32 	%f183, %f181, %f182;
	ld.shared.f32 	%f184, [_ZZN3cub18CUB_300001_SM_10006detail6reduce28DeviceReduceSingleTileKernelINS2_10policy_hubIfjN4cuda3std3__44plusIfEEE10Policy1000EN6thrust24THRUST_300001_SM_1000_NS6detail15normal_iteratorINSD_10device_ptrIfEEEEPfjS9_ffNS7_10__identityEEEvT0_T1_T2_T3_T4_T6_E12temp_storage+40];
	add.f32 	%f185, %f183, %f184;
	ld.shared.f32 	%f186, [_ZZN3cub18CUB_300001_SM_10006detail6reduce28DeviceReduceSingleTileKernelINS2_10policy_hubIfjN4cuda3std3__44plusIfEEE10Policy1000EN6thrust24THRUST_300001_SM_1000_NS6detail15normal_iteratorINSD_10device_ptrIfEEEEPfjS9_ffNS7_10__identityEEEvT0_T1_T2_T3_T4_T6_E12temp_storage+44];
	add.f32 	%f187, %f185, %f186;
	ld.shared.f32 	%f188, [_ZZN3cub18CUB_300001_SM_10006detail6reduce28DeviceReduceSingleTileKernelINS2_10policy_hubIfjN4cuda3std3__44plusIfEEE10Policy1000EN6thrust24THRUST_300001_SM_1000_NS6detail15normal_iteratorINSD_10device_ptrIfEEEEPfjS9_ffNS7_10__identityEEEvT0_T1_T2_T3_T4_T6_E12temp_storage+48];
	add.f32 	%f189, %f187, %f188;
	ld.shared.f32 	%f190, [_ZZN3cub18CUB_300001_SM_10006detail6reduce28DeviceReduceSingleTileKernelINS2_10policy_hubIfjN4cuda3std3__44plusIfEEE10Policy1000EN6thrust24THRUST_300001_SM_1000_NS6detail15normal_iteratorINSD_10device_ptrIfEEEEPfjS9_ffNS7_10__identityEEEvT0_T1_T2_T3_T4_T6_E12temp_storage+52];
	add.f32 	%f191, %f189, %f190;
	ld.shared.f32 	%f192, [_ZZN3cub18CUB_300001_SM_10006detail6reduce28DeviceReduceSingleTileKernelINS2_10policy_hubIfjN4cuda3std3__44plusIfEEE10Policy1000EN6thrust24THRUST_300001_SM_1000_NS6detail15normal_iteratorINSD_10device_ptrIfEEEEPfjS9_ffNS7_10__identityEEEvT0_T1_T2_T3_T4_T6_E12temp_storage+56];
	add.f32 	%f193, %f191, %f192;
	ld.shared.f32 	%f194, [_ZZN3cub18CUB_300001_SM_10006detail6reduce28DeviceReduceSingleTileKernelINS2_10policy_hubIfjN4cuda3std3__44plusIfEEE10Policy1000EN6thrust24THRUST_300001_SM_1000_NS6detail15normal_iteratorINSD_10device_ptrIfEEEEPfjS9_ffNS7_10__identityEEEvT0_T1_T2_T3_T4_T6_E12temp_storage+60];
	add.f32 	%f195, %f193, %f194;
	ld.shared.f32 	%f196, [_ZZN3cub18CUB_300001_SM_10006detail6reduce28DeviceReduceSingleTileKernelINS2_10policy_hubIfjN4cuda3std3__44plusIfEEE10Policy1000EN6thrust24THRUST_300001_SM_1000_NS6detail15normal_iteratorINSD_10device_ptrIfEEEEPfjS9_ffNS7_10__identityEEEvT0_T1_T2_T3_T4_T6_E12temp_storage+64];
	add.f32 	%f197, %f195, %f196;
	ld.shared.f32 	%f198, [_ZZN3cub18CUB_300001_SM_10006detail6reduce28DeviceReduceSingleTileKernelINS2_10policy_hubIfjN4cuda3std3__44plusIfEEE10Policy1000EN6thrust24THRUST_300001_SM_1000_NS6detail15normal_iteratorINSD_10device_ptrIfEEEEPfjS9_ffNS7_10__identityEEEvT0_T1_T2_T3_T4_T6_E12temp_storage+68];
	add.f32 	%f199, %f197, %f198;
	ld.shared.f32 	%f200, [_ZZN3cub18CUB_300001_SM_10006detail6reduce28DeviceReduceSingleTileKernelINS2_10policy_hubIfjN4cuda3std3__44plusIfEEE10Policy1000EN6thrust24THRUST_300001_SM_1000_NS6detail15normal_iteratorINSD_10device_ptrIfEEEEPfjS9_ffNS7_10__identityEEEvT0_T1_T2_T3_T4_T6_E12temp_storage+72];
	add.f32 	%f201, %f199, %f200;
	ld.shared.f32 	%f202, [_ZZN3cub18CUB_300001_SM_10006detail6reduce28DeviceReduceSingleTileKernelINS2_10policy_hubIfjN4cuda3std3__44plusIfEEE10Policy1000EN6thrust24THRUST_300001_SM_1000_NS6detail15normal_iteratorINSD_10device_ptrIfEEEEPfjS9_ffNS7_10__identityEEEvT0_T1_T2_T3_T4_T6_E12temp_storage+76];
	add.f32 	%f383, %f201, %f202;
$L__BB5_50:
	mov.u32 	%r192, %tid.x;
	setp.ne.s32 	%p65, %r192, 0;
	@%p65 bra 	$L__BB5_52;
	add.f32 	%f361, %f42, %f383;
	st.global.f32 	[%rd1], %f361;
$L__BB5_52:
	ret;

}
	// .globl	_ZN3cub18CUB_300001_SM_10006detail6reduce18DeviceReduceKernelINS2_10policy_hubIfjN4cuda3std3__44plusIfEEE10Policy1000EN6thrust24THRUST_300001_SM_1000_NS6detail15normal_iteratorINSD_10device_ptrIfEEEEjS9_fNS7_10__identityEEEvT0_PT3_T1_NS0_13GridEvenShareISN_EET2_T4_
.visible .entry _ZN3cub18CUB_300001_SM_10006detail6reduce18DeviceReduceKernelINS2_10policy_hubIfjN4cuda3std3__44plusIfEEE10Policy1000EN6thrust24THRUST_300001_SM_1000_NS6detail15normal_iteratorINSD_10device_ptrIfEEEEjS9_fNS7_10__identityEEEvT0_PT3_T1_NS0_13GridEvenShareISN_EET2_T4_(
	.param .align 8 .b8 _ZN3cub18CUB_300001_SM_10006detail6reduce18DeviceReduceKernelINS2_10policy_hubIfjN4cuda3std3__44plusIfEEE10Policy1000EN6thrust24THRUST_300001_SM_1000_NS6detail15normal_iteratorINSD_10device_ptrIfEEEEjS9_fNS7_10__identityEEEvT0_PT3_T1_NS0_13GridEvenShareISN_EET2_T4__param_0[8],
	.param .u64 .ptr .align 1 _ZN3cub18CUB_300001_SM_10006detail6reduce18DeviceReduceKernelINS2_10policy_hubIfjN4cuda3std3__44plusIfEEE10Policy1000EN6thrust24THRUST_300001_SM_1000_NS6detail15normal_iteratorINSD_10device_ptrIfEEEEjS9_fNS7_10__identityEEEvT0_PT3_T1_NS0_13GridEvenShareISN_EET2_T4__param_1,
	.param .u32 _ZN3cub18CUB_300001_SM_10006detail6reduce18DeviceReduceKernelINS2_10policy_hubIfjN4cuda3std3__44plusIfEEE10Policy1000EN6thrust24THRUST_300001_SM_1000_NS6detail15normal_iteratorINSD_10device_ptrIfEEEEjS9_fNS7_10__identityEEEvT0_PT3_T1_NS0_13GridEvenShareISN_EET2_T4__param_2,
	.param .align 4 .b8 _ZN3cub18CUB_300001_SM_10006detail6reduce18DeviceReduceKernelINS2_10policy_hubIfjN4cuda3std3__44plusIfEEE10Policy1000EN6thrust24THRUST_300001_SM_1000_NS6detail15normal_iteratorINSD_10device_ptrIfEEEEjS9_fNS7_10__identityEEEvT0_PT3_T1_NS0_13GridEvenShareISN_EET2_T4__param_3[40],
	.param .align 1 .b8 _ZN3cub18CUB_300001_SM_10006detail6reduce18DeviceReduceKernelINS2_10policy_hubIfjN4cuda3std3__44plusIfEEE10Policy1000EN6thrust24THRUST_300001_SM_1000_NS6detail15normal_iteratorINSD_10device_ptrIfEEEEjS9_fNS7_10__identityEEEvT0_PT3_T1_NS0_13GridEvenShareISN_EET2_T4__param_4[1],
	.param .align 1 .b8 _ZN3cub18CUB_300001_SM_10006detail6reduce18DeviceReduceKernelINS2_10policy_hubIfjN4cuda3std3__44plusIfEEE10Policy1000EN6thrust24THRUST_300001_SM_1000_NS6detail15normal_iteratorINSD_10device_ptrIfEEEEjS9_fNS7_10__identityEEEvT0_PT3_T1_NS0_13GridEvenShareISN_EET2_T4__param_5[1]
)
.maxntid 512
{
	.reg .pred 	%p<65>;
	.reg .b16 	%rs<4>;
	.reg .b32 	%r<279>;
	.reg .b32 	%f<380>;
	.reg .b64 	%rd<130>;
	// demoted variable
	.shared .align 4 .b8 _ZZN3cub18CUB_300001_SM_10006detail6reduce18DeviceReduceKernelINS2_10policy_hubIfjN4cuda3std3__44plusIfEEE10Policy1000EN6thrust24THRUST_300001_SM_1000_NS6detail15normal_iteratorINSD_10device_ptrIfEEEEjS9_fNS7_10__identityEEEvT0_PT3_T1_NS0_13GridEvenShareISN_EET2_T4_E12temp_storage[84];
	ld.param.u32 	%r1, [_ZN3cub18CUB_300001_SM_10006detail6reduce18DeviceReduceKernelINS2_10policy_hubIfjN4cuda3std3__44plusIfEEE10Policy1000EN6thrust24THRUST_300001_SM_1000_NS6detail15normal_iteratorINSD_10device_ptrIfEEEEjS9_fNS7_10__identityEEEvT0_PT3_T1_NS0_13GridEvenShareISN_EET2_T4__param_3+20];
	ld.param.u32 	%r2, [_ZN3cub18CUB_300001_SM_10006detail6reduce18DeviceReduceKernelINS2_10policy_hubIfjN4cuda3std3__44plusIfEEE10Policy1000EN6thrust24THRUST_300001_SM_1000_NS6detail15normal_iteratorINSD_10device_ptrIfEEEEjS9_fNS7_10__identityEEEvT0_PT3_T1_NS0_13GridEvenShareISN_EET2_T4__param_3+24];
	ld.param.u64 	%rd3, [_ZN3cub18CUB_300001_SM_10006detail6reduce18DeviceReduceKernelINS2_10policy_hubIfjN4cuda3std3__44plusIfEEE10Policy1000EN6thrust24THRUST_300001_SM_1000_NS6detail15normal_iteratorINSD_10device_ptrIfEEEEjS9_fNS7_10__identityEEEvT0_PT3_T1_NS0_13GridEvenShareISN_EET2_T4__param_0];
	cvta.to.global.u64 	%rd1, %rd3;
	mov.u32 	%r3, %ctaid.x;
	shl.b32 	%r4, %r2, 13;
	shl.b32 	%r270, %r3, 13;
	sub.s32 	%r6, %r1, %r270;
	setp.gt.u32 	%p1, %r6, 8191;
	@%p1 bra 	$L__BB6_26;
	mov.u32 	%r7, %tid.x;
	setp.ge.u32 	%p23, %r7, %r6;
	mov.f32 	%f368, 0f00000000;
	mov.u32 	%r261, %r7;
	@%p23 bra 	$L__BB6_3;
	add.s32 	%r155, %r270, %r7;
	mul.wide.u32 	%rd66, %r155, 4;
	add.s64 	%rd67, %rd1, %rd66;
	ld.global.f32 	%f368, [%rd67];
	add.s32 	%r261, %r7, 512;
$L__BB6_3:
	setp.ge.u32 	%p24, %r261, %r6;
	@%p24 bra 	$L__BB6_17;
	not.b32 	%r156, %r261;
	add.s32 	%r157, %r1, %r156;
	sub.s32 	%r158, %r157, %r270;
	shr.u32 	%r159, %r158, 9;
	add.s32 	%r10, %r159, 1;
	and.b32  	%r11, %r10, 15;
	setp.lt.u32 	%p25, %r158, 7680;
	@%p25 bra 	$L__BB6_8;
	or.b32  	%r260, %r261, 4096;
	add.s32 	%r259, %r261, %r270;
	and.b32  	%r160, %r10, 16777200;
	neg.s32 	%r258, %r160;
$L__BB6_6:
	.pragma "nounroll";
	mul.wide.u32 	%rd68, %r259, 4;
	add.s64 	%rd69, %rd1, %rd68;
	ld.global.f32 	%f203, [%rd69];
	add.f32 	%f204, %f368, %f203;
	add.s32 	%r161, %r259, 512;
	mul.wide.u32 	%rd70, %r161, 4;
	add.s64 	%rd71, %rd1, %rd70;
	ld.global.f32 	%f205, [%rd71];
	add.f32 	%f206, %f204, %f205;
	add.s32 	%r162, %r259, 1024;
	mul.wide.u32 	%rd72, %r162, 4;
	add.s64 	%rd73, %rd1, %rd72;
	ld.global.f32 	%f207, [%rd73];
	add.f32 	%f208, %f206, %f207;
	add.s32 	%r163, %r259, 1536;
	mul.wide.u32 	%rd74, %r163, 4;
	add.s64 	%rd75, %rd1, %rd74;
	ld.global.f32 	%f209, [%rd75];
	add.f32 	%f210, %f208, %f209;
	add.s32 	%r164, %r259, 2048;
	mul.wide.u32 	%rd76, %r164, 4;
	add.s64 	%rd77, %rd1, %rd76;
	ld.global.f32 	%f211, [%rd77];
	add.f32 	%f212, %f210, %f211;
	add.s32 	%r165, %r259, 2560;
	mul.wide.u32 	%rd78, %r165, 4;
	add.s64 	%rd79, %rd1, %rd78;
	ld.global.f32 	%f213, [%rd79];
	add.f32 	%f214, %f212, %f213;
	add.s32 	%r166, %r259, 3072;
	mul.wide.u32 	%rd80, %r166, 4;
	add.s64 	%rd81, %rd1, %rd80;
	ld.global.f32 	%f215, [%rd81];
	add.f32 	%f216, %f214, %f215;
	add.s32 	%r167, %r259, 3584;
	mul.wide.u32 	%rd82, %r167, 4;
	add.s64 	%rd83, %rd1, %rd82;
	ld.global.f32 	%f217, [%rd83];
	add.f32 	%f218, %f216, %f217;
	add.s32 	%r168, %r259, 4096;
	mul.wide.u32 	%rd84, %r168, 4;
	add.s64 	%rd85, %rd1, %rd84;
	ld.global.f32 	%f219, [%rd85];
	add.f32 	%f220, %f218, %f219;
	add.s32 	%r169, %r259, 4608;
	mul.wide.u32 	%rd86, %r169, 4;
	add.s64 	%rd87, %rd1, %rd86;
	ld.global.f32 	%f221, [%rd87];
	add.f32 	%f222, %f220, %f221;
	add.s32 	%r170, %r259, 5120;
	mul.wide.u32 	%rd88, %r170, 4;
	add.s64 	%rd89, %rd1, %rd88;
	ld.global.f32 	%f223, [%rd89];
	add.f32 	%f224, %f222, %f223;
	add.s32 	%r171, %r259, 5632;
	mul.wide.u32 	%rd90, %r171, 4;
	add.s64 	%rd91, %rd1, %rd90;
	ld.global.f32 	%f225, [%rd91];
	add.f32 	%f226, %f224, %f225;
	add.s32 	%r172, %r259, 6144;
	mul.wide.u32 	%rd92, %r172, 4;
	add.s64 	%rd93, %rd1, %rd92;
	ld.global.f32 	%f227, [%rd93];
	add.f32 	%f228, %f226, %f227;
	add.s32 	%r173, %r259, 6656;
	mul.wide.u32 	%rd94, %r173, 4;
	add.s64 	%rd95, %rd1, %rd94;
	ld.global.f32 	%f229, [%rd95];
	add.f32 	%f230, %f228, %f229;
	add.s32 	%r174, %r259, 7168;
	mul.wide.u32 	%rd96, %r174, 4;
	add.s64 	%rd97, %rd1, %rd96;
	ld.global.f32 	%f231, [%rd97];
	add.f32 	%f232, %f230, %f231;
	add.s32 	%r175, %r259, 7680;
	mul.wide.u32 	%rd98, %r175, 4;
	add.s64 	%rd99, %rd1, %rd98;
	ld.global.f32 	%f233, [%rd99];
	add.f32 	%f368, %f232, %f233;
	add.s32 	%r260, %r260, 8192;
	add.s32 	%r259, %r259, 8192;
	add.s32 	%r258, %r258, 16;
	setp.ne.s32 	%p26, %r258, 0;
	@%p26 bra 	$L__BB6_6;
	add.s32 	%r261, %r260, -4096;
$L__BB6_8:
	setp.eq.s32 	%p27, %r11, 0;
	@%p27 bra 	$L__BB6_17;
	and.b32  	%r23, %r10, 7;
	setp.lt.u32 	%p28, %r11, 8;
	@%p28 bra 	$L__BB6_11;
	add.s32 	%r176, %r270, %r261;
	mul.wide.u32 	%rd100, %r176, 4;
	add.s64 	%rd101, %rd1, %rd100;
	ld.global.f32 	%f235, [%rd101];
	add.f32 	%f236, %f368, %f235;
	add.s32 	%r177, %r176, 512;
	mul.wide.u32 	%rd102, %r177, 4;
	add.s64 	%rd103, %rd1, %rd102;
	ld.global.f32 	%f237, [%rd103];
	add.f32 	%f238, %f236, %f237;
	add.s32 	%r178, %r176, 1024;
	mul.wide.u32 	%rd104, %r178, 4;
	add.s64 	%rd105, %rd1, %rd104;
	ld.global.f32 	%f239, [%rd105];
	add.f32 	%f240, %f238, %f239;
	add.s32 	%r179, %r176, 1536;
	mul.wide.u32 	%rd106, %r179, 4;
	add.s64 	%rd107, %rd1, %rd106;
	ld.global.f32 	%f241, [%rd107];
	add.f32 	%f242, %f240, %f241;
	add.s32 	%r180, %r176, 2048;
	mul.wide.u32 	%rd108, %r180, 4;
	add.s64 	%rd109, %rd1, %rd108;
	ld.global.f32 	%f243, [%rd109];
	add.f32 	%f244, %f242, %f243;
	add.s32 	%r181, %r176, 2560;
	mul.wide.u32 	%rd110, %r181, 4;
	add.s64 	%rd111, %rd1, %rd110;
	ld.global.f32 	%f245, [%rd111];
	add.f32 	%f246, %f244, %f245;
	add.s32 	%r182, %r176, 3072;
	mul.wide.u32 	%rd112, %r182, 4;
	add.s64 	%rd113, %rd1, %rd112;
	ld.global.f32 	%f247, [%rd113];
	add.f32 	%f248, %f246, %f247;
	add.s32 	%r183, %r176, 3584;
	mul.wide.u32 	%rd114, %r183, 4;
	add.s64 	%rd115, %rd1, %rd114;
	ld.global.f32 	%f249, [%rd115];
	add.f32 	%f368, %f248, %f249;
	add.s32 	%r261, %r261, 4096;
$L__BB6_11:
	setp.eq.s32 	%p29, %r23, 0;
	@%p29 bra 	$L__BB6_17;
	and.b32  	%r26, %r10, 3;
	setp.lt.u32 	%p30, %r23, 4;
	@%p30 bra 	$L__BB6_14;
	add.s32 	%r184, %r270, %r261;
	mul.wide.u32 	%rd116, %r184, 4;
	add.s64 	%rd117, %rd1, %rd116;
	ld.global.f32 	%f251, [%rd117];
	add.f32 	%f252, %f368, %f251;
	add.s32 	%r185, %r184, 512;
	mul.wide.u32 	%rd118, %r185, 4;
	add.s64 	%rd119, %rd1, %rd118;
	ld.global.f32 	%f253, [%rd119];
	add.f32 	%f254, %f252, %f253;
	add.s32 	%r186, %r184, 1024;
	mul.wide.u32 	%rd120, %r186, 4;
	add.s64 	%rd121, %rd1, %rd120;
	ld.global.f32 	%f255, [%rd121];
	add.f32 	%f256, %f254, %f255;
	add.s32 	%r187, %r184, 1536;
	mul.wide.u32 	%rd122, %r187, 4;
	add.s64 	%rd123, %rd1, %rd122;
	ld.global.f32 	%f257, [%rd123];
	add.f32 	%f368, %f256, %f257;
	add.s32 	%r261, %r261, 2048;
$L__BB6_14:
	setp.eq.s32 	%p31, %r26, 0;
	@%p31 bra 	$L__BB6_17;
	add.s32 	%r265, %r261, %r270;
	neg.s32 	%r264, %r26;
$L__BB6_16:
	.pragma "nounroll";
	mul.wide.u32 	%rd124, %r265, 4;
	add.s64 	%rd125, %rd1, %rd124;
	ld.global.f32 	%f258, [%rd125];
	add.f32 	%f368, %f368, %f258;
	add.s32 	%r265, %r265, 512;
	add.s32 	%r264, %r264, 1;
	setp.ne.s32 	%p32, %r264, 0;
	@%p32 bra 	$L__BB6_16;
$L__BB6_17:
	setp.lt.u32 	%p33, %r6, 512;
	@%p33 bra 	$L__BB6_22;
	// begin inline asm
	mov.u32 %r226, %laneid;
	// end inline asm
	mov.b32 	%r228, %f368;
	mov.b32 	%r229, 1;
	mov.b32 	%r250, 31;
	mov.b32 	%r251, -1;
	// begin inline asm
	shfl.sync.down.b32 %r227, %r228, %r229, %r250, %r251;
	// end inline asm
	setp.gt.s32 	%p57, %r226, 30;
	mov.b32 	%f317, %r227;
	add.f32 	%f318, %f368, %f317;
	selp.f32 	%f319, %f368, %f318, %p57;
	mov.b32 	%r233, %f319;
	mov.b32 	%r234, 2;
	// begin inline asm
	shfl.sync.down.b32 %r232, %r233, %r234, %r250, %r251;
	// end inline asm
	setp.gt.s32 	%p58, %r226, 29;
	mov.b32 	%f320, %r232;
	add.f32 	%f321, %f319, %f320;
	selp.f32 	%f322, %f319, %f321, %p58;
	mov.b32 	%r238, %f322;
	mov.b32 	%r239, 4;
	// begin inline asm
	shfl.sync.down.b32 %r237, %r238, %r239, %r250, %r251;
	// end inline asm
	setp.gt.s32 	%p59, %r226, 27;
	mov.b32 	%f323, %r237;
	add.f32 	%f324, %f322, %f323;
	selp.f32 	%f325, %f322, %f324, %p59;
	mov.b32 	%r243, %f325;
	mov.b32 	%r244, 8;
	// begin inline asm
	shfl.sync.down.b32 %r242, %r243, %r244, %r250, %r251;
	// end inline asm
	setp.gt.s32 	%p60, %r226, 23;
	mov.b32 	%f326, %r242;
	add.f32 	%f327, %f325, %f326;
	selp.f32 	%f328, %f325, %f327, %p60;
	mov.b32 	%r248, %f328;
	mov.b32 	%r249, 16;
	// begin inline asm
	shfl.sync.down.b32 %r247, %r248, %r249, %r250, %r251;
	// end inline asm
	setp.gt.s32 	%p61, %r226, 15;
	mov.b32 	%f329, %r247;
	add.f32 	%f16, %f328, %f329;
	selp.f32 	%f379, %f328, %f16, %p61;
	setp.ne.s32 	%p62, %r226, 0;
	@%p62 bra 	$L__BB6_20;
	shr.u32 	%r252, %r7, 3;
	and.b32  	%r253, %r252, 124;
	mov.u32 	%r254, _ZZN3cub18CUB_300001_SM_10006detail6reduce18DeviceReduceKernelINS2_10policy_hubIfjN4cuda3std3__44plusIfEEE10Policy1000EN6thrust24THRUST_300001_SM_1000_NS6detail15normal_iteratorINSD_10device_ptrIfEEEEjS9_fNS7_10__identityEEEvT0_PT3_T1_NS0_13GridEvenShareISN_EET2_T4_E12temp_storage;
	add.s32 	%r255, %r254, %r253;
	st.shared.f32 	[%r255+16], %f16;
$L__BB6_20:
	bar.sync 	0;
	setp.ne.s32 	%p63, %r7, 0;
	@%p63 bra 	$L__BB6_48;
	ld.shared.f32 	%f330, [_ZZN3cub18CUB_300001_SM_10006detail6reduce18DeviceReduceKernelINS2_10policy_hubIfjN4cuda3std3__44plusIfEEE10Policy1000EN6thrust24THRUST_300001_SM_1000_NS6detail15normal_iteratorINSD_10device_ptrIfEEEEjS9_fNS7_10__identityEEEvT0_PT3_T1_NS0_13GridEvenShareISN_EET2_T4_E12temp_storage+20];
	add.f32 	%f331, %f379, %f330;
	ld.shared.f32 	%f332, [_ZZN3cub18CUB_300001_SM_10006detail6reduce18DeviceReduceKernelINS2_10policy_hubIfjN4cuda3std3__44plusIfEEE10Policy1000EN6thrust24THRUST_300001_SM_1000_NS6detail15normal_iteratorINSD_10device_ptrIfEEEEjS9_fNS7_10__identityEEEvT0_PT3_T1_NS0_13GridEvenShareISN_EET2_T4_E12temp_storage+24];
	add.f32 	%f333, %f331, %f332;
	ld.shared.f32 	%f334, [_ZZN3cub18CUB_300001_SM_10006detail6reduce18DeviceReduceKernelINS2_10policy_hubIfjN4cuda3std3__44plusIfEEE10Policy1000EN6thrust24THRUST_300001_SM_1000_NS6detail15normal_iteratorINSD_10device_ptrIfEEEEjS9_fNS7_10__identityEEEvT0_PT3_T1_NS0_13GridEvenShareISN_EET2_T4_E12temp_storage+28];
	add.f32 	%f335, %f333, %f334;
	ld.shared.f32 	%f336, [_ZZN3cub18CUB_300001_SM_10006detail6reduce18DeviceReduceKernelINS2_10policy_hubIfjN4cuda3std3__44plusIfEEE10Policy1000EN6thrust24THRUST_300001_SM_1000_NS6detail15normal_iteratorINSD_10device_ptrIfEEEEjS9_fNS7_10__identityEEEvT0_PT3_T1_NS0_13GridEvenShareISN_EET2_T4_E12temp_storage+32];
	add.f32 	%f337, %f335, %f336;
	ld.shared.f32 	%f338, [_ZZN3cub18CUB_300001_SM_10006detail6reduce18DeviceReduceKernelINS2_10policy_hubIfjN4cuda3std3__44plusIfEEE10Policy1000EN6thrust24THRUST_300001_SM_1000_NS6detail15normal_iteratorINSD_10device_ptrIfEEEEjS9_fNS7_10__identityEEEvT0_PT3_T1_NS0_13GridEvenShareISN_EET2_T4_E12temp_storage+36];
	add.f32 	%f339, %f337, %f338;
	ld.shared.f32 	%f340, [_ZZN3cub18CUB_300001_SM_10006detail6reduce18DeviceReduceKernelINS2_10policy_hubIfjN4cuda3std3__44plusIfEEE10Policy1000EN6thrust24THRUST_300001_SM_1000_NS6detail15normal_iteratorINSD_10device_ptrIfEEEEjS9_fNS7_10__identityEEEvT0_PT3_T1_NS0_13GridEvenShareISN_EET2_T4_E12temp_storage+40];
	add.f32 	%f341, %f339, %f340;
	ld.shared.f32 	%f342, [_ZZN3cub18CUB_300001_SM_10006detail6reduce18DeviceReduceKernelINS2_10policy_hubIfjN4cuda3std3__44plusIfEEE10Policy1000EN6thrust24THRUST_300001_SM_1000_NS6detail15normal_iteratorINSD_10device_ptrIfEEEEjS9_fNS7_10__identityEEEvT0_PT3_T1_NS0_13GridEvenShareISN_EET2_T4_E12temp_storage+44];
	add.f32 	%f343, %f341, %f342;
	ld.shared.f32 	%f344, [_ZZN3cub18CUB_300001_SM_10006detail6reduce18DeviceReduceKernelINS2_10policy_hubIfjN4cuda3std3__44plusIfEEE10Policy1000EN6thrust24THRUST_300001_SM_1000_NS6detail15normal_iteratorINSD_10device_ptrIfEEEEjS9_fNS7_10__identityEEEvT0_PT3_T1_NS0_13GridEvenShareISN_EET2_T4_E12temp_storage+48];
	add.f32 	%f345, %f343, %f344;
	ld.shared.f32 	%f346, [_ZZN3cub18CUB_300001_SM_10006detail6reduce18DeviceReduceKernelINS2_10policy_hubIfjN4cuda3std3__44plusIfEEE10Policy1000EN6thrust24THRUST_300001_SM_1000_NS6detail15normal_iteratorINSD_10device_ptrIfEEEEjS9_fNS7_10__identityEEEvT0_PT3_T1_NS0_13GridEvenShareISN_EET2_T4_E12temp_storage+52];
	add.f32 	%f347, %f345, %f346;
	ld.shared.f32 	%f348, [_ZZN3cub18CUB_300001_SM_10006detail6reduce18DeviceReduceKernelINS2_10policy_hubIfjN4cuda3std3__44plusIfEEE10Policy1000EN6thrust24THRUST_300001_SM_1000_NS6detail15normal_iteratorINSD_10device_ptrIfEEEEjS9_fNS7_10__identityEEEvT0_PT3_T1_NS0_13GridEvenShareISN_EET2_T4_E12temp_storage+56];
	add.f32 	%f349, %f347, %f348;
	ld.shared.f32 	%f350, [_ZZN3cub18CUB_300001_SM_10006detail6reduce18DeviceReduceKernelINS2_10policy_hubIfjN4cuda3std3__44plusIfEEE10Policy1000EN6thrust24THRUST_300001_SM_1000_NS6detail15normal_iteratorINSD_10device_ptrIfEEEEjS9_fNS7_10__identityEEEvT0_PT3_T1_NS0_13GridEvenShareISN_EET2_T4_E12temp_storage+60];
	add.f32 	%f351, %f349, %f350;
	ld.shared.f32 	%f352, [_ZZN3cub18CUB_300001_SM_10006detail6reduce18DeviceReduceKernelINS2_10policy_hubIfjN4cuda3std3__44plusIfEEE10Policy1000EN6thrust24THRUST_300001_SM_1000_NS6detail15normal_iteratorINSD_10device_ptrIfEEEEjS9_fNS7_10__identityEEEvT0_PT3_T1_NS0_13GridEvenShareISN_EET2_T4_E12temp_storage+64];
	add.f32 	%f353, %f351, %f352;
	ld.shared.f32 	%f354, [_ZZN3cub18CUB_300001_SM_10006detail6reduce18DeviceReduceKernelINS2_10policy_hubIfjN4cuda3std3__44plusIfEEE10Policy1000EN6thrust24THRUST_300001_SM_1000_NS6detail15normal_iteratorINSD_10device_ptrIfEEEEjS9_fNS7_10__identityEEEvT0_PT3_T1_NS0_13GridEvenShareISN_EET2_T4_E12temp_storage+68];
	add.f32 	%f355, %f353, %f354;
	ld.shared.f32 	%f356, [_ZZN3cub18CUB_300001_SM_10006detail6reduce18DeviceReduceKernelINS2_10policy_hubIfjN4cuda3std3__44plusIfEEE10Policy1000EN6thrust24THRUST_300001_SM_1000_NS6detail15normal_iteratorINSD_10device_ptrIfEEEEjS9_fNS7_10__identityEEEvT0_PT3_T1_NS0_13GridEvenShareISN_EET2_T4_E12temp_storage+72];
	add.f32 	%f357, %f355, %f356;
	ld.shared.f32 	%f358, [_ZZN3cub18CUB_300001_SM_10006detail6reduce18DeviceReduceKernelINS2_10policy_hubIfjN4cuda3std3__44plusIfEEE10Policy1000EN6thrust24THRUST_300001_SM_1000_NS6detail15normal_iteratorINSD_10device_ptrIfEEEEjS9_fNS7_10__identityEEEvT0_PT3_T1_NS0_13GridEvenShareISN_EET2_T4_E12temp_storage+76];
	add.f32 	%f379, %f357, %f358;
	bra.uni 	$L__BB6_48;
$L__BB6_22:
	// begin inline asm
	mov.u32 %r188, %laneid;
	// end inline asm
	and.b32  	%r214, %r7, 992;
	add.s32 	%r215, %r214, 32;
	setp.gt.u32 	%p34, %r215, %r6;
	not.b32 	%r216, %r214;
	add.s32 	%r217, %r6, %r216;
	selp.b32 	%r212, %r217, 31, %p34;
	mov.b32 	%r190, %f368;
	mov.b32 	%r191, 1;
	mov.b32 	%r213, -1;
	// begin inline asm
	shfl.sync.down.b32 %r189, %r190, %r191, %r212, %r213;
	// end inline asm
	setp.lt.s32 	%p35, %r188, %r212;
	mov.b32 	%f259, %r189;
	add.f32 	%f260, %f368, %f259;
	selp.f32 	%f261, %f260, %f368, %p35;
	mov.b32 	%r195, %f261;
	mov.b32 	%r196, 2;
	// begin inline asm
	shfl.sync.down.b32 %r194, %r195, %r196, %r212, %r213;
	// end inline asm
	add.s32 	%r218, %r188, 2;
	setp.gt.s32 	%p36, %r218, %r212;
	mov.b32 	%f262, %r194;
	add.f32 	%f263, %f261, %f262;
	selp.f32 	%f264, %f261, %f263, %p36;
	mov.b32 	%r200, %f264;
	mov.b32 	%r201, 4;
	// begin inline asm
	shfl.sync.down.b32 %r199, %r200, %r201, %r212, %r213;
	// end inline asm
	add.s32 	%r219, %r188, 4;
	setp.gt.s32 	%p37, %r219, %r212;
	mov.b32 	%f265, %r199;
	add.f32 	%f266, %f264, %f265;
	selp.f32 	%f267, %f264, %f266, %p37;
	mov.b32 	%r205, %f267;
	mov.b32 	%r206, 8;
	// begin inline asm
	shfl.sync.down.b32 %r204, %r205, %r206, %r212, %r213;
	// end inline asm
	add.s32 	%r220, %r188, 8;
	setp.gt.s32 	%p38, %r220, %r212;
	mov.b32 	%f268, %r204;
	add.f32 	%f269, %f267, %f268;
	selp.f32 	%f270, %f267, %f269, %p38;
	mov.b32 	%r210, %f270;
	mov.b32 	%r211, 16;
	// begin inline asm
	shfl.sync.down.b32 %r209, %r210, %r211, %r212, %r213;
	// end inline asm
	add.s32 	%r221, %r188, 16;
	setp.gt.s32 	%p39, %r221, %r212;
	mov.b32 	%f271, %r209;
	add.f32 	%f272, %f270, %f271;
	selp.f32 	%f379, %f270, %f272, %p39;
	setp.ne.s32 	%p40, %r188, 0;
	@%p40 bra 	$L__BB6_24;
	shr.u32 	%r222, %r7, 3;
	and.b32  	%r223, %r222, 124;
	mov.u32 	%r224, _ZZN3cub18CUB_300001_SM_10006detail6reduce18DeviceReduceKernelINS2_10policy_hubIfjN4cuda3std3__44plusIfEEE10Policy1000EN6thrust24THRUST_300001_SM_1000_NS6detail15normal_iteratorINSD_10device_ptrIfEEEEjS9_fNS7_10__identityEEEvT0_PT3_T1_NS0_13GridEvenShareISN_EET2_T4_E12temp_storage;
	add.s32 	%r225, %r224, %r223;
	st.shared.f32 	[%r225+16], %f379;
$L__BB6_24:
	bar.sync 	0;
	setp.ne.s32 	%p41, %r7, 0;
	@%p41 bra 	$L__BB6_48;
	setp.gt.u32 	%p42, %r6, 32;
	ld.shared.f32 	%f273, [_ZZN3cub18CUB_300001_SM_10006detail6reduce18DeviceReduceKernelINS2_10policy_hubIfjN4cuda3std3__44plusIfEEE10Policy1000EN6thrust24THRUST_300001_SM_1000_NS6detail15normal_iteratorINSD_10device_ptrIfEEEEjS9_fNS7_10__identityEEEvT0_PT3_T1_NS0_13GridEvenShareISN_EET2_T4_E12temp_storage+20];
	add.f32 	%f274, %f379, %f273;
	selp.f32 	%f275, %f274, %f379, %p42;
	setp.gt.u32 	%p43, %r6, 64;
	ld.shared.f32 	%f276, [_ZZN3cub18CUB_300001_SM_10006detail6reduce18DeviceReduceKernelINS2_10policy_hubIfjN4cuda3std3__44plusIfEEE10Policy1000EN6thrust24THRUST_300001_SM_1000_NS6detail15normal_iteratorINSD_10device_ptrIfEEEEjS9_fNS7_10__identityEEEvT0_PT3_T1_NS0_13GridEvenShareISN_EET2_T4_E12temp_storage+24];
	add.f32 	%f277, %f276, %f275;
	selp.f32 	%f278, %f277, %f275, %p43;
	setp.gt.u32 	%p44, %r6, 96;
	ld.shared.f32 	%f279, [_ZZN3cub18CUB_300001_SM_10006detail6reduce18DeviceReduceKernelINS2_10policy_hubIfjN4cuda3std3__44plusIfEEE10Policy1000EN6thrust24THRUST_300001_SM_1000_NS6detail15normal_iteratorINSD_10device_ptrIfEEEEjS9_fNS7_10__identityEEEvT0_PT3_T1_NS0_13GridEvenShareISN_EET2_T4_E12temp_storage+28];
	add.f32 	%f280, %f279, %f278;
	selp.f32 	%f281, %f280, %f278, %p44;
	setp.gt.u32 	%p45, %r6, 128;
	ld.shared.f32 	%f282, [_ZZN3cub18CUB_300001_SM_10006detail6reduce18DeviceReduceKernelINS2_10policy_hubIfjN4cuda3std3__44plusIfEEE10Policy1000EN6thrust24THRUST_300001_SM_1000_NS6detail15normal_iteratorINSD_10device_ptrIfEEEEjS9_fNS7_10__identityEEEvT0_PT3_T1_NS0_13GridEvenShareISN_EET2_T4_E12temp_storage+32];
	add.f32 	%f283, %f282, %f281;
	selp.f32 	%f284, %f283, %f281, %p45;
	setp.gt.u32 	%p46, %r6, 160;
	ld.shared.f32 	%f285, [_ZZN3cub18CUB_300001_SM_10006detail6reduce18DeviceReduceKernelINS2_10policy_hubIfjN4cuda3std3__44plusIfEEE10Policy1000EN6thrust24THRUST_300001_SM_1000_NS6detail15normal_iteratorINSD_10device_ptrIfEEEEjS9_fNS7_10__identityEEEvT0_PT3_T1_NS0_13GridEvenShareISN_EET2_T4_E12temp_storage+36];
	add.f32 	%f286, %f285, %f284;
	selp.f32 	%f287, %f286, %f284, %p46;
	setp.gt.u32 	%p47, %r6, 192;
	ld.shared.f32 	%f288, [_ZZN3cub18CUB_300001_SM_10006detail6reduce18DeviceReduceKernelINS2_10policy_hubIfjN4cuda3std3__44plusIfEEE10Policy1000EN6thrust24THRUST_300001_SM_1000_NS6detail15normal_iteratorINSD_10device_ptrIfEEEEjS9_fNS7_10__identityEEEvT0_PT3_T1_NS0_13GridEvenShareISN_EET2_T4_E12temp_storage+40];
	add.f32 	%f289, %f288, %f287;
	selp.f32 	%f290, %f289, %f287, %p47;
	setp.gt.u32 	%p48, %r6, 224;
	ld.shared.f32 	%f291, [_ZZN3cub18CUB_300001_SM_10006detail6reduce18DeviceReduceKernelINS2_10policy_hubIfjN4cuda3std3__44plusIfEEE10Policy1000EN6thrust24THRUST_300001_SM_1000_NS6detail15normal_iteratorINSD_10device_ptrIfEEEEjS9_fNS7_10__identityEEEvT0_PT3_T1_NS0_13GridEvenShareISN_EET2_T4_E12temp_storage+44];
	add.f32 	%f292, %f291, %f290;
	selp.f32 	%f293, %f292, %f290, %p48;
	setp.gt.u32 	%p49, %r6, 256;
	ld.shared.f32 	%f294, [_ZZN3cub18CUB_300001_SM_10006detail6reduce18DeviceReduceKernelINS2_10policy_hubIfjN4cuda3std3__44plusIfEEE10Policy1000EN6thrust24THRUST_300001_SM_1000_NS6detail15normal_iteratorINSD_10device_ptrIfEEEEjS9_fNS7_10__identityEEEvT0_PT3_T1_NS0_13GridEvenShareISN_EET2_T4_E12temp_storage+48];
	add.f32 	%f295, %f294, %f293;
	selp.f32 	%f296, %f295, %f293, %p49;
	setp.gt.u32 	%p50, %r6, 288;
	ld.shared.f32 	%f297, [_ZZN3cub18CUB_300001_SM_10006detail6reduce18DeviceReduceKernelINS2_10policy_hubIfjN4cuda3std3__44plusIfEEE10Policy1000EN6thrust24THRUST_300001_SM_1000_NS6detail15normal_iteratorINSD_10device_ptrIfEEEEjS9_fNS7_10__identityEEEvT0_PT3_T1_NS0_13GridEvenShareISN_EET2_T4_E12temp_storage+52];
	add.f32 	%f298, %f297, %f296;
	selp.f32 	%f299, %f298, %f296, %p50;
	setp.gt.u32 	%p51, %r6, 320;
	ld.shared.f32 	%f300, [_ZZN3cub18CUB_300001_SM_10006detail6reduce18DeviceReduceKernelINS2_10policy_hubIfjN4cuda3std3__44plusIfEEE10Policy1000EN6thrust24THRUST_300001_SM_1000_NS6detail15normal_iteratorINSD_10device_ptrIfEEEEjS9_fNS7_10__identityEEEvT0_PT3_T1_NS0_13GridEvenShareISN_EET2_T4_E12temp_storage+56];
	add.f32 	%f301, %f300, %f299;
	selp.f32 	%f302, %f301, %f299, %p51;
	setp.gt.u32 	%p52, %r6, 352;
	ld.shared.f32 	%f303, [_ZZN3cub18CUB_300001_SM_10006detail6reduce18DeviceReduceKernelINS2_10policy_hubIfjN4cuda3std3__44plusIfEEE10Policy1000EN6thrust24THRUST_300001_SM_1000_NS6detail15normal_iteratorINSD_10device_ptrIfEEEEjS9_fNS7_10__identityEEEvT0_PT3_T1_NS0_13GridEvenShareISN_EET2_T4_E12temp_storage+60];
	add.f32 	%f304, %f303, %f302;
	selp.f32 	%f305, %f304, %f302, %p52;
	setp.gt.u32 	%p53, %r6, 384;
	ld.shared.f32 	%f306, [_ZZN3cub18CUB_300001_SM_10006detail6reduce18DeviceReduceKernelINS2_10policy_hubIfjN4cuda3std3__44plusIfEEE10Policy1000EN6thrust24THRUST_300001_SM_1000_NS6detail15normal_iteratorINSD_10device_ptrIfEEEEjS9_fNS7_10__identityEEEvT0_PT3_T1_NS0_13GridEvenShareISN_EET2_T4_E12temp_storage+64];
	add.f32 	%f307, %f306, %f305;
	selp.f32 	%f308, %f307, %f305, %p53;
	setp.gt.u32 	%p54, %r6, 416;
	ld.shared.f32 	%f309, [_ZZN3cub18CUB_300001_SM_10006detail6reduce18DeviceReduceKernelINS2_10policy_hubIfjN4cuda3std3__44plusIfEEE10Policy1000EN6thrust24THRUST_300001_SM_1000_NS6detail15normal_iteratorINSD_10device_ptrIfEEEEjS9_fNS7_10__identityEEEvT0_PT3_T1_NS0_13GridEvenShareISN_EET2_T4_E12temp_storage+68];
	add.f32 	%f310, %f309, %f308;
	selp.f32 	%f311, %f310, %f308, %p54;
	setp.gt.u32 	%p55, %r6, 448;
	ld.shared.f32 	%f312, [_ZZN3cub18CUB_300001_SM_10006detail6reduce18DeviceReduceKernelINS2_10policy_hubIfjN4cuda3std3__44plusIfEEE10Policy1000EN6thrust24THRUST_300001_SM_1000_NS6detail15normal_iteratorINSD_10device_ptrIfEEEEjS9_fNS7_10__identityEEEvT0_PT3_T1_NS0_13GridEvenShareISN_EET2_T4_E12temp_storage+72];
	add.f32 	%f313, %f312, %f311;
	selp.f32 	%f314, %f313, %f311, %p55;
	setp.gt.u32 	%p56, %r6, 480;
	ld.shared.f32 	%f315, [_ZZN3cub18CUB_300001_SM_10006detail6reduce18DeviceReduceKernelINS2_10policy_hubIfjN4cuda3std3__44plusIfEEE10Policy1000EN6thrust24THRUST_300001_SM_1000_NS6detail15normal_iteratorINSD_10device_ptrIfEEEEjS9_fNS7_10__identityEEEvT0_PT3_T1_NS0_13GridEvenShareISN_EET2_T4_E12temp_storage+76];
	add.f32 	%f316, %f315, %f314;
	selp.f32 	%f379, %f316, %f314, %p56;
	bra.uni 	$L__BB6_48;
$L__BB6_26:
	mov.u32 	%r35, %tid.x;
	add.s32 	%r72, %r35, %r270;
	mul.wide.u32 	%rd4, %r72, 4;
	add.s64 	%rd5, %rd1, %rd4;
	ld.global.f32 	%f41, [%rd5];
	ld.global.f32 	%f42, [%rd5+2048];
	ld.global.f32 	%f43, [%rd5+4096];
	ld.global.f32 	%f44, [%rd5+6144];
	ld.global.f32 	%f45, [%rd5+8192];
	ld.global.f32 	%f46, [%rd5+10240];
	ld.global.f32 	%f47, [%rd5+12288];
	ld.global.f32 	%f48, [%rd5+14336];
	ld.global.f32 	%f49, [%rd5+16384];
	ld.global.f32 	%f50, [%rd5+18432];
	ld.global.f32 	%f51, [%rd5+20480];
	ld.global.f32 	%f52, [%rd5+22528];
	ld.global.f32 	%f53, [%rd5+24576];
	ld.global.f32 	%f54, [%rd5+26624];
	ld.global.f32 	%f55, [%rd5+28672];
	ld.global.f32 	%f56, [%rd5+30720];
	add.f32 	%f57, %f41, %f42;
	add.f32 	%f58, %f43, %f44;
	add.f32 	%f59, %f45, %f46;
	add.f32 	%f60, %f47, %f48;
	add.f32 	%f61, %f49, %f50;
	add.f32 	%f62, %f51, %f52;
	add.f32 	%f63, %f53, %f54;
	add.f32 	%f64, %f55, %f56;
	add.f32 	%f65, %f57, %f58;
	add.f32 	%f66, %f59, %f60;
	add.f32 	%f67, %f61, %f62;
	add.f32 	%f68, %f63, %f64;
	add.f32 	%f69, %f65, %f66;
	add.f32 	%f70, %f67, %f68;
	add.f32 	%f378, %f69, %f70;
	setp.lt.u32 	%p2, %r6, %r4;
	@%p2 bra 	$L__BB6_44;
	add.s32 	%r36, %r4, %r270;
	not.b32 	%r74, %r35;
	add.s32 	%r75, %r74, %r1;
	sub.s32 	%r76, %r75, %r4;
	sub.s32 	%r267, %r76, %r270;
	add.s32 	%r77, %r36, %r35;
	add.s32 	%r266, %r77, 4096;
	mov.b32 	%r269, 0;
	mov.u32 	%r268, %r36;
$L__BB6_28:
	add.s32 	%r270, %r270, %r4;
	add.s32 	%r79, %r1, -8192;
	setp.gt.u32 	%p3, %r270, %r79;
	@%p3 bra 	$L__BB6_30;
	add.s32 	%r80, %r35, %r270;
	mul.wide.u32 	%rd6, %r80, 4;
	add.s64 	%rd7, %rd1, %rd6;
	ld.global.f32 	%f71, [%rd7];
	ld.global.f32 	%f72, [%rd7+2048];
	ld.global.f32 	%f73, [%rd7+4096];
	ld.global.f32 	%f74, [%rd7+6144];
	ld.global.f32 	%f75, [%rd7+8192];
	ld.global.f32 	%f76, [%rd7+10240];
	ld.global.f32 	%f77, [%rd7+12288];
	ld.global.f32 	%f78, [%rd7+14336];
	ld.global.f32 	%f79, [%rd7+16384];
	ld.global.f32 	%f80, [%rd7+18432];
	ld.global.f32 	%f81, [%rd7+20480];
	ld.global.f32 	%f82, [%rd7+22528];
	ld.global.f32 	%f83, [%rd7+24576];
	ld.global.f32 	%f84, [%rd7+26624];
	ld.global.f32 	%f85, [%rd7+28672];
	ld.global.f32 	%f86, [%rd7+30720];
	add.f32 	%f87, %f378, %f71;
	add.f32 	%f88, %f72, %f73;
	add.f32 	%f89, %f74, %f75;
	add.f32 	%f90, %f76, %f77;
	add.f32 	%f91, %f78, %f79;
	add.f32 	%f92, %f80, %f81;
	add.f32 	%f93, %f82, %f83;
	add.f32 	%f94, %f84, %f85;
	add.f32 	%f95, %f87, %f88;
	add.f32 	%f96, %f89, %f90;
	add.f32 	%f97, %f91, %f92;
	add.f32 	%f98, %f93, %f94;
	add.f32 	%f99, %f95, %f96;
	add.f32 	%f100, %f97, %f98;
	add.f32 	%f101, %f99, %f100;
	add.f32 	%f378, %f101, %f86;
	sub.s32 	%r81, %r1, %r270;
	setp.lt.u32 	%p4, %r81, %r4;
	add.s32 	%r269, %r269, 1;
	add.s32 	%r268, %r268, %r4;
	sub.s32 	%r267, %r267, %r4;
	add.s32 	%r266, %r266, %r4;
	@%p4 bra 	$L__BB6_44;
	bra.uni 	$L__BB6_28;
$L__BB6_30:
	setp.le.u32 	%p5, %r1, %r270;
	sub.s32 	%r83, %r1, %r270;
	setp.ge.s32 	%p6, %r35, %r83;
	or.pred  	%p7, %p5, %p6;
	@%p7 bra 	$L__BB6_44;
	not.b32 	%r85, %r35;
	add.s32 	%r86, %r1, %r85;
	sub.s32 	%r87, %r86, %r36;
	mul.lo.s32 	%r88, %r2, %r269;
	shl.b32 	%r89, %r88, 13;
	sub.s32 	%r90, %r87, %r89;
	shr.u32 	%r91, %r90, 9;
	add.s32 	%r49, %r91, 1;
	and.b32  	%r50, %r49, 15;
	setp.lt.u32 	%p8, %r90, 7680;
	mov.u32 	%r275, %r35;
	@%p8 bra 	$L__BB6_35;
	or.b32  	%r273, %r35, 4096;
	shr.u32 	%r92, %r267, 9;
	add.s32 	%r93, %r92, 1;
	and.b32  	%r94, %r93, 16777200;
	neg.s32 	%r271, %r94;
$L__BB6_33:
	.pragma "nounroll";
	add.s32 	%r95, %r266, -4096;
	mul.wide.u32 	%rd8, %r95, 4;
	add.s64 	%rd9, %rd1, %rd8;
	ld.global.f32 	%f103, [%rd9];
	add.f32 	%f104, %f378, %f103;
	add.s32 	%r96, %r266, -3584;
	mul.wide.u32 	%rd10, %r96, 4;
	add.s64 	%rd11, %rd1, %rd10;
	ld.global.f32 	%f105, [%rd11];
	add.f32 	%f106, %f104, %f105;
	add.s32 	%r97, %r266, -3072;
	mul.wide.u32 	%rd12, %r97, 4;
	add.s64 	%rd13, %rd1, %rd12;
	ld.global.f32 	%f107, [%rd13];
	add.f32 	%f108, %f106, %f107;
	add.s32 	%r98, %r266, -2560;
	mul.wide.u32 	%rd14, %r98, 4;
	add.s64 	%rd15, %rd1, %rd14;
	ld.global.f32 	%f109, [%rd15];
	add.f32 	%f110, %f108, %f109;
	add.s32 	%r99, %r266, -2048;
	mul.wide.u32 	%rd16, %r99, 4;
	add.s64 	%rd17, %rd1, %rd16;
	ld.global.f32 	%f111, [%rd17];
	add.f32 	%f112, %f110, %f111;
	add.s32 	%r100, %r266, -1536;
	mul.wide.u32 	%rd18, %r100, 4;
	add.s64 	%rd19, %rd1, %rd18;
	ld.global.f32 	%f113, [%rd19];
	add.f32 	%f114, %f112, %f113;
	add.s32 	%r101, %r266, -1024;
	mul.wide.u32 	%rd20, %r101, 4;
	add.s64 	%rd21, %rd1, %rd20;
	ld.global.f32 	%f115, [%rd21];
	add.f32 	%f116, %f114, %f115;
	add.s32 	%r102, %r266, 3584;
	add.s32 	%r103, %r266, -512;
	mul.wide.u32 	%rd22, %r103, 4;
	add.s64 	%rd23, %rd1, %rd22;
	ld.global.f32 	%f117, [%rd23];
	add.f32 	%f118, %f116, %f117;
	mul.wide.u32 	%rd24, %r266, 4;
	add.s64 	%rd25, %rd1, %rd24;
	ld.global.f32 	%f119, [%rd25];
	add.f32 	%f120, %f118, %f119;
	add.s32 	%r104, %r266, 512;
	mul.wide.u32 	%rd26, %r104, 4;
	add.s64 	%rd27, %rd1, %rd26;
	ld.global.f32 	%f121, [%rd27];
	add.f32 	%f122, %f120, %f121;
	add.s32 	%r105, %r266, 1024;
	mul.wide.u32 	%rd28, %r105, 4;
	add.s64 	%rd29, %rd1, %rd28;
	ld.global.f32 	%f123, [%rd29];
	add.f32 	%f124, %f122, %f123;
	add.s32 	%r106, %r266, 1536;
	mul.wide.u32 	%rd30, %r106, 4;
	add.s64 	%rd31, %rd1, %rd30;
	ld.global.f32 	%f125, [%rd31];
	add.f32 	%f126, %f124, %f125;
	add.s32 	%r107, %r266, 2048;
	mul.wide.u32 	%rd32, %r107, 4;
	add.s64 	%rd33, %rd1, %rd32;
	ld.global.f32 	%f127, [%rd33];
	add.f32 	%f128, %f126, %f127;
	add.s32 	%r108, %r266, 2560;
	mul.wide.u32 	%rd34, %r108, 4;
	add.s64 	%rd35, %rd1, %rd34;
	ld.global.f32 	%f129, [%rd35];
	add.f32 	%f130, %f128, %f129;
	add.s32 	%r109, %r266, 3072;
	mul.wide.u32 	%rd36, %r109, 4;
	add.s64 	%rd37, %rd1, %rd36;
	ld.global.f32 	%f131, [%rd37];
	add.f32 	%f132, %f130, %f131;
	mul.wide.u32 	%rd38, %r102, 4;
	add.s64 	%rd39, %rd1, %rd38;
	ld.global.f32 	%f133, [%rd39];
	add.f32 	%f378, %f132, %f133;
	add.s32 	%r273, %r273, 8192;
	add.s32 	%r266, %r266, 8192;
	add.s32 	%r271, %r271, 16;
	setp.ne.s32 	%p9, %r271, 0;
	@%p9 bra 	$L__BB6_33;
	add.s32 	%r275, %r273, -4096;
$L__BB6_35:
	setp.eq.s32 	%p10, %r50, 0;
	@%p10 bra 	$L__BB6_44;
	and.b32  	%r61, %r49, 7;
	setp.lt.u32 	%p11, %r50, 8;
	@%p11 bra 	$L__BB6_38;
	add.s32 	%r110, %r275, %r270;
	mul.wide.u32 	%rd40, %r110, 4;
	add.s64 	%rd41, %rd1, %rd40;
	ld.global.f32 	%f135, [%rd41];
	add.f32 	%f136, %f378, %f135;
	add.s32 	%r111, %r110, 512;
	mul.wide.u32 	%rd42, %r111, 4;
	add.s64 	%rd43, %rd1, %rd42;
	ld.global.f32 	%f137, [%rd43];
	add.f32 	%f138, %f136, %f137;
	add.s32 	%r112, %r110, 1024;
	mul.wide.u32 	%rd44, %r112, 4;
	add.s64 	%rd45, %rd1, %rd44;
	ld.global.f32 	%f139, [%rd45];
	add.f32 	%f140, %f138, %f139;
	add.s32 	%r113, %r110, 1536;
	mul.wide.u32 	%rd46, %r113, 4;
	add.s64 	%rd47, %rd1, %rd46;
	ld.global.f32 	%f141, [%rd47];
	add.f32 	%f142, %f140, %f141;
	add.s32 	%r114, %r110, 2048;
	mul.wide.u32 	%rd48, %r114, 4;
	add.s64 	%rd49, %rd1, %rd48;
	ld.global.f32 	%f143, [%rd49];
	add.f32 	%f144, %f142, %f143;
	add.s32 	%r115, %r110, 2560;
	mul.wide.u32 	%rd50, %r115, 4;
	add.s64 	%rd51, %rd1, %rd50;
	ld.global.f32 	%f145, [%rd51];
	add.f32 	%f146, %f144, %f145;
	add.s32 	%r116, %r110, 3072;
	mul.wide.u32 	%rd52, %r116, 4;
	add.s64 	%rd53, %rd1, %rd52;
	ld.global.f32 	%f147, [%rd53];
	add.f32 	%f148, %f146, %f147;
	add.s32 	%r117, %r110, 3584;
	mul.wide.u32 	%rd54, %r117, 4;
	add.s64 	%rd55, %rd1, %rd54;
	ld.global.f32 	%f149, [%rd55];
	add.f32 	%f378, %f148, %f149;
	add.s32 	%r275, %r275, 4096;
$L__BB6_38:
	setp.eq.s32 	%p12, %r61, 0;
	@%p12 bra 	$L__BB6_44;
	setp.lt.u32 	%p13, %r61, 4;
	@%p13 bra 	$L__BB6_41;
	add.s32 	%r118, %r275, %r270;
	mul.wide.u32 	%rd56, %r118, 4;
	add.s64 	%rd57, %rd1, %rd56;
	ld.global.f32 	%f151, [%rd57];
	add.f32 	%f152, %f378, %f151;
	add.s32 	%r119, %r118, 512;
	mul.wide.u32 	%rd58, %r119, 4;
	add.s64 	%rd59, %rd1, %rd58;
	ld.global.f32 	%f153, [%rd59];
	add.f32 	%f154, %f152, %f153;
	add.s32 	%r120, %r118, 1024;
	mul.wide.u32 	%rd60, %r120, 4;
	add.s64 	%rd61, %rd1, %rd60;
	ld.global.f32 	%f155, [%rd61];
	add.f32 	%f156, %f154, %f155;
	add.s32 	%r121, %r118, 1536;
	mul.wide.u32 	%rd62, %r121, 4;
	add.s64 	%rd63, %rd1, %rd62;
	ld.global.f32 	%f157, [%rd63];
	add.f32 	%f378, %f156, %f157;
	add.s32 	%r275, %r275, 2048;
$L__BB6_41:
	and.b32  	%r122, %r49, 3;
	setp.eq.s32 	%p14, %r122, 0;
	@%p14 bra 	$L__BB6_44;
	add.s32 	%r278, %r275, %r268;
	cvt.u16.u32 	%rs1, %r267;
	shr.u16 	%rs2, %rs1, 9;
	add.s16 	%rs3, %rs2, 1;
	cvt.u32.u16 	%r123, %rs3;
	and.b32  	%r124, %r123, 3;
	neg.s32 	%r277, %r124;
$L__BB6_43:
	.pragma "nounroll";
	mul.wide.u32 	%rd64, %r278, 4;
	add.s64 	%rd65, %rd1, %rd64;
	ld.global.f32 	%f158, [%rd65];
	add.f32 	%f378, %f378, %f158;
	add.s32 	%r278, %r278, 512;
	add.s32 	%r277, %r277, 1;
	setp.ne.s32 	%p15, %r277, 0;
	@%p15 bra 	$L__BB6_43;
$L__BB6_44:
	// begin inline asm
	mov.u32 %r125, %laneid;
	// end inline asm
	mov.b32 	%r127, %f378;
	mov.b32 	%r128, 1;
	mov.b32 	%r149, 31;
	mov.b32 	%r150, -1;
	// begin inline asm
	shfl.sync.down.b32 %r126, %r127, %r128, %r149, %r150;
	// end inline asm
	setp.gt.s32 	%p16, %r125, 30;
	mov.b32 	%f159, %r126;
	add.f32 	%f160, %f378, %f159;
	selp.f32 	%f161, %f378, %f160, %p16;
	mov.b32 	%r132, %f161;
	mov.b32 	%r133, 2;
	// begin inline asm
	shfl.sync.down.b32 %r131, %r132, %r133, %r149, %r150;
	// end inline asm
	setp.gt.s32 	%p17, %r125, 29;
	mov.b32 	%f162, %r131;
	add.f32 	%f163, %f161, %f162;
	selp.f32 	%f164, %f161, %f163, %p17;
	mov.b32 	%r137, %f164;
	mov.b32 	%r138, 4;
	// begin inline asm
	shfl.sync.down.b32 %r136, %r137, %r138, %r149, %r150;
	// end inline asm
	setp.gt.s32 	%p18, %r125, 27;
	mov.b32 	%f165, %r136;
	add.f32 	%f166, %f164, %f165;
	selp.f32 	%f167, %f164, %f166, %p18;
	mov.b32 	%r142, %f167;
	mov.b32 	%r143, 8;
	// begin inline asm
	shfl.sync.down.b32 %r141, %r142, %r143, %r149, %r150;
	// end inline asm
	setp.gt.s32 	%p19, %r125, 23;
	mov.b32 	%f168, %r141;
	add.f32 	%f169, %f167, %f168;
	selp.f32 	%f170, %f167, %f169, %p19;
	mov.b32 	%r147, %f170;
	mov.b32 	%r148, 16;
	// begin inline asm
	shfl.sync.down.b32 %r146, %r147, %r148, %r149, %r150;
	// end inline asm
	setp.gt.s32 	%p20, %r125, 15;
	mov.b32 	%f171, %r146;
	add.f32 	%f37, %f170, %f171;
	selp.f32 	%f379, %f170, %f37, %p20;
	setp.ne.s32 	%p21, %r125, 0;
	@%p21 bra 	$L__BB6_46;
	shr.u32 	%r151, %r35, 3;
	and.b32  	%r152, %r151, 124;
	mov.u32 	%r153, _ZZN3cub18CUB_300001_SM_10006detail6reduce18DeviceReduceKernelINS2_10policy_hubIfjN4cuda3std3__44plusIfEEE10Policy1000EN6thrust24THRUST_300001_SM_1000_NS6detail15normal_iteratorINSD_10device_ptrIfEEEEjS9_fNS7_10__identityEEEvT0_PT3_T1_NS0_13GridEvenShareISN_EET2_T4_E12temp_storage;
	add.s32 	%r154, %r153, %r152;
	st.shared.f32 	[%r154+16], %f37;
$L__BB6_46:
	bar.sync 	0;
	setp.ne.s32 	%p22, %r35, 0;
	@%p22 bra 	$L__BB6_48;
	ld.shared.f32 	%f172, [_ZZN3cub18CUB_300001_SM_10006detail6reduce18DeviceReduceKernelINS2_10policy_hubIfjN4cuda3std3__44plusIfEEE10Policy1000EN6thrust24THRUST_300001_SM_1000_NS6detail15normal_iteratorINSD_10device_ptrIfEEEEjS9_fNS7_10__identityEEEvT0_PT3_T1_NS0_13GridEvenShareISN_EET2_T4_E12temp_storage+20];
	add.f32 	%f173, %f379, %f172;
	ld.shared.f32 	%f174, [_ZZN3cub18CUB_300001_SM_10006detail6reduce18DeviceReduceKernelINS2_10policy_hubIfjN4cuda3std3__44plusIfEEE10Policy1000EN6thrust24THRUST_300001_SM_1000_NS6detail15normal_iteratorINSD_10device_ptrIfEEEEjS9_fNS7_10__identityEEEvT0_PT3_T1_NS0_13GridEvenShareISN_EET2_T4_E12temp_storage+24];
	add.f32 	%f175, %f173, %f174;
	ld.shared.f32 	%f176, [_ZZN3cub18CUB_300001_SM_10006detail6reduce18DeviceReduceKernelINS2_10policy_hubIfjN4cuda3std3__44plusIfEEE10Policy1000EN6thrust24THRUST_300001_SM_1000_NS6detail15normal_iteratorINSD_10device_ptrIfEEEEjS9_fNS7_10__identityEEEvT0_PT3_T1_NS0_13GridEvenShareISN_EET2_T4_E12temp_storage+28];
	add.f32 	%f177, %f175, %f176;
	ld.shared.f32 	%f178, [_ZZN3cub18CUB_300001_SM_10006detail6reduce18DeviceReduceKernelINS2_10policy_hubIfjN4cuda3std3__44plusIfEEE10Policy1000EN6thrust24THRUST_300001_SM_1000_NS6detail15normal_iteratorINSD_10device_ptrIfEEEEjS9_fNS7_10__identityEEEvT0_PT3_T1_NS0_13GridEvenShareISN_EET2_T4_E12temp_storage+32];
	add.f32 	%f179, %f177, %f178;
	ld.shared.f32 	%f180, [_ZZN3cub18CUB_300001_SM_10006detail6reduce18DeviceReduceKernelINS2_10policy_hubIfjN4cuda3std3__44plusIfEEE10Policy1000EN6thrust24THRUST_300001_SM_1000_NS6detail15normal_iteratorINSD_10device_ptrIfEEEEjS9_fNS7_10__identityEEEvT0_PT3_T1_NS0_13GridEvenShareISN_EET2_T4_E12temp_storage+36];
	add.f32 	%f181, %f179, %f180;
	ld.shared.f32 	%f182, [_ZZN3cub18CUB_300001_SM_10006detail6reduce18DeviceReduceKernelINS2_10policy_hubIfjN4cuda3std3__44plusIfEEE10Policy1000EN6thrust24THRUST_300001_SM_1000_NS6detail15normal_iteratorINSD_10device_ptrIfEEEEjS9_fNS7_10__identityEEEvT0_PT3_T1_NS0_13GridEvenShareISN_EET2_T4_E12temp_storage+40];
	add.f32 	%f183, %f181, %f182;
	ld.shared.f32 	%f184, [_ZZN3cub18CUB_300001_SM_10006detail6reduce18DeviceReduceKernelINS2_10policy_hubIfjN4cuda3std3__44plusIfEEE10Policy1000EN6thrust24THRUST_300001_SM_1000_NS6detail15normal_iteratorINSD_10device_ptrIfEEEEjS9_fNS7_10__identityEEEvT0_PT3_T1_NS0_13GridEvenShareISN_EET2_T4_E12temp_storage+44];
	add.f32 	%f185, %f183, %f184;
	ld.shared.f32 	%f186, [_ZZN3cub18CUB_300001_SM_10006detail6reduce18DeviceReduceKernelINS2_10policy_hubIfjN4cuda3std3__44plusIfEEE10Policy1000EN6thrust24THRUST_300001_SM_1000_NS6detail15normal_iteratorINSD_10device_ptrIfEEEEjS9_fNS7_10__identityEEEvT0_PT3_T1_NS0_13GridEvenShareISN_EET2_T4_E12temp_storage+48];
	add.f32 	%f187, %f185, %f186;
	ld.shared.f32 	%f188, [_ZZN3cub18CUB_300001_SM_10006detail6reduce18DeviceReduceKernelINS2_10policy_hubIfjN4cuda3std3__44plusIfEEE10Policy1000EN6thrust24THRUST_300001_SM_1000_NS6detail15normal_iteratorINSD_10device_ptrIfEEEEjS9_fNS7_10__identityEEEvT0_PT3_T1_NS0_13GridEvenShareISN_EET2_T4_E12temp_storage+52];
	add.f32 	%f189, %f187, %f188;
	ld.shared.f32 	%f190, [_ZZN3cub18CUB_300001_SM_10006detail6reduce18DeviceReduceKernelINS2_10policy_hubIfjN4cuda3std3__44plusIfEEE10Policy1000EN6thrust24THRUST_300001_SM_1000_NS6detail15normal_iteratorINSD_10device_ptrIfEEEEjS9_fNS7_10__identityEEEvT0_PT3_T1_NS0_13GridEvenShareISN_EET2_T4_E12temp_storage+56];
	add.f32 	%f191, %f189, %f190;
	ld.shared.f32 	%f192, [_ZZN3cub18CUB_300001_SM_10006detail6reduce18DeviceReduceKernelINS2_10policy_hubIfjN4cuda3std3__44plusIfEEE10Policy1000EN6thrust24THRUST_300001_SM_1000_NS6detail15normal_iteratorINSD_10device_ptrIfEEEEjS9_fNS7_10__identityEEEvT0_PT3_T1_NS0_13GridEvenShareISN_EET2_T4_E12temp_storage+60];
	add.f32 	%f193, %f191, %f192;
	ld.shared.f32 	%f194, [_ZZN3cub18CUB_300001_SM_10006detail6reduce18DeviceReduceKernelINS2_10policy_hubIfjN4cuda3std3__44plusIfEEE10Policy1000EN6thrust24THRUST_300001_SM_1000_NS6detail15normal_iteratorINSD_10device_ptrIfEEEEjS9_fNS7_10__identityEEEvT0_PT3_T1_NS0_13GridEvenShareISN_EET2_T4_E12temp_storage+64];
	add.f32 	%f195, %f193, %f194;
	ld.shared.f32 	%f196, [_ZZN3cub18CUB_300001_SM_10006detail6reduce18DeviceReduceKernelINS2_10policy_hubIfjN4cuda3std3__44plusIfEEE10Policy1000EN6thrust24THRUST_300001_SM_1000_NS6detail15normal_iteratorINSD_10device_ptrIfEEEEjS9_fNS7_10__identityEEEvT0_PT3_T1_NS0_13GridEvenShareISN_EET2_T4_E12temp_storage+68];
	add.f32 	%f197, %f195, %f196;
	ld.shared.f32 	%f198, [_ZZN3cub18CUB_300001_SM_10006detail6reduce18DeviceReduceKernelINS2_10policy_hubIfjN4cuda3std3__44plusIfEEE10Policy1000EN6thrust24THRUST_300001_SM_1000_NS6detail15normal_iteratorINSD_10device_ptrIfEEEEjS9_fNS7_10__identityEEEvT0_PT3_T1_NS0_13GridEvenShareISN_EET2_T4_E12temp_storage+72];
	add.f32 	%f199, %f197, %f198;
	ld.shared.f32 	%f200, [_ZZN3cub18CUB_300001_SM_10006detail6reduce18DeviceReduceKernelINS2_10policy_hubIfjN4cuda3std3__44plusIfEEE10Policy1000EN6thrust24THRUST_300001_SM_1000_NS6detail15normal_iteratorINSD_10device_ptrIfEEEEjS9_fNS7_10__identityEEEvT0_PT3_T1_NS0_13GridEvenShareISN_EET2_T4_E12temp_storage+76];
	add.f32 	%f379, %f199, %f200;
$L__BB6_48:
	mov.u32 	%r256, %tid.x;
	setp.ne.s32 	%p64, %r256, 0;
	@%p64 bra 	$L__BB6_50;
	ld.param.u64 	%rd129, [_ZN3cub18CUB_300001_SM_10006detail6reduce18DeviceReduceKernelINS2_10policy_hubIfjN4cuda3std3__44plusIfEEE10Policy1000EN6thrust24THRUST_300001_SM_1000_NS6detail15normal_iteratorINSD_10device_ptrIfEEEEjS9_fNS7_10__identityEEEvT0_PT3_T1_NS0_13GridEvenShareISN_EET2_T4__param_1];
	cvta.to.global.u64 	%rd126, %rd129;
	mul.wide.u32 	%rd127, %r3, 4;
	add.s64 	%rd128, %rd126, %rd127;
	st.global.f32 	[%rd128], %f379;
$L__BB6_50:
	ret;

}
	// .globl	_ZN3cub18CUB_300001_SM_10006detail6reduce28DeviceReduceSingleTileKernelINS2_10policy_hubIfjN4cuda3std3__44plusIfEEE10Policy1000EPfSC_iS9_ffNS7_10__identityEEEvT0_T1_T2_T3_T4_T6_
.visible .entry _ZN3cub18CUB_300001_SM_10006detail6reduce28DeviceReduceSingleTileKernelINS2_10policy_hubIfjN4cuda3std3__44plusIfEEE10Policy1000EPfSC_iS9_ffNS7_10__identityEEEvT0_T1_T2_T3_T4_T6_(
	.param .u64 .ptr .align 1 _ZN3cub18CUB_300001_SM_10006detail6reduce28DeviceReduceSingleTileKernelINS2_10policy_hubIfjN4cuda3std3__44plusIfEEE10Policy1000EPfSC_iS9_ffNS7_10__identityEEEvT0_T1_T2_T3_T4_T6__param_0,
	.param .u64 .ptr .align 1 _ZN3cub18CUB_300001_SM_10006detail6reduce28DeviceReduceSingleTileKernelINS2_10policy_hubIfjN4cuda3std3__44plusIfEEE10Policy1000EPfSC_iS9_ffNS7_10__identityEEEvT0_T1_T2_T3_T4_T6__param_1,
	.param .u32 _ZN3cub18CUB_300001_SM_10006detail6reduce28DeviceReduceSingleTileKernelINS2_10policy_hubIfjN4cuda3std3__44plusIfEEE10Policy1000EPfSC_iS9_ffNS7_10__identityEEEvT0_T1_T2_T3_T4_T6__param_2,
	.param .align 1 .b8 _ZN3cub18CUB_300001_SM_10006detail6reduce28DeviceReduceSingleTileKernelINS2_10policy_hubIfjN4cuda3std3__44plusIfEEE10Policy1000EPfSC_iS9_ffNS7_10__identityEEEvT0_T1_T2_T3_T4_T6__param_3[1],
	.param .f32 _ZN3cub18CUB_300001_SM_10006detail6reduce28DeviceReduceSingleTileKernelINS2_10policy_hubIfjN4cuda3std3__44plusIfEEE10Policy1000EPfSC_iS9_ffNS7_10__identityEEEvT0_T1_T2_T3_T4_T6__param_4,
	.param .align 1 .b8 _ZN3cub18CUB_300001_SM_10006detail6reduce28DeviceReduceSingleTileKernelINS2_10policy_hubIfjN4cuda3std3__44plusIfEEE10Policy1000EPfSC_iS9_ffNS7_10__identityEEEvT0_T1_T2_T3_T4_T6__param_5[1]
)
.maxntid 512
.minnctapersm 1
{
	.reg .pred 	%p<113>;
	.reg .b32 	%r<407>;
	.reg .b32 	%f<531>;
	.reg .b64 	%rd<133>;
	// demoted variable
	.shared .align 4 .b8 _ZZN3cub18CUB_300001_SM_10006detail6reduce28DeviceReduceSingleTileKernelINS2_10policy_hubIfjN4cuda3std3__44plusIfEEE10Policy1000EPfSC_iS9_ffNS7_10__identityEEEvT0_T1_T2_T3_T4_T6_E12temp_storage[84];
	ld.param.u64 	%rd16, [_ZN3cub18CUB_300001_SM_10006detail6reduce28DeviceReduceSingleTileKernelINS2_10policy_hubIfjN4cuda3std3__44plusIfEEE10Policy1000EPfSC_iS9_ffNS7_10__identityEEEvT0_T1_T2_T3_T4_T6__param_0];
	ld.param.u64 	%rd17, [_ZN3cub18CUB_300001_SM_10006detail6reduce28DeviceReduceSingleTileKernelINS2_10policy_hubIfjN4cuda3std3__44plusIfEEE10Policy1000EPfSC_iS9_ffNS7_10__identityEEEvT0_T1_T2_T3_T4_T6__param_1];
	ld.param.u32 	%r67, [_ZN3cub18CUB_300001_SM_10006detail6reduce28DeviceReduceSingleTileKernelINS2_10policy_hubIfjN4cuda3std3__44plusIfEEE10Policy1000EPfSC_iS9_ffNS7_10__identityEEEvT0_T1_T2_T3_T4_T6__param_2];
	ld.param.f32 	%f58, [_ZN3cub18CUB_300001_SM_10006detail6reduce28DeviceReduceSingleTileKernelINS2_10policy_hubIfjN4cuda3std3__44plusIfEEE10Policy1000EPfSC_iS9_ffNS7_10__identityEEEvT0_T1_T2_T3_T4_T6__param_4];
	cvta.to.global.u64 	%rd1, %rd17;
	setp.ne.s32 	%p1, %r67, 0;
	@%p1 bra 	$L__BB7_3;
	mov.u32 	%r380, %tid.x;
	setp.ne.s32 	%p112, %r380, 0;
	@%p112 bra 	$L__BB7_74;
	st.global.f32 	[%rd1], %f58;
	bra.uni 	$L__BB7_74;
$L__BB7_3:
	and.b64  	%rd18, %rd16, 7;
	setp.ne.s64 	%p2, %rd18, 0;
	@%p2 bra 	$L__BB7_38;
	setp.gt.s32 	%p57, %r67, 8191;
	@%p57 bra 	$L__BB7_22;
	mov.u32 	%r1, %tid.x;
	setp.ge.s32 	%p74, %r1, %r67;
	mov.f32 	%f509, 0f00000000;
	mov.u32 	%r384, %r1;
	@%p74 bra 	$L__BB7_7;
	mul.wide.u32 	%rd121, %r1, 4;
	add.s64 	%rd120, %rd16, %rd121;
	// begin inline asm
	ld.global.nc.u32 %r300, [%rd120];
	// end inline asm
	mov.b32 	%f509, %r300;
	add.s32 	%r384, %r1, 512;
$L__BB7_7:
	setp.ge.s32 	%p75, %r384, %r67;
	@%p75 bra 	$L__BB7_13;
	not.b32 	%r301, %r384;
	add.s32 	%r4, %r67, %r301;
	and.b32  	%r302, %r4, 1536;
	setp.eq.s32 	%p76, %r302, 1536;
	@%p76 bra 	$L__BB7_11;
	mul.wide.u32 	%rd122, %r384, 4;
	add.s64 	%rd129, %rd16, %rd122;
	shr.u32 	%r303, %r4, 9;
	add.s32 	%r304, %r303, 1;
	and.b32  	%r305, %r304, 3;
	neg.s32 	%r382, %r305;
$L__BB7_10:
	.pragma "nounroll";
	// begin inline asm
	ld.global.nc.u32 %r306, [%rd129];
	// end inline asm
	mov.b32 	%f395, %r306;
	add.f32 	%f509, %f509, %f395;
	add.s32 	%r384, %r384, 512;
	add.s64 	%rd129, %rd129, 2048;
	add.s32 	%r382, %r382, 1;
	setp.ne.s32 	%p77, %r382, 0;
	@%p77 bra 	$L__BB7_10;
$L__BB7_11:
	setp.lt.u32 	%p78, %r4, 1536;
	@%p78 bra 	$L__BB7_13;
$L__BB7_12:
	mul.wide.s32 	%rd128, %r384, 4;
	add.s64 	%rd124, %rd16, %rd128;
	// begin inline asm
	ld.global.nc.u32 %r307, [%rd124];
	// end inline asm
	mov.b32 	%f396, %r307;
	add.f32 	%f397, %f509, %f396;
	add.s64 	%rd125, %rd124, 2048;
	// begin inline asm
	ld.global.nc.u32 %r308, [%rd125];
	// end inline asm
	mov.b32 	%f398, %r308;
	add.f32 	%f399, %f397, %f398;
	add.s64 	%rd126, %rd124, 4096;
	// begin inline asm
	ld.global.nc.u32 %r309, [%rd126];
	// end inline asm
	mov.b32 	%f400, %r309;
	add.f32 	%f401, %f399, %f400;
	add.s64 	%rd127, %rd124, 6144;
	// begin inline asm
	ld.global.nc.u32 %r310, [%rd127];
	// end inline asm
	mov.b32 	%f402, %r310;
	add.f32 	%f509, %f401, %f402;
	add.s32 	%r384, %r384, 2048;
	setp.lt.s32 	%p79, %r384, %r67;
	@%p79 bra 	$L__BB7_12;
$L__BB7_13:
	setp.lt.s32 	%p80, %r67, 512;
	@%p80 bra 	$L__BB7_18;
	// begin inline asm
	mov.u32 %r349, %laneid;
	// end inline asm
	mov.b32 	%r351, %f509;
	mov.b32 	%r352, 1;
	mov.b32 	%r373, 31;
	mov.b32 	%r374, -1;
	// begin inline asm
	shfl.sync.down.b32 %r350, %r351, %r352, %r373, %r374;
	// end inline asm
	setp.gt.s32 	%p104, %r349, 30;
	mov.b32 	%f461, %r350;
	add.f32 	%f462, %f509, %f461;
	selp.f32 	%f463, %f509, %f462, %p104;
	mov.b32 	%r356, %f463;
	mov.b32 	%r357, 2;
	// begin inline asm
	shfl.sync.down.b32 %r355, %r356, %r357, %r373, %r374;
	// end inline asm
	setp.gt.s32 	%p105, %r349, 29;
	mov.b32 	%f464, %r355;
	add.f32 	%f465, %f463, %f464;
	selp.f32 	%f466, %f463, %f465, %p105;
	mov.b32 	%r361, %f466;
	mov.b32 	%r362, 4;
	// begin inline asm
	shfl.sync.down.b32 %r360, %r361, %r362, %r373, %r374;
	// end inline asm
	setp.gt.s32 	%p106, %r349, 27;
	mov.b32 	%f467, %r360;
	add.f32 	%f468, %f466, %f467;
	selp.f32 	%f469, %f466, %f468, %p106;
	mov.b32 	%r366, %f469;
	mov.b32 	%r367, 8;
	// begin inline asm
	shfl.sync.down.b32 %r365, %r366, %r367, %r373, %r374;
	// end inline asm
	setp.gt.s32 	%p107, %r349, 23;
	mov.b32 	%f470, %r365;
	add.f32 	%f471, %f469, %f470;
	selp.f32 	%f472, %f469, %f471, %p107;
	mov.b32 	%r371, %f472;
	mov.b32 	%r372, 16;
	// begin inline asm
	shfl.sync.down.b32 %r370, %r371, %r372, %r373, %r374;
	// end inline asm
	setp.gt.s32 	%p108, %r349, 15;
	mov.b32 	%f473, %r370;
	add.f32 	%f10, %f472, %f473;
	selp.f32 	%f530, %f472, %f10, %p108;
	setp.ne.s32 	%p109, %r349, 0;
	@%p109 bra 	$L__BB7_16;
	shr.u32 	%r375, %r1, 3;
	and.b32  	%r376, %r375, 124;
	mov.u32 	%r377, _ZZN3cub18CUB_300001_SM_10006detail6reduce28DeviceReduceSingleTileKernelINS2_10policy_hubIfjN4cuda3std3__44plusIfEEE10Policy1000EPfSC_iS9_ffNS7_10__identityEEEvT0_T1_T2_T3_T4_T6_E12temp_storage;
	add.s32 	%r378, %r377, %r376;
	st.shared.f32 	[%r378+16], %f10;
$L__BB7_16:
	bar.sync 	0;
	setp.ne.s32 	%p110, %r1, 0;
	@%p110 bra 	$L__BB7_72;
	ld.shared.f32 	%f474, [_ZZN3cub18CUB_300001_SM_10006detail6reduce28DeviceReduceSingleTileKernelINS2_10policy_hubIfjN4cuda3std3__44plusIfEEE10Policy1000EPfSC_iS9_ffNS7_10__identityEEEvT0_T1_T2_T3_T4_T6_E12temp_storage+20];
	add.f32 	%f475, %f530, %f474;
	ld.shared.f32 	%f476, [_ZZN3cub18CUB_300001_SM_10006detail6reduce28DeviceReduceSingleTileKernelINS2_10policy_hubIfjN4cuda3std3__44plusIfEEE10Policy1000EPfSC_iS9_ffNS7_10__identityEEEvT0_T1_T2_T3_T4_T6_E12temp_storage+24];
	add.f32 	%f477, %f475, %f476;
	ld.shared.f32 	%f478, [_ZZN3cub18CUB_300001_SM_10006detail6reduce28DeviceReduceSingleTileKernelINS2_10policy_hubIfjN4cuda3std3__44plusIfEEE10Policy1000EPfSC_iS9_ffNS7_10__identityEEEvT0_T1_T2_T3_T4_T6_E12temp_storage+28];
	add.f32 	%f479, %f477, %f478;
	ld.shared.f32 	%f480, [_ZZN3cub18CUB_300001_SM_10006detail6reduce28DeviceReduceSingleTileKernelINS2_10policy_hubIfjN4cuda3std3__44plusIfEEE10Policy1000EPfSC_iS9_ffNS7_10__identityEEEvT0_T1_T2_T3_T4_T6_E12temp_storage+32];
	add.f32 	%f481, %f479, %f480;
	ld.shared.f32 	%f482, [_ZZN3cub18CUB_300001_SM_10006detail6reduce28DeviceReduceSingleTileKernelINS2_10policy_hubIfjN4cuda3std3__44plusIfEEE10Policy1000EPfSC_iS9_ffNS7_10__identityEEEvT0_T1_T2_T3_T4_T6_E12temp_storage+36];
	add.f32 	%f483, %f481, %f482;
	ld.shared.f32 	%f484, [_ZZN3cub18CUB_300001_SM_10006detail6reduce28DeviceReduceSingleTileKernelINS2_10policy_hubIfjN4cuda3std3__44plusIfEEE10Policy1000EPfSC_iS9_ffNS7_10__identityEEEvT0_T1_T2_T3_T4_T6_E12temp_storage+40];
	add.f32 	%f485, %f483, %f484;
	ld.shared.f32 	%f486, [_ZZN3cub18CUB_300001_SM_10006detail6reduce28DeviceReduceSingleTileKernelINS2_10policy_hubIfjN4cuda3std3__44plusIfEEE10Policy1000EPfSC_iS9_ffNS7_10__identityEEEvT0_T1_T2_T3_T4_T6_E12temp_storage+44];
	add.f32 	%f487, %f485, %f486;
	ld.shared.f32 	%f488, [_ZZN3cub18CUB_300001_SM_10006detail6reduce28DeviceReduceSingleTileKernelINS2_10policy_hubIfjN4cuda3std3__44plusIfEEE10Policy1000EPfSC_iS9_ffNS7_10__identityEEEvT0_T1_T2_T3_T4_T6_E12temp_storage+48];
	add.f32 	%f489, %f487, %f488;
	ld.shared.f32 	%f490, [_ZZN3cub18CUB_300001_SM_10006detail6reduce28DeviceReduceSingleTileKernelINS2_10policy_hubIfjN4cuda3std3__44plusIfEEE10Policy1000EPfSC_iS9_ffNS7_10__identityEEEvT0_T1_T2_T3_T4_T6_E12temp_storage+52];
	add.f32 	%f491, %f489, %f490;
	ld.shared.f32 	%f492, [_ZZN3cub18CUB_300001_SM_10006detail6reduce28DeviceReduceSingleTileKernelINS2_10policy_hubIfjN4cuda3std3__44plusIfEEE10Policy1000EPfSC_iS9_ffNS7_10__identityEEEvT0_T1_T2_T3_T4_T6_E12temp_storage+56];
	add.f32 	%f493, %f491, %f492;
	ld.shared.f32 	%f494, [_ZZN3cub18CUB_300001_SM_10006detail6reduce28DeviceReduceSingleTileKernelINS2_10policy_hubIfjN4cuda3std3__44plusIfEEE10Policy1000EPfSC_iS9_ffNS7_10__identityEEEvT0_T1_T2_T3_T4_T6_E12temp_storage+60];
	add.f32 	%f495, %f493, %f494;
	ld.shared.f32 	%f496, [_ZZN3cub18CUB_300001_SM_10006detail6reduce28DeviceReduceSingleTileKernelINS2_10policy_hubIfjN4cuda3std3__44plusIfEEE10Policy1000EPfSC_iS9_ffNS7_10__identityEEEvT0_T1_T2_T3_T4_T6_E12temp_storage+64];
	add.f32 	%f497, %f495, %f496;
	ld.shared.f32 	%f498, [_ZZN3cub18CUB_300001_SM_10006detail6reduce28DeviceReduceSingleTileKernelINS2_10policy_hubIfjN4cuda3std3__44plusIfEEE10Policy1000EPfSC_iS9_ffNS7_10__identityEEEvT0_T1_T2_T3_T4_T6_E12temp_storage+68];
	add.f32 	%f499, %f497, %f498;
	ld.shared.f32 	%f500, [_ZZN3cub18CUB_300001_SM_10006detail6reduce28DeviceReduceSingleTileKernelINS2_10policy_hubIfjN4cuda3std3__44plusIfEEE10Policy1000EPfSC_iS9_ffNS7_10__identityEEEvT0_T1_T2_T3_T4_T6_E12temp_storage+72];
	add.f32 	%f501, %f499, %f500;
	ld.shared.f32 	%f502, [_ZZN3cub18CUB_300001_SM_10006detail6reduce28DeviceReduceSingleTileKernelINS2_10policy_hubIfjN4cuda3std3__44plusIfEEE10Policy1000EPfSC_iS9_ffNS7_10__identityEEEvT0_T1_T2_T3_T4_T6_E12temp_storage+76];
	add.f32 	%f530, %f501, %f502;
	bra.uni 	$L__BB7_72;
$L__BB7_18:
	// begin inline asm
	mov.u32 %r311, %laneid;
	// end inline asm
	and.b32  	%r337, %r1, 992;
	add.s32 	%r338, %r337, 32;
	setp.gt.s32 	%p81, %r338, %r67;
	not.b32 	%r339, %r337;
	add.s32 	%r340, %r67, %r339;
	selp.b32 	%r335, %r340, 31, %p81;
	mov.b32 	%r313, %f509;
	mov.b32 	%r314, 1;
	mov.b32 	%r336, -1;
	// begin inline asm
	shfl.sync.down.b32 %r312, %r313, %r314, %r335, %r336;
	// end inline asm
	setp.lt.s32 	%p82, %r311, %r335;
	mov.b32 	%f403, %r312;
	add.f32 	%f404, %f509, %f403;
	selp.f32 	%f405, %f404, %f509, %p82;
	mov.b32 	%r318, %f405;
	mov.b32 	%r319, 2;
	// begin inline asm
	shfl.sync.down.b32 %r317, %r318, %r319, %r335, %r336;
	// end inline asm
	add.s32 	%r341, %r311, 2;
	setp.gt.s32 	%p83, %r341, %r335;
	mov.b32 	%f406, %r317;
	add.f32 	%f407, %f405, %f406;
	selp.f32 	%f408, %f405, %f407, %p83;
	mov.b32 	%r323, %f408;
	mov.b32 	%r324, 4;
	// begin inline asm
	shfl.sync.down.b32 %r322, %r323, %r324, %r335, %r336;
	// end inline asm
	add.s32 	%r342, %r311, 4;
	setp.gt.s32 	%p84, %r342, %r335;
	mov.b32 	%f409, %r322;
	add.f32 	%f410, %f408, %f409;
	selp.f32 	%f411, %f408, %f410, %p84;
	mov.b32 	%r328, %f411;
	mov.b32 	%r329, 8;
	// begin inline asm
	shfl.sync.down.b32 %r327, %r328, %r329, %r335, %r336;
	// end inline asm
	add.s32 	%r343, %r311, 8;
	setp.gt.s32 	%p85, %r343, %r335;
	mov.b32 	%f412, %r327;
	add.f32 	%f413, %f411, %f412;
	selp.f32 	%f414, %f411, %f413, %p85;
	mov.b32 	%r333, %f414;
	mov.b32 	%r334, 16;
	// begin inline asm
	shfl.sync.down.b32 %r332, %r333, %r334, %r335, %r336;
	// end inline asm
	add.s32 	%r344, %r311, 16;
	setp.gt.s32 	%p86, %r344, %r335;
	mov.b32 	%f415, %r332;
	add.f32 	%f416, %f414, %f415;
	selp.f32 	%f530, %f414, %f416, %p86;
	setp.ne.s32 	%p87, %r311, 0;
	@%p87 bra 	$L__BB7_20;
	shr.u32 	%r345, %r1, 3;
	and.b32  	%r346, %r345, 124;
	mov.u32 	%r347, _ZZN3cub18CUB_300001_SM_10006detail6reduce28DeviceReduceSingleTileKernelINS2_10policy_hubIfjN4cuda3std3__44plusIfEEE10Policy1000EPfSC_iS9_ffNS7_10__identityEEEvT0_T1_T2_T3_T4_T6_E12temp_storage;
	add.s32 	%r348, %r347, %r346;
	st.shared.f32 	[%r348+16], %f530;
$L__BB7_20:
	bar.sync 	0;
	setp.ne.s32 	%p88, %r1, 0;
	@%p88 bra 	$L__BB7_72;
	setp.gt.s32 	%p89, %r67, 32;
	ld.shared.f32 	%f417, [_ZZN3cub18CUB_300001_SM_10006detail6reduce28DeviceReduceSingleTileKernelINS2_10policy_hubIfjN4cuda3std3__44plusIfEEE10Policy1000EPfSC_iS9_ffNS7_10__identityEEEvT0_T1_T2_T3_T4_T6_E12temp_storage+20];
	add.f32 	%f418, %f530, %f417;
	selp.f32 	%f419, %f418, %f530, %p89;
	setp.gt.s32 	%p90, %r67, 64;
	ld.shared.f32 	%f420, [_ZZN3cub18CUB_300001_SM_10006detail6reduce28DeviceReduceSingleTileKernelINS2_10policy_hubIfjN4cuda3std3__44plusIfEEE10Policy1000EPfSC_iS9_ffNS7_10__identityEEEvT0_T1_T2_T3_T4_T6_E12temp_storage+24];
	add.f32 	%f421, %f420, %f419;
	selp.f32 	%f422, %f421, %f419, %p90;
	setp.gt.s32 	%p91, %r67, 96;
	ld.shared.f32 	%f423, [_ZZN3cub18CUB_300001_SM_10006detail6reduce28DeviceReduceSingleTileKernelINS2_10policy_hubIfjN4cuda3std3__44plusIfEEE10Policy1000EPfSC_iS9_ffNS7_10__identityEEEvT0_T1_T2_T3_T4_T6_E12temp_storage+28];
	add.f32 	%f424, %f423, %f422;
	selp.f32 	%f425, %f424, %f422, %p91;
	setp.gt.s32 	%p92, %r67, 128;
	ld.shared.f32 	%f426, [_ZZN3cub18CUB_300001_SM_10006detail6reduce28DeviceReduceSingleTileKernelINS2_10policy_hubIfjN4cuda3std3__44plusIfEEE10Policy1000EPfSC_iS9_ffNS7_10__identityEEEvT0_T1_T2_T3_T4_T6_E12temp_storage+32];
	add.f32 	%f427, %f426, %f425;
	selp.f32 	%f428, %f427, %f425, %p92;
	setp.gt.s32 	%p93, %r67, 160;
	ld.shared.f32 	%f429, [_ZZN3cub18CUB_300001_SM_10006detail6reduce28DeviceReduceSingleTileKernelINS2_10policy_hubIfjN4cuda3std3__44plusIfEEE10Policy1000EPfSC_iS9_ffNS7_10__identityEEEvT0_T1_T2_T3_T4_T6_E12temp_storage+36];
	add.f32 	%f430, %f429, %f428;
	selp.f32 	%f431, %f430, %f428, %p93;
	setp.gt.s32 	%p94, %r67, 192;
	ld.shared.f32 	%f432, [_ZZN3cub18CUB_300001_SM_10006detail6reduce28DeviceReduceSingleTileKernelINS2_10policy_hubIfjN4cuda3std3__44plusIfEEE10Policy1000EPfSC_iS9_ffNS7_10__identityEEEvT0_T1_T2_T3_T4_T6_E12temp_storage+40];
	add.f32 	%f433, %f432, %f431;
	selp.f32 	%f434, %f433, %f431, %p94;
	setp.gt.s32 	%p95, %r67, 224;
	ld.shared.f32 	%f435, [_ZZN3cub18CUB_300001_SM_10006detail6reduce28DeviceReduceSingleTileKernelINS2_10policy_hubIfjN4cuda3std3__44plusIfEEE10Policy1000EPfSC_iS9_ffNS7_10__identityEEEvT0_T1_T2_T3_T4_T6_E12temp_storage+44];
	add.f32 	%f436, %f435, %f434;
	selp.f32 	%f437, %f436, %f434, %p95;
	setp.gt.s32 	%p96, %r67, 256;
	ld.shared.f32 	%f438, [_ZZN3cub18CUB_300001_SM_10006detail6reduce28DeviceReduceSingleTileKernelINS2_10policy_hubIfjN4cuda3std3__44plusIfEEE10Policy1000EPfSC_iS9_ffNS7_10__identityEEEvT0_T1_T2_T3_T4_T6_E12temp_storage+48];
	add.f32 	%f439, %f438, %f437;
	selp.f32 	%f440, %f439, %f437, %p96;
	setp.gt.s32 	%p97, %r67, 288;
	ld.shared.f32 	%f441, [_ZZN3cub18CUB_300001_SM_10006detail6reduce28DeviceReduceSingleTileKernelINS2_10policy_hubIfjN4cuda3std3__44plusIfEEE10Policy1000EPfSC_iS9_ffNS7_10__identityEEEvT0_T1_T2_T3_T4_T6_E12temp_storage+52];
	add.f32 	%f442, %f441, %f440;
	selp.f32 	%f443, %f442, %f440, %p97;
	setp.gt.s32 	%p98, %r67, 320;
	ld.shared.f32 	%f444, [_ZZN3cub18CUB_300001_SM_10006detail6reduce28DeviceReduceSingleTileKernelINS2_10policy_hubIfjN4cuda3std3__44plusIfEEE10Policy1000EPfSC_iS9_ffNS7_10__identityEEEvT0_T1_T2_T3_T4_T6_E12temp_storage+56];
	add.f32 	%f445, %f444, %f443;
	selp.f32 	%f446, %f445, %f443, %p98;
	setp.gt.s32 	%p99, %r67, 352;
	ld.shared.f32 	%f447, [_ZZN3cub18CUB_300001_SM_10006detail6reduce28DeviceReduceSingleTileKernelINS2_10policy_hubIfjN4cuda3std3__44plusIfEEE10Policy1000EPfSC_iS9_ffNS7_10__identityEEEvT0_T1_T2_T3_T4_T6_E12temp_storage+60];
	add.f32 	%f448, %f447, %f446;
	selp.f32 	%f449, %f448, %f446, %p99;
	setp.gt.s32 	%p100, %r67, 384;
	ld.shared.f32 	%f450, [_ZZN3cub18CUB_300001_SM_10006detail6reduce28DeviceReduceSingleTileKernelINS2_10policy_hubIfjN4cuda3std3__44plusIfEEE10Policy1000EPfSC_iS9_ffNS7_10__identityEEEvT0_T1_T2_T3_T4_T6_E12temp_storage+64];
	add.f32 	%f451, %f450, %f449;
	selp.f32 	%f452, %f451, %f449, %p100;
	setp.gt.s32 	%p101, %r67, 416;
	ld.shared.f32 	%f453, [_ZZN3cub18CUB_300001_SM_10006detail6reduce28DeviceReduceSingleTileKernelINS2_10policy_hubIfjN4cuda3std3__44plusIfEEE10Policy1000EPfSC_iS9_ffNS7_10__identityEEEvT0_T1_T2_T3_T4_T6_E12temp_storage+68];
	add.f32 	%f454, %f453, %f452;
	selp.f32 	%f455, %f454, %f452, %p101;
	setp.gt.s32 	%p102, %r67, 448;
	ld.shared.f32 	%f456, [_ZZN3cub18CUB_300001_SM_10006detail6reduce28DeviceReduceSingleTileKernelINS2_10policy_hubIfjN4cuda3std3__44plusIfEEE10Policy1000EPfSC_iS9_ffNS7_10__identityEEEvT0_T1_T2_T3_T4_T6_E12temp_storage+72];
	add.f32 	%f457, %f456, %f455;
	selp.f32 	%f458, %f457, %f455, %p102;
	setp.gt.s32 	%p103, %r67, 480;
	ld.shared.f32 	%f459, [_ZZN3cub18CUB_300001_SM_10006detail6reduce28DeviceReduceSingleTileKernelINS2_10policy_hubIfjN4cuda3std3__44plusIfEEE10Policy1000EPfSC_iS9_ffNS7_10__identityEEEvT0_T1_T2_T3_T4_T6_E12temp_storage+76];
	add.f32 	%f460, %f459, %f458;
	selp.f32 	%f530, %f460, %f458, %p103;
	bra.uni 	$L__BB7_72;
$L__BB7_22:
	mov.u32 	%r13, %tid.x;
	shl.b32 	%r224, %r13, 1;
	mul.wide.u32 	%rd90, %r224, 4;
	add.s64 	%rd75, %rd16, %rd90;
	// begin inline asm
	ld.global.nc.u64 %rd74, [%rd75];
	// end inline asm
	mov.b64 	{%r225, %r226}, %rd74;
	mov.b32 	%f281, %r226;
	mov.b32 	%f282, %r225;
	add.s64 	%rd77, %rd75, 4096;
	// begin inline asm
	ld.global.nc.u64 %rd76, [%rd77];
	// end inline asm
	mov.b64 	{%r227, %r228}, %rd76;
	mov.b32 	%f283, %r228;
	mov.b32 	%f284, %r227;
	add.s64 	%rd79, %rd75, 8192;
	// begin inline asm
	ld.global.nc.u64 %rd78, [%rd79];
	// end inline asm
	mov.b64 	{%r229, %r230}, %rd78;
	mov.b32 	%f285, %r230;
	mov.b32 	%f286, %r229;
	add.s64 	%rd81, %rd75, 12288;
	// begin inline asm
	ld.global.nc.u64 %rd80, [%rd81];
	// end inline asm
	mov.b64 	{%r231, %r232}, %rd80;
	mov.b32 	%f287, %r232;
	mov.b32 	%f288, %r231;
	add.s64 	%rd83, %rd75, 16384;
	// begin inline asm
	ld.global.nc.u64 %rd82, [%rd83];
	// end inline asm
	mov.b64 	{%r233, %r234}, %rd82;
	mov.b32 	%f289, %r234;
	mov.b32 	%f290, %r233;
	add.s64 	%rd85, %rd75, 20480;
	// begin inline asm
	ld.global.nc.u64 %rd84, [%rd85];
	// end inline asm
	mov.b64 	{%r235, %r236}, %rd84;
	mov.b32 	%f291, %r236;
	mov.b32 	%f292, %r235;
	add.s64 	%rd87, %rd75, 24576;
	// begin inline asm
	ld.global.nc.u64 %rd86, [%rd87];
	// end inline asm
	mov.b64 	{%r237, %r238}, %rd86;
	mov.b32 	%f293, %r238;
	mov.b32 	%f294, %r237;
	add.s64 	%rd89, %rd75, 28672;
	// begin inline asm
	ld.global.nc.u64 %rd88, [%rd89];
	// end inline asm
	mov.b64 	{%r239, %r240}, %rd88;
	mov.b32 	%f295, %r240;
	mov.b32 	%f296, %r239;
	add.f32 	%f297, %f282, %f281;
	add.f32 	%f298, %f284, %f283;
	add.f32 	%f299, %f286, %f285;
	add.f32 	%f300, %f288, %f287;
	add.f32 	%f301, %f290, %f289;
	add.f32 	%f302, %f292, %f291;
	add.f32 	%f303, %f294, %f293;
	add.f32 	%f304, %f296, %f295;
	add.f32 	%f305, %f297, %f298;
	add.f32 	%f306, %f299, %f300;
	add.f32 	%f307, %f301, %f302;
	add.f32 	%f308, %f303, %f304;
	add.f32 	%f309, %f305, %f306;
	add.f32 	%f310, %f307, %f308;
	add.f32 	%f516, %f309, %f310;
	setp.lt.u32 	%p58, %r67, 16384;
	mov.b32 	%r387, 8192;
	@%p58 bra 	$L__BB7_26;
	add.s32 	%r14, %r67, -8192;
	mov.b32 	%r387, 8192;
$L__BB7_24:
	mul.wide.s32 	%rd107, %r387, 4;
	add.s64 	%rd92, %rd75, %rd107;
	// begin inline asm
	ld.global.nc.u64 %rd91, [%rd92];
	// end inline asm
	mov.b64 	{%r242, %r243}, %rd91;
	mov.b32 	%f311, %r243;
	mov.b32 	%f312, %r242;
	add.s64 	%rd94, %rd92, 4096;
	// begin inline asm
	ld.global.nc.u64 %rd93, [%rd94];
	// end inline asm
	mov.b64 	{%r244, %r245}, %rd93;
	mov.b32 	%f313, %r245;
	mov.b32 	%f314, %r244;
	add.s64 	%rd96, %rd92, 8192;
	// begin inline asm
	ld.global.nc.u64 %rd95, [%rd96];
	// end inline asm
	mov.b64 	{%r246, %r247}, %rd95;
	mov.b32 	%f315, %r247;
	mov.b32 	%f316, %r246;
	add.s64 	%rd98, %rd92, 12288;
	// begin inline asm
	ld.global.nc.u64 %rd97, [%rd98];
	// end inline asm
	mov.b64 	{%r248, %r249}, %rd97;
	mov.b32 	%f317, %r249;
	mov.b32 	%f318, %r248;
	add.s64 	%rd100, %rd92, 16384;
	// begin inline asm
	ld.global.nc.u64 %rd99, [%rd100];
	// end inline asm
	mov.b64 	{%r250, %r251}, %rd99;
	mov.b32 	%f319, %r251;
	mov.b32 	%f320, %r250;
	add.s64 	%rd102, %rd92, 20480;
	// begin inline asm
	ld.global.nc.u64 %rd101, [%rd102];
	// end inline asm
	mov.b64 	{%r252, %r253}, %rd101;
	mov.b32 	%f321, %r253;
	mov.b32 	%f322, %r252;
	add.s64 	%rd104, %rd92, 24576;
	// begin inline asm
	ld.global.nc.u64 %rd103, [%rd104];
	// end inline asm
	mov.b64 	{%r254, %r255}, %rd103;
	mov.b32 	%f323, %r255;
	mov.b32 	%f324, %r254;
	add.s64 	%rd106, %rd92, 28672;
	// begin inline asm
	ld.global.nc.u64 %rd105, [%rd106];
	// end inline asm
	mov.b64 	{%r256, %r257}, %rd105;
	mov.b32 	%f325, %r257;
	mov.b32 	%f326, %r256;
	add.f32 	%f327, %f516, %f312;
	add.f32 	%f328, %f311, %f314;
	add.f32 	%f329, %f313, %f316;
	add.f32 	%f330, %f315, %f318;
	add.f32 	%f331, %f317, %f320;
	add.f32 	%f332, %f319, %f322;
	add.f32 	%f333, %f321, %f324;
	add.f32 	%f334, %f323, %f326;
	add.f32 	%f335, %f327, %f328;
	add.f32 	%f336, %f329, %f330;
	add.f32 	%f337, %f331, %f332;
	add.f32 	%f338, %f333, %f334;
	add.f32 	%f339, %f335, %f336;
	add.f32 	%f340, %f337, %f338;
	add.f32 	%f341, %f339, %f340;
	add.f32 	%f516, %f341, %f325;
	sub.s32 	%r258, %r67, %r387;
	setp.lt.s32 	%p59, %r258, 8192;
	@%p59 bra 	$L__BB7_34;
	add.s32 	%r387, %r387, 8192;
	setp.le.s32 	%p60, %r387, %r14;
	@%p60 bra 	$L__BB7_24;
$L__BB7_26:
	setp.le.s32 	%p61, %r67, %r387;
	@%p61 bra 	$L__BB7_34;
	sub.s32 	%r18, %r67, %r387;
	setp.ge.s32 	%p62, %r13, %r18;
	@%p62 bra 	$L__BB7_34;
	not.b32 	%r259, %r13;
	add.s32 	%r260, %r67, %r259;
	sub.s32 	%r19, %r260, %r387;
	and.b32  	%r261, %r19, 1536;
	setp.eq.s32 	%p63, %r261, 1536;
	mov.u32 	%r391, %r13;
	@%p63 bra 	$L__BB7_31;
	add.s32 	%r389, %r13, %r387;
	shr.u32 	%r262, %r19, 9;
	add.s32 	%r263, %r262, 1;
	and.b32  	%r264, %r263, 3;
	neg.s32 	%r388, %r264;
	mov.u32 	%r391, %r13;
$L__BB7_30:
	.pragma "nounroll";
	mul.wide.u32 	%rd109, %r389, 4;
	add.s64 	%rd108, %rd16, %rd109;
	// begin inline asm
	ld.global.nc.u32 %r265, [%rd108];
	// end inline asm
	mov.b32 	%f343, %r265;
	add.f32 	%f516, %f516, %f343;
	add.s32 	%r391, %r391, 512;
	add.s32 	%r389, %r389, 512;
	add.s32 	%r388, %r388, 1;
	setp.ne.s32 	%p64, %r388, 0;
	@%p64 bra 	$L__BB7_30;
$L__BB7_31:
	setp.lt.u32 	%p65, %r19, 1536;
	@%p65 bra 	$L__BB7_34;
	cvt.u64.u32 	%rd110, %r391;
	cvt.u64.u32 	%rd111, %r387;
	add.s64 	%rd112, %rd110, %rd111;
	shl.b64 	%rd113, %rd112, 2;
	add.s64 	%rd114, %rd113, %rd16;
	add.s64 	%rd130, %rd114, 4096;
	add.s32 	%r392, %r391, %r387;
$L__BB7_33:
	mul.wide.u32 	%rd119, %r392, 4;
	add.s64 	%rd115, %rd16, %rd119;
	// begin inline asm
	ld.global.nc.u32 %r266, [%rd115];
	// end inline asm
	mov.b32 	%f344, %r266;
	add.f32 	%f345, %f516, %f344;
	add.s64 	%rd116, %rd130, -2048;
	// begin inline asm
	ld.global.nc.u32 %r267, [%rd116];
	// end inline asm
	mov.b32 	%f346, %r267;
	add.f32 	%f347, %f345, %f346;
	// begin inline asm
	ld.global.nc.u32 %r268, [%rd130];
	// end inline asm
	mov.b32 	%f348, %r268;
	add.f32 	%f349, %f347, %f348;
	add.s64 	%rd118, %rd130, 2048;
	// begin inline asm
	ld.global.nc.u32 %r269, [%rd118];
	// end inline asm
	mov.b32 	%f350, %r269;
	add.f32 	%f516, %f349, %f350;
	add.s32 	%r391, %r391, 2048;
	add.s64 	%rd130, %rd130, 8192;
	add.s32 	%r392, %r392, 2048;
	setp.lt.s32 	%p66, %r391, %r18;
	@%p66 bra 	$L__BB7_33;
$L__BB7_34:
	// begin inline asm
	mov.u32 %r270, %laneid;
	// end inline asm
	mov.b32 	%r272, %f516;
	mov.b32 	%r273, 1;
	mov.b32 	%r294, 31;
	mov.b32 	%r295, -1;
	// begin inline asm
	shfl.sync.down.b32 %r271, %r272, %r273, %r294, %r295;
	// end inline asm
	setp.gt.s32 	%p67, %r270, 30;
	mov.b32 	%f351, %r271;
	add.f32 	%f352, %f516, %f351;
	selp.f32 	%f353, %f516, %f352, %p67;
	mov.b32 	%r277, %f353;
	mov.b32 	%r278, 2;
	// begin inline asm
	shfl.sync.down.b32 %r276, %r277, %r278, %r294, %r295;
	// end inline asm
	setp.gt.s32 	%p68, %r270, 29;
	mov.b32 	%f354, %r276;
	add.f32 	%f355, %f353, %f354;
	selp.f32 	%f356, %f353, %f355, %p68;
	mov.b32 	%r282, %f356;
	mov.b32 	%r283, 4;
	// begin inline asm
	shfl.sync.down.b32 %r281, %r282, %r283, %r294, %r295;
	// end inline asm
	setp.gt.s32 	%p69, %r270, 27;
	mov.b32 	%f357, %r281;
	add.f32 	%f358, %f356, %f357;
	selp.f32 	%f359, %f356, %f358, %p69;
	mov.b32 	%r287, %f359;
	mov.b32 	%r288, 8;
	// begin inline asm
	shfl.sync.down.b32 %r286, %r287, %r288, %r294, %r295;
	// end inline asm
	setp.gt.s32 	%p70, %r270, 23;
	mov.b32 	%f360, %r286;
	add.f32 	%f361, %f359, %f360;
	selp.f32 	%f362, %f359, %f361, %p70;
	mov.b32 	%r292, %f362;
	mov.b32 	%r293, 16;
	// begin inline asm
	shfl.sync.down.b32 %r291, %r292, %r293, %r294, %r295;
	// end inline asm
	setp.gt.s32 	%p71, %r270, 15;
	mov.b32 	%f363, %r291;
	add.f32 	%f26, %f362, %f363;
	selp.f32 	%f530, %f362, %f26, %p71;
	setp.ne.s32 	%p72, %r270, 0;
	@%p72 bra 	$L__BB7_36;
	shr.u32 	%r296, %r13, 3;
	and.b32  	%r297, %r296, 124;
	mov.u32 	%r298, _ZZN3cub18CUB_300001_SM_10006detail6reduce28DeviceReduceSingleTileKernelINS2_10policy_hubIfjN4cuda3std3__44plusIfEEE10Policy1000EPfSC_iS9_ffNS7_10__identityEEEvT0_T1_T2_T3_T4_T6_E12temp_storage;
	add.s32 	%r299, %r298, %r297;
	st.shared.f32 	[%r299+16], %f26;
$L__BB7_36:
	bar.sync 	0;
	setp.ne.s32 	%p73, %r13, 0;
	@%p73 bra 	$L__BB7_72;
	ld.shared.f32 	%f364, [_ZZN3cub18CUB_300001_SM_10006detail6reduce28DeviceReduceSingleTileKernelINS2_10policy_hubIfjN4cuda3std3__44plusIfEEE10Policy1000EPfSC_iS9_ffNS7_10__identityEEEvT0_T1_T2_T3_T4_T6_E12temp_storage+20];
	add.f32 	%f365, %f530, %f364;
	ld.shared.f32 	%f366, [_ZZN3cub18CUB_300001_SM_10006detail6reduce28DeviceReduceSingleTileKernelINS2_10policy_hubIfjN4cuda3std3__44plusIfEEE10Policy1000EPfSC_iS9_ffNS7_10__identityEEEvT0_T1_T2_T3_T4_T6_E12temp_storage+24];
	add.f32 	%f367, %f365, %f366;
	ld.shared.f32 	%f368, [_ZZN3cub18CUB_300001_SM_10006detail6reduce28DeviceReduceSingleTileKernelINS2_10policy_hubIfjN4cuda3std3__44plusIfEEE10Policy1000EPfSC_iS9_ffNS7_10__identityEEEvT0_T1_T2_T3_T4_T6_E12temp_storage+28];
	add.f32 	%f369, %f367, %f368;
	ld.shared.f32 	%f370, [_ZZN3cub18CUB_300001_SM_10006detail6reduce28DeviceReduceSingleTileKernelINS2_10policy_hubIfjN4cuda3std3__44plusIfEEE10Policy1000EPfSC_iS9_ffNS7_10__identityEEEvT0_T1_T2_T3_T4_T6_E12temp_storage+32];
	add.f32 	%f371, %f369, %f370;
	ld.shared.f32 	%f372, [_ZZN3cub18CUB_300001_SM_10006detail6reduce28DeviceReduceSingleTileKernelINS2_10policy_hubIfjN4cuda3std3__44plusIfEEE10Policy1000EPfSC_iS9_ffNS7_10__identityEEEvT0_T1_T2_T3_T4_T6_E12temp_storage+36];
	add.f32 	%f373, %f371, %f372;
	ld.shared.f32 	%f374, [_ZZN3cub18CUB_300001_SM_10006detail6reduce28DeviceReduceSingleTileKernelINS2_10policy_hubIfjN4cuda3std3__44plusIfEEE10Policy1000EPfSC_iS9_ffNS7_10__identityEEEvT0_T1_T2_T3_T4_T6_E12temp_storage+40];
	add.f32 	%f375, %f373, %f374;
	ld.shared.f32 	%f376, [_ZZN3cub18CUB_300001_SM_10006detail6reduce28DeviceReduceSingleTileKernelINS2_10policy_hubIfjN4cuda3std3__44plusIfEEE10Policy1000EPfSC_iS9_ffNS7_10__identityEEEvT0_T1_T2_T3_T4_T6_E12temp_storage+44];
	add.f32 	%f377, %f375, %f376;
	ld.shared.f32 	%f378, [_ZZN3cub18CUB_300001_SM_10006detail6reduce28DeviceReduceSingleTileKernelINS2_10policy_hubIfjN4cuda3std3__44plusIfEEE10Policy1000EPfSC_iS9_ffNS7_10__identityEEEvT0_T1_T2_T3_T4_T6_E12temp_storage+48];
	add.f32 	%f379, %f377, %f378;
	ld.shared.f32 	%f380, [_ZZN3cub18CUB_300001_SM_10006detail6reduce28DeviceReduceSingleTileKernelINS2_10policy_hubIfjN4cuda3std3__44plusIfEEE10Policy1000EPfSC_iS9_ffNS7_10__identityEEEvT0_T1_T2_T3_T4_T6_E12temp_storage+52];
	add.f32 	%f381, %f379, %f380;
	ld.shared.f32 	%f382, [_ZZN3cub18CUB_300001_SM_10006detail6reduce28DeviceReduceSingleTileKernelINS2_10policy_hubIfjN4cuda3std3__44plusIfEEE10Policy1000EPfSC_iS9_ffNS7_10__identityEEEvT0_T1_T2_T3_T4_T6_E12temp_storage+56];
	add.f32 	%f383, %f381, %f382;
	ld.shared.f32 	%f384, [_ZZN3cub18CUB_300001_SM_10006detail6reduce28DeviceReduceSingleTileKernelINS2_10policy_hubIfjN4cuda3std3__44plusIfEEE10Policy1000EPfSC_iS9_ffNS7_10__identityEEEvT0_T1_T2_T3_T4_T6_E12temp_storage+60];
	add.f32 	%f385, %f383, %f384;
	ld.shared.f32 	%f386, [_ZZN3cub18CUB_300001_SM_10006detail6reduce28DeviceReduceSingleTileKernelINS2_10policy_hubIfjN4cuda3std3__44plusIfEEE10Policy1000EPfSC_iS9_ffNS7_10__identityEEEvT0_T1_T2_T3_T4_T6_E12temp_storage+64];
	add.f32 	%f387, %f385, %f386;
	ld.shared.f32 	%f388, [_ZZN3cub18CUB_300001_SM_10006detail6reduce28DeviceReduceSingleTileKernelINS2_10policy_hubIfjN4cuda3std3__44plusIfEEE10Policy1000EPfSC_iS9_ffNS7_10__identityEEEvT0_T1_T2_T3_T4_T6_E12temp_storage+68];
	add.f32 	%f389, %f387, %f388;
	ld.shared.f32 	%f390, [_ZZN3cub18CUB_300001_SM_10006detail6reduce28DeviceReduceSingleTileKernelINS2_10policy_hubIfjN4cuda3std3__44plusIfEEE10Policy1000EPfSC_iS9_ffNS7_10__identityEEEvT0_T1_T2_T3_T4_T6_E12temp_storage+72];
	add.f32 	%f391, %f389, %f390;
	ld.shared.f32 	%f392, [_ZZN3cub18CUB_300001_SM_10006detail6reduce28DeviceReduceSingleTileKernelINS2_10policy_hubIfjN4cuda3std3__44plusIfEEE10Policy1000EPfSC_iS9_ffNS7_10__identityEEEvT0_T1_T2_T3_T4_T6_E12temp_storage+76];
	add.f32 	%f530, %f391, %f392;
	bra.uni 	$L__BB7_72;
$L__BB7_38:
	setp.gt.s32 	%p3, %r67, 8191;
	@%p3 bra 	$L__BB7_56;
	mov.u32 	%r34, %tid.x;
	setp.ge.s32 	%p20, %r34, %r67;
	mov.f32 	%f522, 0f00000000;
	mov.u32 	%r397, %r34;
	@%p20 bra 	$L__BB7_41;
	mul.wide.u32 	%rd66, %r34, 4;
	add.s64 	%rd65, %rd16, %rd66;
	// begin inline asm
	ld.global.nc.u32 %r144, [%rd65];
	// end inline asm
	mov.b32 	%f522, %r144;
	add.s32 	%r397, %r34, 512;
$L__BB7_41:
	setp.ge.s32 	%p21, %r397, %r67;
	@%p21 bra 	$L__BB7_47;
	not.b32 	%r145, %r397;
	add.s32 	%r37, %r67, %r145;
	and.b32  	%r146, %r37, 1536;
	setp.eq.s32 	%p22, %r146, 1536;
	@%p22 bra 	$L__BB7_45;
	mul.wide.u32 	%rd67, %r397, 4;
	add.s64 	%rd131, %rd16, %rd67;
	shr.u32 	%r147, %r37, 9;
	add.s32 	%r148, %r147, 1;
	and.b32  	%r149, %r148, 3;
	neg.s32 	%r395, %r149;
$L__BB7_44:
	.pragma "nounroll";
	// begin inline asm
	ld.global.nc.u32 %r150, [%rd131];
	// end inline asm
	mov.b32 	%f173, %r150;
	add.f32 	%f522, %f522, %f173;
	add.s32 	%r397, %r397, 512;
	add.s64 	%rd131, %rd131, 2048;
	add.s32 	%r395, %r395, 1;
	setp.ne.s32 	%p23, %r395, 0;
	@%p23 bra 	$L__BB7_44;
$L__BB7_45:
	setp.lt.u32 	%p24, %r37, 1536;
	@%p24 bra 	$L__BB7_47;
$L__BB7_46:
	mul.wide.s32 	%rd73, %r397, 4;
	add.s64 	%rd69, %rd16, %rd73;
	// begin inline asm
	ld.global.nc.u32 %r151, [%rd69];
	// end inline asm
	mov.b32 	%f174, %r151;
	add.f32 	%f175, %f522, %f174;
	add.s64 	%rd70, %rd69, 2048;
	// begin inline asm
	ld.global.nc.u32 %r152, [%rd70];
	// end inline asm
	mov.b32 	%f176, %r152;
	add.f32 	%f177, %f175, %f176;
	add.s64 	%rd71, %rd69, 4096;
	// begin inline asm
	ld.global.nc.u32 %r153, [%rd71];
	// end inline asm
	mov.b32 	%f178, %r153;
	add.f32 	%f179, %f177, %f178;
	add.s64 	%rd72, %rd69, 6144;
	// begin inline asm
	ld.global.nc.u32 %r154, [%rd72];
	// end inline asm
	mov.b32 	%f180, %r154;
	add.f32 	%f522, %f179, %f180;
	add.s32 	%r397, %r397, 2048;
	setp.lt.s32 	%p25, %r397, %r67;
	@%p25 bra 	$L__BB7_46;
$L__BB7_47:
	setp.lt.s32 	%p26, %r67, 512;
	@%p26 bra 	$L__BB7_52;
	// begin inline asm
	mov.u32 %r193, %laneid;
	// end inline asm
	mov.b32 	%r195, %f522;
	mov.b32 	%r196, 1;
	mov.b32 	%r217, 31;
	mov.b32 	%r218, -1;
	// begin inline asm
	shfl.sync.down.b32 %r194, %r195, %r196, %r217, %r218;
	// end inline asm
	setp.gt.s32 	%p50, %r193, 30;
	mov.b32 	%f239, %r194;
	add.f32 	%f240, %f522, %f239;
	selp.f32 	%f241, %f522, %f240, %p50;
	mov.b32 	%r200, %f241;
	mov.b32 	%r201, 2;
	// begin inline asm
	shfl.sync.down.b32 %r199, %r200, %r201, %r217, %r218;
	// end inline asm
	setp.gt.s32 	%p51, %r193, 29;
	mov.b32 	%f242, %r199;
	add.f32 	%f243, %f241, %f242;
	selp.f32 	%f244, %f241, %f243, %p51;
	mov.b32 	%r205, %f244;
	mov.b32 	%r206, 4;
	// begin inline asm
	shfl.sync.down.b32 %r204, %r205, %r206, %r217, %r218;
	// end inline asm
	setp.gt.s32 	%p52, %r193, 27;
	mov.b32 	%f245, %r204;
	add.f32 	%f246, %f244, %f245;
	selp.f32 	%f247, %f244, %f246, %p52;
	mov.b32 	%r210, %f247;
	mov.b32 	%r211, 8;
	// begin inline asm
	shfl.sync.down.b32 %r209, %r210, %r211, %r217, %r218;
	// end inline asm
	setp.gt.s32 	%p53, %r193, 23;
	mov.b32 	%f248, %r209;
	add.f32 	%f249, %f247, %f248;
	selp.f32 	%f250, %f247, %f249, %p53;
	mov.b32 	%r215, %f250;
	mov.b32 	%r216, 16;
	// begin inline asm
	shfl.sync.down.b32 %r214, %r215, %r216, %r217, %r218;
	// end inline asm
	setp.gt.s32 	%p54, %r193, 15;
	mov.b32 	%f251, %r214;
	add.f32 	%f38, %f250, %f251;
	selp.f32 	%f530, %f250, %f38, %p54;
	setp.ne.s32 	%p55, %r193, 0;
	@%p55 bra 	$L__BB7_50;
	shr.u32 	%r219, %r34, 3;
	and.b32  	%r220, %r219, 124;
	mov.u32 	%r221, _ZZN3cub18CUB_300001_SM_10006detail6reduce28DeviceReduceSingleTileKernelINS2_10policy_hubIfjN4cuda3std3__44plusIfEEE10Policy1000EPfSC_iS9_ffNS7_10__identityEEEvT0_T1_T2_T3_T4_T6_E12temp_storage;
	add.s32 	%r222, %r221, %r220;
	st.shared.f32 	[%r222+16], %f38;
$L__BB7_50:
	bar.sync 	0;
	setp.ne.s32 	%p56, %r34, 0;
	@%p56 bra 	$L__BB7_72;
	ld.shared.f32 	%f252, [_ZZN3cub18CUB_300001_SM_10006detail6reduce28DeviceReduceSingleTileKernelINS2_10policy_hubIfjN4cuda3std3__44plusIfEEE10Policy1000EPfSC_iS9_ffNS7_10__identityEEEvT0_T1_T2_T3_T4_T6_E12temp_storage+20];
	add.f32 	%f253, %f530, %f252;
	ld.shared.f32 	%f254, [_ZZN3cub18CUB_300001_SM_10006detail6reduce28DeviceReduceSingleTileKernelINS2_10policy_hubIfjN4cuda3std3__44plusIfEEE10Policy1000EPfSC_iS9_ffNS7_10__identityEEEvT0_T1_T2_T3_T4_T6_E12temp_storage+24];
	add.f32 	%f255, %f253, %f254;
	ld.shared.f32 	%f256, [_ZZN3cub18CUB_300001_SM_10006detail6reduce28DeviceReduceSingleTileKernelINS2_10policy_hubIfjN4cuda3std3__44plusIfEEE10Policy1000EPfSC_iS9_ffNS7_10__identityEEEvT0_T1_T2_T3_T4_T6_E12temp_storage+28];
	add.f32 	%f257, %f255, %f256;
	ld.shared.f32 	%f258, [_ZZN3cub18CUB_300001_SM_10006detail6reduce28DeviceReduceSingleTileKernelINS2_10policy_hubIfjN4cuda3std3__44plusIfEEE10Policy1000EPfSC_iS9_ffNS7_10__identityEEEvT0_T1_T2_T3_T4_T6_E12temp_storage+32];
	add.f32 	%f259, %f257, %f258;
	ld.shared.f32 	%f260, [_ZZN3cub18CUB_300001_SM_10006detail6reduce28DeviceReduceSingleTileKernelINS2_10policy_hubIfjN4cuda3std3__44plusIfEEE10Policy1000EPfSC_iS9_ffNS7_10__identityEEEvT0_T1_T2_T3_T4_T6_E12temp_storage+36];
	add.f32 	%f261, %f259, %f260;
	ld.shared.f32 	%f262, [_ZZN3cub18CUB_300001_SM_10006detail6reduce28DeviceReduceSingleTileKernelINS2_10policy_hubIfjN4cuda3std3__44plusIfEEE10Policy1000EPfSC_iS9_ffNS7_10__identityEEEvT0_T1_T2_T3_T4_T6_E12temp_storage+40];
	add.f32 	%f263, %f261, %f262;
	ld.shared.f32 	%f264, [_ZZN3cub18CUB_300001_SM_10006detail6reduce28DeviceReduceSingleTileKernelINS2_10policy_hubIfjN4cuda3std3__44plusIfEEE10Policy1000EPfSC_iS9_ffNS7_10__identityEEEvT0_T1_T2_T3_T4_T6_E12temp_storage+44];
	add.f32 	%f265, %f263, %f264;
	ld.shared.f32 	%f266, [_ZZN3cub18CUB_300001_SM_10006detail6reduce28DeviceReduceSingleTileKernelINS2_10policy_hubIfjN4cuda3std3__44plusIfEEE10Policy1000EPfSC_iS9_ffNS7_10__identityEEEvT0_T1_T2_T3_T4_T6_E12temp_storage+48];
	add.f32 	%f267, %f265, %f266;
	ld.shared.f32 	%f268, [_ZZN3cub18CUB_300001_SM_10006detail6reduce28DeviceReduceSingleTileKernelINS2_10policy_hubIfjN4cuda3std3__44plusIfEEE10Policy1000EPfSC_iS9_ffNS7_10__identityEEEvT0_T1_T2_T3_T4_T6_E12temp_storage+52];
	add.f32 	%f269, %f267, %f268;
	ld.shared.f32 	%f270, [_ZZN3cub18CUB_300001_SM_10006detail6reduce28DeviceReduceSingleTileKernelINS2_10policy_hubIfjN4cuda3std3__44plusIfEEE10Policy1000EPfSC_iS9_ffNS7_10__identityEEEvT0_T1_T2_T3_T4_T6_E12temp_storage+56];
	add.f32 	%f271, %f269, %f270;
	ld.shared.f32 	%f272, [_ZZN3cub18CUB_300001_SM_10006detail6reduce28DeviceReduceSingleTileKernelINS2_10policy_hubIfjN4cuda3std3__44plusIfEEE10Policy1000EPfSC_iS9_ffNS7_10__identityEEEvT0_T1_T2_T3_T4_T6_E12temp_storage+60];
	add.f32 	%f273, %f271, %f272;
	ld.shared.f32 	%f274, [_ZZN3cub18CUB_300001_SM_10006detail6reduce28DeviceReduceSingleTileKernelINS2_10policy_hubIfjN4cuda3std3__44plusIfEEE10Policy1000EPfSC_iS9_ffNS7_10__identityEEEvT0_T1_T2_T3_T4_T6_E12temp_storage+64];
	add.f32 	%f275, %f273, %f274;
	ld.shared.f32 	%f276, [_ZZN3cub18CUB_300001_SM_10006detail6reduce28DeviceReduceSingleTileKernelINS2_10policy_hubIfjN4cuda3std3__44plusIfEEE10Policy1000EPfSC_iS9_ffNS7_10__identityEEEvT0_T1_T2_T3_T4_T6_E12temp_storage+68];
	add.f32 	%f277, %f275, %f276;
	ld.shared.f32 	%f278, [_ZZN3cub18CUB_300001_SM_10006detail6reduce28DeviceReduceSingleTileKernelINS2_10policy_hubIfjN4cuda3std3__44plusIfEEE10Policy1000EPfSC_iS9_ffNS7_10__identityEEEvT0_T1_T2_T3_T4_T6_E12temp_storage+72];
	add.f32 	%f279, %f277, %f278;
	ld.shared.f32 	%f280, [_ZZN3cub18CUB_300001_SM_10006detail6reduce28DeviceReduceSingleTileKernelINS2_10policy_hubIfjN4cuda3std3__44plusIfEEE10Policy1000EPfSC_iS9_ffNS7_10__identityEEEvT0_T1_T2_T3_T4_T6_E12temp_storage+76];
	add.f32 	%f530, %f279, %f280;
	bra.uni 	$L__BB7_72;
$L__BB7_52:
	// begin inline asm
	mov.u32 %r155, %laneid;
	// end inline asm
	and.b32  	%r181, %r34, 992;
	add.s32 	%r182, %r181, 32;
	setp.gt.s32 	%p27, %r182, %r67;
	not.b32 	%r183, %r181;
	add.s32 	%r184, %r67, %r183;
	selp.b32 	%r179, %r184, 31, %p27;
	mov.b32 	%r157, %f522;
	mov.b32 	%r158, 1;
	mov.b32 	%r180, -1;
	// begin inline asm
	shfl.sync.down.b32 %r156, %r157, %r158, %r179, %r180;
	// end inline asm
	setp.lt.s32 	%p28, %r155, %r179;
	mov.b32 	%f181, %r156;
	add.f32 	%f182, %f522, %f181;
	selp.f32 	%f183, %f182, %f522, %p28;
	mov.b32 	%r162, %f183;
	mov.b32 	%r163, 2;
	// begin inline asm
	shfl.sync.down.b32 %r161, %r162, %r163, %r179, %r180;
	// end inline asm
	add.s32 	%r185, %r155, 2;
	setp.gt.s32 	%p29, %r185, %r179;
	mov.b32 	%f184, %r161;
	add.f32 	%f185, %f183, %f184;
	selp.f32 	%f186, %f183, %f185, %p29;
	mov.b32 	%r167, %f186;
	mov.b32 	%r168, 4;
	// begin inline asm
	shfl.sync.down.b32 %r166, %r167, %r168, %r179, %r180;
	// end inline asm
	add.s32 	%r186, %r155, 4;
	setp.gt.s32 	%p30, %r186, %r179;
	mov.b32 	%f187, %r166;
	add.f32 	%f188, %f186, %f187;
	selp.f32 	%f189, %f186, %f188, %p30;
	mov.b32 	%r172, %f189;
	mov.b32 	%r173, 8;
	// begin inline asm
	shfl.sync.down.b32 %r171, %r172, %r173, %r179, %r180;
	// end inline asm
	add.s32 	%r187, %r155, 8;
	setp.gt.s32 	%p31, %r187, %r179;
	mov.b32 	%f190, %r171;
	add.f32 	%f191, %f189, %f190;
	selp.f32 	%f192, %f189, %f191, %p31;
	mov.b32 	%r177, %f192;
	mov.b32 	%r178, 16;
	// begin inline asm
	shfl.sync.down.b32 %r176, %r177, %r178, %r179, %r180;
	// end inline asm
	add.s32 	%r188, %r155, 16;
	setp.gt.s32 	%p32, %r188, %r179;
	mov.b32 	%f193, %r176;
	add.f32 	%f194, %f192, %f193;
	selp.f32 	%f530, %f192, %f194, %p32;
	setp.ne.s32 	%p33, %r155, 0;
	@%p33 bra 	$L__BB7_54;
	shr.u32 	%r189, %r34, 3;
	and.b32  	%r190, %r189, 124;
	mov.u32 	%r191, _ZZN3cub18CUB_300001_SM_10006detail6reduce28DeviceReduceSingleTileKernelINS2_10policy_hubIfjN4cuda3std3__44plusIfEEE10Policy1000EPfSC_iS9_ffNS7_10__identityEEEvT0_T1_T2_T3_T4_T6_E12temp_storage;
	add.s32 	%r192, %r191, %r190;
	st.shared.f32 	[%r192+16], %f530;
$L__BB7_54:
	bar.sync 	0;
	setp.ne.s32 	%p34, %r34, 0;
	@%p34 bra 	$L__BB7_72;
	setp.gt.s32 	%p35, %r67, 32;
	ld.shared.f32 	%f195, [_ZZN3cub18CUB_300001_SM_10006detail6reduce28DeviceReduceSingleTileKernelINS2_10policy_hubIfjN4cuda3std3__44plusIfEEE10Policy1000EPfSC_iS9_ffNS7_10__identityEEEvT0_T1_T2_T3_T4_T6_E12temp_storage+20];
	add.f32 	%f196, %f530, %f195;
	selp.f32 	%f197, %f196, %f530, %p35;
	setp.gt.s32 	%p36, %r67, 64;
	ld.shared.f32 	%f198, [_ZZN3cub18CUB_300001_SM_10006detail6reduce28DeviceReduceSingleTileKernelINS2_10policy_hubIfjN4cuda3std3__44plusIfEEE10Policy1000EPfSC_iS9_ffNS7_10__identityEEEvT0_T1_T2_T3_T4_T6_E12temp_storage+24];
	add.f32 	%f199, %f198, %f197;
	selp.f32 	%f200, %f199, %f197, %p36;
	setp.gt.s32 	%p37, %r67, 96;
	ld.shared.f32 	%f201, [_ZZN3cub18CUB_300001_SM_10006detail6reduce28DeviceReduceSingleTileKernelINS2_10policy_hubIfjN4cuda3std3__44plusIfEEE10Policy1000EPfSC_iS9_ffNS7_10__identityEEEvT0_T1_T2_T3_T4_T6_E12temp_storage+28];
	add.f32 	%f202, %f201, %f200;
	selp.f32 	%f203, %f202, %f200, %p37;
	setp.gt.s32 	%p38, %r67, 128;
	ld.shared.f32 	%f204, [_ZZN3cub18CUB_300001_SM_10006detail6reduce28DeviceReduceSingleTileKernelINS2_10policy_hubIfjN4cuda3std3__44plusIfEEE10Policy1000EPfSC_iS9_ffNS7_10__identityEEEvT0_T1_T2_T3_T4_T6_E12temp_storage+32];
	add.f32 	%f205, %f204, %f203;
	selp.f32 	%f206, %f205, %f203, %p38;
	setp.gt.s32 	%p39, %r67, 160;
	ld.shared.f32 	%f207, [_ZZN3cub18CUB_300001_SM_10006detail6reduce28DeviceReduceSingleTileKernelINS2_10policy_hubIfjN4cuda3std3__44plusIfEEE10Policy1000EPfSC_iS9_ffNS7_10__identityEEEvT0_T1_T2_T3_T4_T6_E12temp_storage+36];
	add.f32 	%f208, %f207, %f206;
	selp.f32 	%f209, %f208, %f206, %p39;
	setp.gt.s32 	%p40, %r67, 192;
	ld.shared.f32 	%f210, [_ZZN3cub18CUB_300001_SM_10006detail6reduce28DeviceReduceSingleTileKernelINS2_10policy_hubIfjN4cuda3std3__44plusIfEEE10Policy1000EPfSC_iS9_ffNS7_10__identityEEEvT0_T1_T2_T3_T4_T6_E12temp_storage+40];
	add.f32 	%f211, %f210, %f209;
	selp.f32 	%f212, %f211, %f209, %p40;
	setp.gt.s32 	%p41, %r67, 224;
	ld.shared.f32 	%f213, [_ZZN3cub18CUB_300001_SM_10006detail6reduce28DeviceReduceSingleTileKernelINS2_10policy_hubIfjN4cuda3std3__44plusIfEEE10Policy1000EPfSC_iS9_ffNS7_10__identityEEEvT0_T1_T2_T3_T4_T6_E12temp_storage+44];
	add.f32 	%f214, %f213, %f212;
	selp.f32 	%f215, %f214, %f212, %p41;
	setp.gt.s32 	%p42, %r67, 256;
	ld.shared.f32 	%f216, [_ZZN3cub18CUB_300001_SM_10006detail6reduce28DeviceReduceSingleTileKernelINS2_10policy_hubIfjN4cuda3std3__44plusIfEEE10Policy1000EPfSC_iS9_ffNS7_10__identityEEEvT0_T1_T2_T3_T4_T6_E12temp_storage+48];
	add.f32 	%f217, %f216, %f215;
	selp.f32 	%f218, %f217, %f215, %p42;
	setp.gt.s32 	%p43, %r67, 288;
	ld.shared.f32 	%f219, [_ZZN3cub18CUB_300001_SM_10006detail6reduce28DeviceReduceSingleTileKernelINS2_10policy_hubIfjN4cuda3std3__44plusIfEEE10Policy1000EPfSC_iS9_ffNS7_10__identityEEEvT0_T1_T2_T3_T4_T6_E12temp_storage+52];
	add.f32 	%f220, %f219, %f218;
	selp.f32 	%f221, %f220, %f218, %p43;
	setp.gt.s32 	%p44, %r67, 320;
	ld.shared.f32 	%f222, [_ZZN3cub18CUB_300001_SM_10006detail6reduce28DeviceReduceSingleTileKernelINS2_10policy_hubIfjN4cuda3std3__44plusIfEEE10Policy1000EPfSC_iS9_ffNS7_10__identityEEEvT0_T1_T2_T3_T4_T6_E12temp_storage+56];
	add.f32 	%f223, %f222, %f221;
	selp.f32 	%f224, %f223, %f221, %p44;
	setp.gt.s32 	%p45, %r67, 352;
	ld.shared.f32 	%f225, [_ZZN3cub18CUB_300001_SM_10006detail6reduce28DeviceReduceSingleTileKernelINS2_10policy_hubIfjN4cuda3std3__44plusIfEEE10Policy1000EPfSC_iS9_ffNS7_10__identityEEEvT0_T1_T2_T3_T4_T6_E12temp_storage+60];
	add.f32 	%f226, %f225, %f224;
	selp.f32 	%f227, %f226, %f224, %p45;
	setp.gt.s32 	%p46, %r67, 384;
	ld.shared.f32 	%f228, [_ZZN3cub18CUB_300001_SM_10006detail6reduce28DeviceReduceSingleTileKernelINS2_10policy_hubIfjN4cuda3std3__44plusIfEEE10Policy1000EPfSC_iS9_ffNS7_10__identityEEEvT0_T1_T2_T3_T4_T6_E12temp_storage+64];
	add.f32 	%f229, %f228, %f227;
	selp.f32 	%f230, %f229, %f227, %p46;
	setp.gt.s32 	%p47, %r67, 416;
	ld.shared.f32 	%f231, [_ZZN3cub18CUB_300001_SM_10006detail6reduce28DeviceReduceSingleTileKernelINS2_10policy_hubIfjN4cuda3std3__44plusIfEEE10Policy1000EPfSC_iS9_ffNS7_10__identityEEEvT0_T1_T2_T3_T4_T6_E12temp_storage+68];
	add.f32 	%f232, %f231, %f230;
	selp.f32 	%f233, %f232, %f230, %p47;
	setp.gt.s32 	%p48, %r67, 448;
	ld.shared.f32 	%f234, [_ZZN3cub18CUB_300001_SM_10006detail6reduce28DeviceReduceSingleTileKernelINS2_10policy_hubIfjN4cuda3std3__44plusIfEEE10Policy1000EPfSC_iS9_ffNS7_10__identityEEEvT0_T1_T2_T3_T4_T6_E12temp_storage+72];
	add.f32 	%f235, %f234, %f233;
	selp.f32 	%f236, %f235, %f233, %p48;
	setp.gt.s32 	%p49, %r67, 480;
	ld.shared.f32 	%f237, [_ZZN3cub18CUB_300001_SM_10006detail6reduce28DeviceReduceSingleTileKernelINS2_10policy_hubIfjN4cuda3std3__44plusIfEEE10Policy1000EPfSC_iS9_ffNS7_10__identityEEEvT0_T1_T2_T3_T4_T6_E12temp_storage+76];
	add.f32 	%f238, %f237, %f236;
	selp.f32 	%f530, %f238, %f236, %p49;
	bra.uni 	$L__BB7_72;
$L__BB7_56:
	mov.u32 	%r46, %tid.x;
	mul.wide.u32 	%rd35, %r46, 4;
	add.s64 	%rd19, %rd16, %rd35;
	// begin inline asm
	ld.global.nc.u32 %r68, [%rd19];
	// end inline asm
	mov.b32 	%f59, %r68;
	add.s64 	%rd20, %rd19, 2048;
	// begin inline asm
	ld.global.nc.u32 %r69, [%rd20];
	// end inline asm
	mov.b32 	%f60, %r69;
	add.s64 	%rd21, %rd19, 4096;
	// begin inline asm
	ld.global.nc.u32 %r70, [%rd21];
	// end inline asm
	mov.b32 	%f61, %r70;
	add.s64 	%rd22, %rd19, 6144;
	// begin inline asm
	ld.global.nc.u32 %r71, [%rd22];
	// end inline asm
	mov.b32 	%f62, %r71;
	add.s64 	%rd23, %rd19, 8192;
	// begin inline asm
	ld.global.nc.u32 %r72, [%rd23];
	// end inline asm
	mov.b32 	%f63, %r72;
	add.s64 	%rd24, %rd19, 10240;
	// begin inline asm
	ld.global.nc.u32 %r73, [%rd24];
	// end inline asm
	mov.b32 	%f64, %r73;
	add.s64 	%rd25, %rd19, 12288;
	// begin inline asm
	ld.global.nc.u32 %r74, [%rd25];
	// end inline asm
	mov.b32 	%f65, %r74;
	add.s64 	%rd26, %rd19, 14336;
	// begin inline asm
	ld.global.nc.u32 %r75, [%rd26];
	// end inline asm
	mov.b32 	%f66, %r75;
	add.s64 	%rd27, %rd19, 16384;
	// begin inline asm
	ld.global.nc.u32 %r76, [%rd27];
	// end inline asm
	mov.b32 	%f67, %r76;
	add.s64 	%rd28, %rd19, 18432;
	// begin inline asm
	ld.global.nc.u32 %r77, [%rd28];
	// end inline asm
	mov.b32 	%f68, %r77;
	add.s64 	%rd29, %rd19, 20480;
	// begin inline asm
	ld.global.nc.u32 %r78, [%rd29];
	// end inline asm
	mov.b32 	%f69, %r78;
	add.s64 	%rd30, %rd19, 22528;
	// begin inline asm
	ld.global.nc.u32 %r79, [%rd30];
	// end inline asm
	mov.b32 	%f70, %r79;
	add.s64 	%rd31, %rd19, 24576;
	// begin inline asm
	ld.global.nc.u32 %r80, [%rd31];
	// end inline asm
	mov.b32 	%f71, %r80;
	add.s64 	%rd32, %rd19, 26624;
	// begin inline asm
	ld.global.nc.u32 %r81, [%rd32];
	// end inline asm
	mov.b32 	%f72, %r81;
	add.s64 	%rd33, %rd19, 28672;
	// begin inline asm
	ld.global.nc.u32 %r82, [%rd33];
	// end inline asm
	mov.b32 	%f73, %r82;
	add.s64 	%rd34, %rd19, 30720;
	// begin inline asm
	ld.global.nc.u32 %r83, [%rd34];
	// end inline asm
	mov.b32 	%f74, %r83;
	add.f32 	%f75, %f59, %f60;
	add.f32 	%f76, %f61, %f62;
	add.f32 	%f77, %f63, %f64;
	add.f32 	%f78, %f65, %f66;
	add.f32 	%f79, %f67, %f68;
	add.f32 	%f80, %f69, %f70;
	add.f32 	%f81, %f71, %f72;
	add.f32 	%f82, %f73, %f74;
	add.f32 	%f83, %f75, %f76;
	add.f32 	%f84, %f77, %f78;
	add.f32 	%f85, %f79, %f80;
	add.f32 	%f86, %f81, %f82;
	add.f32 	%f87, %f83, %f84;
	add.f32 	%f88, %f85, %f86;
	add.f32 	%f529, %f87, %f88;
	setp.lt.u32 	%p4, %r67, 16384;
	mov.b32 	%r400, 8192;
	@%p4 bra 	$L__BB7_60;
	add.s32 	%r47, %r67, -8192;
	mov.b32 	%r400, 8192;
$L__BB7_58:
	mul.wide.s32 	%rd52, %r400, 4;
	add.s64 	%rd36, %rd19, %rd52;
	// begin inline asm
	ld.global.nc.u32 %r86, [%rd36];
	// end inline asm
	mov.b32 	%f89, %r86;
	add.s64 	%rd37, %rd36, 2048;
	// begin inline asm
	ld.global.nc.u32 %r87, [%rd37];
	// end inline asm
	mov.b32 	%f90, %r87;
	add.s64 	%rd38, %rd36, 4096;
	// begin inline asm
	ld.global.nc.u32 %r88, [%rd38];
	// end inline asm
	mov.b32 	%f91, %r88;
	add.s64 	%rd39, %rd36, 6144;
	// begin inline asm
	ld.global.nc.u32 %r89, [%rd39];
	// end inline asm
	mov.b32 	%f92, %r89;
	add.s64 	%rd40, %rd36, 8192;
	// begin inline asm
	ld.global.nc.u32 %r90, [%rd40];
	// end inline asm
	mov.b32 	%f93, %r90;
	add.s64 	%rd41, %rd36, 10240;
	// begin inline asm
	ld.global.nc.u32 %r91, [%rd41];
	// end inline asm
	mov.b32 	%f94, %r91;
	add.s64 	%rd42, %rd36, 12288;
	// begin inline asm
	ld.global.nc.u32 %r92, [%rd42];
	// end inline asm
	mov.b32 	%f95, %r92;
	add.s64 	%rd43, %rd36, 14336;
	// begin inline asm
	ld.global.nc.u32 %r93, [%rd43];
	// end inline asm
	mov.b32 	%f96, %r93;
	add.s64 	%rd44, %rd36, 16384;
	// begin inline asm
	ld.global.nc.u32 %r94, [%rd44];
	// end inline asm
	mov.b32 	%f97, %r94;
	add.s64 	%rd45, %rd36, 18432;
	// begin inline asm
	ld.global.nc.u32 %r95, [%rd45];
	// end inline asm
	mov.b32 	%f98, %r95;
	add.s64 	%rd46, %rd36, 20480;
	// begin inline asm
	ld.global.nc.u32 %r96, [%rd46];
	// end inline asm
	mov.b32 	%f99, %r96;
	add.s64 	%rd47, %rd36, 22528;
	// begin inline asm
	ld.global.nc.u32 %r97, [%rd47];
	// end inline asm
	mov.b32 	%f100, %r97;
	add.s64 	%rd48, %rd36, 24576;
	// begin inline asm
	ld.global.nc.u32 %r98, [%rd48];
	// end inline asm
	mov.b32 	%f101, %r98;
	add.s64 	%rd49, %rd36, 26624;
	// begin inline asm
	ld.global.nc.u32 %r99, [%rd49];
	// end inline asm
	mov.b32 	%f102, %r99;
	add.s64 	%rd50, %rd36, 28672;
	// begin inline asm
	ld.global.nc.u32 %r100, [%rd50];
	// end inline asm
	mov.b32 	%f103, %r100;
	add.s64 	%rd51, %rd36, 30720;
	// begin inline asm
	ld.global.nc.u32 %r101, [%rd51];
	// end inline asm
	mov.b32 	%f104, %r101;
	add.f32 	%f105, %f529, %f89;
	add.f32 	%f106, %f90, %f91;
	add.f32 	%f107, %f92, %f93;
	add.f32 	%f108, %f94, %f95;
	add.f32 	%f109, %f96, %f97;
	add.f32 	%f110, %f98, %f99;
	add.f32 	%f111, %f100, %f101;
	add.f32 	%f112, %f102, %f103;
	add.f32 	%f113, %f105, %f106;
	add.f32 	%f114, %f107, %f108;
	add.f32 	%f115, %f109, %f110;
	add.f32 	%f116, %f111, %f112;
	add.f32 	%f117, %f113, %f114;
	add.f32 	%f118, %f115, %f116;
	add.f32 	%f119, %f117, %f118;
	add.f32 	%f529, %f119, %f104;
	sub.s32 	%r102, %r67, %r400;
	setp.lt.s32 	%p5, %r102, 8192;
	@%p5 bra 	$L__BB7_68;
	add.s32 	%r400, %r400, 8192;
	setp.le.s32 	%p6, %r400, %r47;
	@%p6 bra 	$L__BB7_58;
$L__BB7_60:
	setp.le.s32 	%p7, %r67, %r400;
	@%p7 bra 	$L__BB7_68;
	sub.s32 	%r51, %r67, %r400;
	setp.ge.s32 	%p8, %r46, %r51;
	@%p8 bra 	$L__BB7_68;
	not.b32 	%r103, %r46;
	add.s32 	%r104, %r67, %r103;
	sub.s32 	%r52, %r104, %r400;
	and.b32  	%r105, %r52, 1536;
	setp.eq.s32 	%p9, %r105, 1536;
	mov.u32 	%r404, %r46;
	@%p9 bra 	$L__BB7_65;
	add.s32 	%r402, %r46, %r400;
	shr.u32 	%r106, %r52, 9;
	add.s32 	%r107, %r106, 1;
	and.b32  	%r108, %r107, 3;
	neg.s32 	%r401, %r108;
	mov.u32 	%r404, %r46;
$L__BB7_64:
	.pragma "nounroll";
	mul.wide.u32 	%rd54, %r402, 4;
	add.s64 	%rd53, %rd16, %rd54;
	// begin inline asm
	ld.global.nc.u32 %r109, [%rd53];
	// end inline asm
	mov.b32 	%f121, %r109;
	add.f32 	%f529, %f529, %f121;
	add.s32 	%r404, %r404, 512;
	add.s32 	%r402, %r402, 512;
	add.s32 	%r401, %r401, 1;
	setp.ne.s32 	%p10, %r401, 0;
	@%p10 bra 	$L__BB7_64;
$L__BB7_65:
	setp.lt.u32 	%p11, %r52, 1536;
	@%p11 bra 	$L__BB7_68;
	cvt.u64.u32 	%rd55, %r404;
	cvt.u64.u32 	%rd56, %r400;
	add.s64 	%rd57, %rd55, %rd56;
	shl.b64 	%rd58, %rd57, 2;
	add.s64 	%rd59, %rd58, %rd16;
	add.s64 	%rd132, %rd59, 4096;
	add.s32 	%r405, %r404, %r400;
$L__BB7_67:
	mul.wide.u32 	%rd64, %r405, 4;
	add.s64 	%rd60, %rd16, %rd64;
	// begin inline asm
	ld.global.nc.u32 %r110, [%rd60];
	// end inline asm
	mov.b32 	%f122, %r110;
	add.f32 	%f123, %f529, %f122;
	add.s64 	%rd61, %rd132, -2048;
	// begin inline asm
	ld.global.nc.u32 %r111, [%rd61];
	// end inline asm
	mov.b32 	%f124, %r111;
	add.f32 	%f125, %f123, %f124;
	// begin inline asm
	ld.global.nc.u32 %r112, [%rd132];
	// end inline asm
	mov.b32 	%f126, %r112;
	add.f32 	%f127, %f125, %f126;
	add.s64 	%rd63, %rd132, 2048;
	// begin inline asm
	ld.global.nc.u32 %r113, [%rd63];
	// end inline asm
	mov.b32 	%f128, %r113;
	add.f32 	%f529, %f127, %f128;
	add.s32 	%r404, %r404, 2048;
	add.s64 	%rd132, %rd132, 8192;
	add.s32 	%r405, %r405, 2048;
	setp.lt.s32 	%p12, %r404, %r51;
	@%p12 bra 	$L__BB7_67;
$L__BB7_68:
	// begin inline asm
	mov.u32 %r114, %laneid;
	// end inline asm
	mov.b32 	%r116, %f529;
	mov.b32 	%r117, 1;
	mov.b32 	%r138, 31;
	mov.b32 	%r139, -1;
	// begin inline asm
	shfl.sync.down.b32 %r115, %r116, %r117, %r138, %r139;
	// end inline asm
	setp.gt.s32 	%p13, %r114, 30;
	mov.b32 	%f129, %r115;
	add.f32 	%f130, %f529, %f129;
	selp.f32 	%f131, %f529, %f130, %p13;
	mov.b32 	%r121, %f131;
	mov.b32 	%r122, 2;
	// begin inline asm
	shfl.sync.down.b32 %r120, %r121, %r122, %r138, %r139;
	// end inline asm
	setp.gt.s32 	%p14, %r114, 29;
	mov.b32 	%f132, %r120;
	add.f32 	%f133, %f131, %f132;
	selp.f32 	%f134, %f131, %f133, %p14;
	mov.b32 	%r126, %f134;
	mov.b32 	%r127, 4;
	// begin inline asm
	shfl.sync.down.b32 %r125, %r126, %r127, %r138, %r139;
	// end inline asm
	setp.gt.s32 	%p15, %r114, 27;
	mov.b32 	%f135, %r125;
	add.f32 	%f136, %f134, %f135;
	selp.f32 	%f137, %f134, %f136, %p15;
	mov.b32 	%r131, %f137;
	mov.b32 	%r132, 8;
	// begin inline asm
	shfl.sync.down.b32 %r130, %r131, %r132, %r138, %r139;
	// end inline asm
	setp.gt.s32 	%p16, %r114, 23;
	mov.b32 	%f138, %r130;
	add.f32 	%f139, %f137, %f138;
	selp.f32 	%f140, %f137, %f139, %p16;
	mov.b32 	%r136, %f140;
	mov.b32 	%r137, 16;
	// begin inline asm
	shfl.sync.down.b32 %r135, %r136, %r137, %r138, %r139;
	// end inline asm
	setp.gt.s32 	%p17, %r114, 15;
	mov.b32 	%f141, %r135;
	add.f32 	%f54, %f140, %f141;
	selp.f32 	%f530, %f140, %f54, %p17;
	setp.ne.s32 	%p18, %r114, 0;
	@%p18 bra 	$L__BB7_70;
	shr.u32 	%r140, %r46, 3;
	and.b32  	%r141, %r140, 124;
	mov.u32 	%r142, _ZZN3cub18CUB_300001_SM_10006detail6reduce28DeviceReduceSingleTileKernelINS2_10policy_hubIfjN4cuda3std3__44plusIfEEE10Policy1000EPfSC_iS9_ffNS7_10__identityEEEvT0_T1_T2_T3_T4_T6_E12temp_storage;
	add.s32 	%r143, %r142, %r141;
	st.shared.f32 	[%r143+16], %f54;
$L__BB7_70:
	bar.sync 	0;
	setp.ne.s32 	%p19, %r46, 0;
	@%p19 bra 	$L__BB7_72;
	ld.shared.f32 	%f142, [_ZZN3cub18CUB_300001_SM_10006detail6reduce28DeviceReduceSingleTileKernelINS2_10policy_hubIfjN4cuda3std3__44plusIfEEE10Policy1000EPfSC_iS9_ffNS7_10__identityEEEvT0_T1_T2_T3_T4_T6_E12temp_storage+20];
	add.f32 	%f143, %f530, %f142;
	ld.shared.f32 	%f144, [_ZZN3cub18CUB_300001_SM_10006detail6reduce28DeviceReduceSingleTileKernelINS2_10policy_hubIfjN4cuda3std3__44plusIfEEE10Policy1000EPfSC_iS9_ffNS7_10__identityEEEvT0_T1_T2_T3_T4_T6_E12temp_storage+24];
	add.f32 	%f145, %f143, %f144;
	ld.shared.f32 	%f146, [_ZZN3cub18CUB_300001_SM_10006detail6reduce28DeviceReduceSingleTileKernelINS2_10policy_hubIfjN4cuda3std3__44plusIfEEE10Policy1000EPfSC_iS9_ffNS7_10__identityEEEvT0_T1_T2_T3_T4_T6_E12temp_storage+28];
	add.f32 	%f147, %f145, %f146;
	ld.shared.f32 	%f148, [_ZZN3cub18CUB_300001_SM_10006detail6reduce28DeviceReduceSingleTileKernelINS2_10policy_hubIfjN4cuda3std3__44plusIfEEE10Policy1000EPfSC_iS9_ffNS7_10__identityEEEvT0_T1_T2_T3_T4_T6_E12temp_storage+32];
	add.f32 	%f149, %f147, %f148;
	ld.shared.f32 	%f150, [_ZZN3cub18CUB_300001_SM_10006detail6reduce28DeviceReduceSingleTileKernelINS2_10policy_hubIfjN4cuda3std3__44plusIfEEE10Policy1000EPfSC_iS9_ffNS7_10__identityEEEvT0_T1_T2_T3_T4_T6_E12temp_storage+36];
	add.f32 	%f151, %f149, %f150;
	ld.shared.f32 	%f152, [_ZZN3cub18CUB_300001_SM_10006detail6reduce28DeviceReduceSingleTileKernelINS2_10policy_hubIfjN4cuda3std3__44plusIfEEE10Policy1000EPfSC_iS9_ffNS7_10__identityEEEvT0_T1_T2_T3_T4_T6_E12temp_storage+40];
	add.f32 	%f153, %f151, %f152;
	ld.shared.f32 	%f154, [_ZZN3cub18CUB_300001_SM_10006detail6reduce28DeviceReduceSingleTileKernelINS2_10policy_hubIfjN4cuda3std3__44plusIfEEE10Policy1000EPfSC_iS9_ffNS7_10__identityEEEvT0_T1_T2_T3_T4_T6_E12temp_storage+44];
	add.f32 	%f155, %f153, %f154;
	ld.shared.f32 	%f156, [_ZZN3cub18CUB_300001_SM_10006detail6reduce28DeviceReduceSingleTileKernelINS2_10policy_hubIfjN4cuda3std3__44plusIfEEE10Policy1000EPfSC_iS9_ffNS7_10__identityEEEvT0_T1_T2_T3_T4_T6_E12temp_storage+48];
	add.f32 	%f157, %f155, %f156;
	ld.shared.f32 	%f158, [_ZZN3cub18CUB_300001_SM_10006detail6reduce28DeviceReduceSingleTileKernelINS2_10policy_hubIfjN4cuda3std3__44plusIfEEE10Policy1000EPfSC_iS9_ffNS7_10__identityEEEvT0_T1_T2_T3_T4_T6_E12temp_storage+52];
	add.f32 	%f159, %f157, %f158;
	ld.shared.f32 	%f160, [_ZZN3cub18CUB_300001_SM_10006detail6reduce28DeviceReduceSingleTileKernelINS2_10policy_hubIfjN4cuda3std3__44plusIfEEE10Policy1000EPfSC_iS9_ffNS7_10__identityEEEvT0_T1_T2_T3_T4_T6_E12temp_storage+56];
	add.f32 	%f161, %f159, %f160;
	ld.shared.f32 	%f162, [_ZZN3cub18CUB_300001_SM_10006detail6reduce28DeviceReduceSingleTileKernelINS2_10policy_hubIfjN4cuda3std3__44plusIfEEE10Policy1000EPfSC_iS9_ffNS7_10__identityEEEvT0_T1_T2_T3_T4_T6_E12temp_storage+60];
	add.f32 	%f163, %f161, %f162;
	ld.shared.f32 	%f164, [_ZZN3cub18CUB_300001_SM_10006detail6reduce28DeviceReduceSingleTileKernelINS2_10policy_hubIfjN4cuda3std3__44plusIfEEE10Policy1000EPfSC_iS9_ffNS7_10__identityEEEvT0_T1_T2_T3_T4_T6_E12temp_storage+64];
	add.f32 	%f165, %f163, %f164;
	ld.shared.f32 	%f166, [_ZZN3cub18CUB_300001_SM_10006detail6reduce28DeviceReduceSingleTileKernelINS2_10policy_hubIfjN4cuda3std3__44plusIfEEE10Policy1000EPfSC_iS9_ffNS7_10__identityEEEvT0_T1_T2_T3_T4_T6_E12temp_storage+68];
	add.f32 	%f167, %f165, %f166;
	ld.shared.f32 	%f168, [_ZZN3cub18CUB_300001_SM_10006detail6reduce28DeviceReduceSingleTileKernelINS2_10policy_hubIfjN4cuda3std3__44plusIfEEE10Policy1000EPfSC_iS9_ffNS7_10__identityEEEvT0_T1_T2_T3_T4_T6_E12temp_storage+72];
	add.f32 	%f169, %f167, %f168;
	ld.shared.f32 	%f170, [_ZZN3cub18CUB_300001_SM_10006detail6reduce28DeviceReduceSingleTileKernelINS2_10policy_hubIfjN4cuda3std3__44plusIfEEE10Policy1000EPfSC_iS9_ffNS7_10__identityEEEvT0_T1_T2_T3_T4_T6_E12temp_storage+76];
	add.f32 	%f530, %f169, %f170;
$L__BB7_72:
	mov.u32 	%r379, %tid.x;
	setp.ne.s32 	%p111, %r379, 0;
	@%p111 bra 	$L__BB7_74;
	add.f32 	%f503, %f58, %f530;
	st.global.f32 	[%rd1], %f503;
$L__BB7_74:
	ret;

}
	// .globl	_ZN3cub18CUB_300001_SM_10006detail6reduce28DeviceReduceSingleTileKernelINS2_10policy_hubIfyN4cuda3std3__44plusIfEEE10Policy1000EN6thrust24THRUST_300001_SM_1000_NS6detail15normal_iteratorINSD_10device_ptrIfEEEEPfyS9_ffNS7_10__identityEEEvT0_T1_T2_T3_T4_T6_
.visible .entry _ZN3cub18CUB_300001_SM_10006detail6reduce28DeviceReduceSingleTileKernelINS2_10policy_hubIfyN4cuda3std3__44plusIfEEE10Policy1000EN6thrust24THRUST_300001_SM_1000_NS6detail15normal_iteratorINSD_10device_ptrIfEEEEPfyS9_ffNS7_10__identityEEEvT0_T1_T2_T3_T4_T6_(
	.param .align 8 .b8 _ZN3cub18CUB_300001_SM_10006detail6reduce28DeviceReduceSingleTileKernelINS2_10policy_hubIfyN4cuda3std3__44plusIfEEE10Policy1000EN6thrust24THRUST_300001_SM_1000_NS6detail15normal_iteratorINSD_10device_ptrIfEEEEPfyS9_ffNS7_10__identityEEEvT0_T1_T2_T3_T4_T6__param_0[8],
	.param .u64 .ptr .align 1 _ZN3cub18CUB_300001_SM_10006detail6reduce28DeviceReduceSingleTileKernelINS2_10policy_hubIfyN4cuda3std3__44plusIfEEE10Policy1000EN6thrust24THRUST_300001_SM_1000_NS6detail15normal_iteratorINSD_10device_ptrIfEEEEPfyS9_ffNS7_10__identityEEEvT0_T1_T2_T3_T4_T6__param_1,
	.param .u64 _ZN3cub18CUB_300001_SM_10006detail6reduce28DeviceReduceSingleTileKernelINS2_10policy_hubIfyN4cuda3std3__44plusIfEEE10Policy1000EN6thrust24THRUST_300001_SM_1000_NS6detail15normal_iteratorINSD_10device_ptrIfEEEEPfyS9_ffNS7_10__identityEEEvT0_T1_T2_T3_T4_T6__param_2,
	.param .align 1 .b8 _ZN3cub18CUB_300001_SM_10006detail6reduce28DeviceReduceSingleTileKernelINS2_10policy_hubIfyN4cuda3std3__44plusIfEEE10Policy1000EN6thrust24THRUST_300001_SM_1000_NS6detail15normal_iteratorINSD_10device_ptrIfEEEEPfyS9_ffNS7_10__identityEEEvT0_T1_T2_T3_T4_T6__param_3[1],
	.param .f32 _ZN3cub18CUB_300001_SM_10006detail6reduce28DeviceReduceSingleTileKernelINS2_10policy_hubIfyN4cuda3std3__44plusIfEEE10Policy1000EN6thrust24THRUST_300001_SM_1000_NS6detail15normal_iteratorINSD_10device_ptrIfEEEEPfyS9_ffNS7_10__identityEEEvT0_T1_T2_T3_T4_T6__param_4,
	.param .align 1 .b8 _ZN3cub18CUB_300001_SM_10006detail6reduce28DeviceReduceSingleTileKernelINS2_10policy_hubIfyN4cuda3std3__44plusIfEEE10Policy1000EN6thrust24THRUST_300001_SM_1000_NS6detail15normal_iteratorINSD_10device_ptrIfEEEEPfyS9_ffNS7_10__identityEEEvT0_T1_T2_T3_T4_T6__param_5[1]
)
.maxntid 256
.minnctapersm 1
{
	.reg .pred 	%p<59>;
	.reg .b32 	%r<171>;
	.reg .b32 	%f<328>;
	.reg .b64 	%rd<56>;
	// demoted variable
	.shared .align 4 .b8 _ZZN3cub18CUB_300001_SM_10006detail6reduce28DeviceReduceSingleTileKernelINS2_10policy_hubIfyN4cuda3std3__44plusIfEEE10Policy1000EN6thrust24THRUST_300001_SM_1000_NS6detail15normal_iteratorINSD_10device_ptrIfEEEEPfyS9_ffNS7_10__identityEEEvT0_T1_T2_T3_T4_T6_E12temp_storage[44];
	ld.param.u64 	%rd18, [_ZN3cub18CUB_300001_SM_10006detail6reduce28DeviceReduceSingleTileKernelINS2_10policy_hubIfyN4cuda3std3__44plusIfEEE10Policy1000EN6thrust24THRUST_300001_SM_1000_NS6detail15normal_iteratorINSD_10device_ptrIfEEEEPfyS9_ffNS7_10__identityEEEvT0_T1_T2_T3_T4_T6__param_0];
	ld.param.u64 	%rd20, [_ZN3cub18CUB_300001_SM_10006detail6reduce28DeviceReduceSingleTileKernelINS2_10policy_hubIfyN4cuda3std3__44plusIfEEE10Policy1000EN6thrust24THRUST_300001_SM_1000_NS6detail15normal_iteratorINSD_10device_ptrIfEEEEPfyS9_ffNS7_10__identityEEEvT0_T1_T2_T3_T4_T6__param_1];
	ld.param.u64 	%rd19, [_ZN3cub18CUB_300001_SM_10006detail6reduce28DeviceReduceSingleTileKernelINS2_10policy_hubIfyN4cuda3std3__44plusIfEEE10Policy1000EN6thrust24THRUST_300001_SM_1000_NS6detail15normal_iteratorINSD_10device_ptrIfEEEEPfyS9_ffNS7_10__identityEEEvT0_T1_T2_T3_T4_T6__param_2];
	ld.param.f32 	%f42, [_ZN3cub18CUB_300001_SM_10006detail6reduce28DeviceReduceSingleTileKernelINS2_10policy_hubIfyN4cuda3std3__44plusIfEEE10Policy1000EN6thrust24THRUST_300001_SM_1000_NS6detail15normal_iteratorINSD_10device_ptrIfEEEEPfyS9_ffNS7_10__identityEEEvT0_T1_T2_T3_T4_T6__param_4];
	cvta.to.global.u64 	%rd1, %rd20;
	setp.ne.s64 	%p1, %rd19, 0;
	@%p1 bra 	$L__BB8_3;
	mov.u32 	%r156, %tid.x;
	setp.ne.s32 	%p58, %r156, 0;
	@%p58 bra 	$L__BB8_51;
	st.global.f32 	[%rd1], %f42;
	bra.uni 	$L__BB8_51;
$L__BB8_3:
	cvta.to.global.u64 	%rd2, %rd18;
	setp.gt.u64 	%p2, %rd19, 4095;
	@%p2 bra 	$L__BB8_28;
	cvt.u32.u64 	%r1, %rd19;
	mov.u32 	%r2, %tid.x;
	setp.ge.u32 	%p24, %r2, %r1;
	mov.f32 	%f315, 0f00000000;
	mov.u32 	%r160, %r2;
	@%p24 bra 	$L__BB8_6;
	mul.wide.u32 	%rd41, %r2, 4;
	add.s64 	%rd42, %rd2, %rd41;
	ld.global.f32 	%f315, [%rd42];
	add.s32 	%r160, %r2, 256;
$L__BB8_6:
	setp.ge.u32 	%p25, %r160, %r1;
	@%p25 bra 	$L__BB8_19;
	not.b32 	%r83, %r160;
	add.s32 	%r84, %r83, %r1;
	shr.u32 	%r85, %r84, 8;
	add.s32 	%r5, %r85, 1;
	and.b32  	%r6, %r5, 15;
	setp.lt.u32 	%p26, %r84, 3840;
	@%p26 bra 	$L__BB8_10;
	and.b32  	%r86, %r5, 33554416;
	neg.s32 	%r158, %r86;
	mul.wide.u32 	%rd43, %r160, 4;
	add.s64 	%rd44, %rd43, %rd2;
	add.s64 	%rd51, %rd44, 8192;
$L__BB8_9:
	.pragma "nounroll";
	ld.global.f32 	%f189, [%rd51+-8192];
	add.f32 	%f190, %f315, %f189;
	ld.global.f32 	%f191, [%rd51+-7168];
	add.f32 	%f192, %f190, %f191;
	ld.global.f32 	%f193, [%rd51+-6144];
	add.f32 	%f194, %f192, %f193;
	ld.global.f32 	%f195, [%rd51+-5120];
	add.f32 	%f196, %f194, %f195;
	ld.global.f32 	%f197, [%rd51+-4096];
	add.f32 	%f198, %f196, %f197;
	ld.global.f32 	%f199, [%rd51+-3072];
	add.f32 	%f200, %f198, %f199;
	ld.global.f32 	%f201, [%rd51+-2048];
	add.f32 	%f202, %f200, %f201;
	ld.global.f32 	%f203, [%rd51+-1024];
	add.f32 	%f204, %f202, %f203;
	ld.global.f32 	%f205, [%rd51];
	add.f32 	%f206, %f204, %f205;
	ld.global.f32 	%f207, [%rd51+1024];
	add.f32 	%f208, %f206, %f207;
	ld.global.f32 	%f209, [%rd51+2048];
	add.f32 	%f210, %f208, %f209;
	ld.global.f32 	%f211, [%rd51+3072];
	add.f32 	%f212, %f210, %f211;
	ld.global.f32 	%f213, [%rd51+4096];
	add.f32 	%f214, %f212, %f213;
	ld.global.f32 	%f215, [%rd51+5120];
	add.f32 	%f216, %f214, %f215;
	ld.global.f32 	%f217, [%rd51+6144];
	add.f32 	%f218, %f216, %f217;
	ld.global.f32 	%f219, [%rd51+7168];
	add.f32 	%f315, %f218, %f219;
	add.s32 	%r160, %r160, 4096;
	add.s32 	%r158, %r158, 16;
	add.s64 	%rd51, %rd51, 16384;
	setp.ne.s32 	%p27, %r158, 0;
	@%p27 bra 	$L__BB8_9;
$L__BB8_10:
	setp.eq.s32 	%p28, %r6, 0;
	@%p28 bra 	$L__BB8_19;
	and.b32  	%r13, %r5, 7;
	setp.lt.u32 	%p29, %r6, 8;
	@%p29 bra 	$L__BB8_13;
	mul.wide.s32 	%rd45, %r160, 4;
	add.s64 	%rd46, %rd2, %rd45;
	ld.global.f32 	%f221, [%rd46];
	add.f32 	%f222, %f315, %f221;
	ld.global.f32 	%f223, [%rd46+1024];
	add.f32 	%f224, %f222, %f223;
	ld.global.f32 	%f225, [%rd46+2048];
	add.f32 	%f226, %f224, %f225;
	ld.global.f32 	%f227, [%rd46+3072];
	add.f32 	%f228, %f226, %f227;
	ld.global.f32 	%f229, [%rd46+4096];
	add.f32 	%f230, %f228, %f229;
	ld.global.f32 	%f231, [%rd46+5120];
	add.f32 	%f232, %f230, %f231;
	ld.global.f32 	%f233, [%rd46+6144];
	add.f32 	%f234, %f232, %f233;
	ld.global.f32 	%f235, [%rd46+7168];
	add.f32 	%f315, %f234, %f235;
	add.s32 	%r160, %r160, 2048;
$L__BB8_13:
	setp.eq.s32 	%p30, %r13, 0;
	@%p30 bra 	$L__BB8_19;
	and.b32  	%r16, %r5, 3;
	setp.lt.u32 	%p31, %r13, 4;
	@%p31 bra 	$L__BB8_16;
	mul.wide.s32 	%rd47, %r160, 4;
	add.s64 	%rd48, %rd2, %rd47;
	ld.global.f32 	%f237, [%rd48];
	add.f32 	%f238, %f315, %f237;
	ld.global.f32 	%f239, [%rd48+1024];
	add.f32 	%f240, %f238, %f239;
	ld.global.f32 	%f241, [%rd48+2048];
	add.f32 	%f242, %f240, %f241;
	ld.global.f32 	%f243, [%rd48+3072];
	add.f32 	%f315, %f242, %f243;
	add.s32 	%r160, %r160, 1024;
$L__BB8_16:
	setp.eq.s32 	%p32, %r16, 0;
	@%p32 bra 	$L__BB8_19;
	neg.s32 	%r163, %r16;
$L__BB8_18:
	.pragma "nounroll";
	mul.wide.s32 	%rd49, %r160, 4;
	add.s64 	%rd50, %rd2, %rd49;
	ld.global.f32 	%f244, [%rd50];
	add.f32 	%f315, %f315, %f244;
	add.s32 	%r160, %r160, 256;
	add.s32 	%r163, %r163, 1;
	setp.ne.s32 	%p33, %r163, 0;
	@%p33 bra 	$L__BB8_18;
$L__BB8_19:
	setp.lt.u64 	%p34, %rd19, 256;
	@%p34 bra 	$L__BB8_24;
	// begin inline asm
	mov.u32 %r125, %laneid;
	// end inline asm
	mov.b32 	%r127, %f315;
	mov.b32 	%r128, 1;
	mov.b32 	%r149, 31;
	mov.b32 	%r150, -1;
	// begin inline asm
	shfl.sync.down.b32 %r126, %r127, %r128, %r149, %r150;
	// end inline asm
	setp.gt.s32 	%p50, %r125, 30;
	mov.b32 	%f279, %r126;
	add.f32 	%f280, %f315, %f279;
	selp.f32 	%f281, %f315, %f280, %p50;
	mov.b32 	%r132, %f281;
	mov.b32 	%r133, 2;
	// begin inline asm
	shfl.sync.down.b32 %r131, %r132, %r133, %r149, %r150;
	// end inline asm
	setp.gt.s32 	%p51, %r125, 29;
	mov.b32 	%f282, %r131;
	add.f32 	%f283, %f281, %f282;
	selp.f32 	%f284, %f281, %f283, %p51;
	mov.b32 	%r137, %f284;
	mov.b32 	%r138, 4;
	// begin inline asm
	shfl.sync.down.b32 %r136, %r137, %r138, %r149, %r150;
	// end inline asm
	setp.gt.s32 	%p52, %r125, 27;
	mov.b32 	%f285, %r136;
	add.f32 	%f286, %f284, %f285;
	selp.f32 	%f287, %f284, %f286, %p52;
	mov.b32 	%r142, %f287;
	mov.b32 	%r143, 8;
	// begin inline asm
	shfl.sync.down.b32 %r141, %r142, %r143, %r149, %r150;
	// end inline asm
	setp.gt.s32 	%p53, %r125, 23;
	mov.b32 	%f288, %r141;
	add.f32 	%f289, %f287, %f288;
	selp.f32 	%f290, %f287, %f289, %p53;
	mov.b32 	%r147, %f290;
	mov.b32 	%r148, 16;
	// begin inline asm
	shfl.sync.down.b32 %r146, %r147, %r148, %r149, %r150;
	// end inline asm
	setp.gt.s32 	%p54, %r125, 15;
	mov.b32 	%f291, %r146;
	add.f32 	%f16, %f290, %f291;
	selp.f32 	%f327, %f290, %f16, %p54;
	setp.ne.s32 	%p55, %r125, 0;
	@%p55 bra 	$L__BB8_22;
	shr.u32 	%r151, %r2, 3;
	and.b32  	%r152, %r151, 124;
	mov.u32 	%r153, _ZZN3cub18CUB_300001_SM_10006detail6reduce28DeviceReduceSingleTileKernelINS2_10policy_hubIfyN4cuda3std3__44plusIfEEE10Policy1000EN6thrust24THRUST_300001_SM_1000_NS6detail15normal_iteratorINSD_10device_ptrIfEEEEPfyS9_ffNS7_10__identityEEEvT0_T1_T2_T3_T4_T6_E12temp_storage;
	add.s32 	%r154, %r153, %r152;
	st.shared.f32 	[%r154+8], %f16;
$L__BB8_22:
	bar.sync 	0;
	setp.ne.s32 	%p56, %r2, 0;
	@%p56 bra 	$L__BB8_49;
	ld.shared.f32 	%f292, [_ZZN3cub18CUB_300001_SM_10006detail6reduce28DeviceReduceSingleTileKernelINS2_10policy_hubIfyN4cuda3std3__44plusIfEEE10Policy1000EN6thrust24THRUST_300001_SM_1000_NS6detail15normal_iteratorINSD_10device_ptrIfEEEEPfyS9_ffNS7_10__identityEEEvT0_T1_T2_T3_T4_T6_E12temp_storage+12];
	add.f32 	%f293, %f327, %f292;
	ld.shared.f32 	%f294, [_ZZN3cub18CUB_300001_SM_10006detail6reduce28DeviceReduceSingleTileKernelINS2_10policy_hubIfyN4cuda3std3__44plusIfEEE10Policy1000EN6thrust24THRUST_300001_SM_1000_NS6detail15normal_iteratorINSD_10device_ptrIfEEEEPfyS9_ffNS7_10__identityEEEvT0_T1_T2_T3_T4_T6_E12temp_storage+16];
	add.f32 	%f295, %f293, %f294;
	ld.shared.f32 	%f296, [_ZZN3cub18CUB_300001_SM_10006detail6reduce28DeviceReduceSingleTileKernelINS2_10policy_hubIfyN4cuda3std3__44plusIfEEE10Policy1000EN6thrust24THRUST_300001_SM_1000_NS6detail15normal_iteratorINSD_10device_ptrIfEEEEPfyS9_ffNS7_10__identityEEEvT0_T1_T2_T3_T4_T6_E12temp_storage+20];
	add.f32 	%f297, %f295, %f296;
	ld.shared.f32 	%f298, [_ZZN3cub18CUB_300001_SM_10006detail6reduce28DeviceReduceSingleTileKernelINS2_10policy_hubIfyN4cuda3std3__44plusIfEEE10Policy1000EN6thrust24THRUST_300001_SM_1000_NS6detail15normal_iteratorINSD_10device_ptrIfEEEEPfyS9_ffNS7_10__identityEEEvT0_T1_T2_T3_T4_T6_E12temp_storage+24];
	add.f32 	%f299, %f297, %f298;
	ld.shared.f32 	%f300, [_ZZN3cub18CUB_300001_SM_10006detail6reduce28DeviceReduceSingleTileKernelINS2_10policy_hubIfyN4cuda3std3__44plusIfEEE10Policy1000EN6thrust24THRUST_300001_SM_1000_NS6detail15normal_iteratorINSD_10device_ptrIfEEEEPfyS9_ffNS7_10__identityEEEvT0_T1_T2_T3_T4_T6_E12temp_storage+28];
	add.f32 	%f301, %f299, %f300;
	ld.shared.f32 	%f302, [_ZZN3cub18CUB_300001_SM_10006detail6reduce28DeviceReduceSingleTileKernelINS2_10policy_hubIfyN4cuda3std3__44plusIfEEE10Policy1000EN6thrust24THRUST_300001_SM_1000_NS6detail15normal_iteratorINSD_10device_ptrIfEEEEPfyS9_ffNS7_10__identityEEEvT0_T1_T2_T3_T4_T6_E12temp_storage+32];
	add.f32 	%f303, %f301, %f302;
	ld.shared.f32 	%f304, [_ZZN3cub18CUB_300001_SM_10006detail6reduce28DeviceReduceSingleTileKernelINS2_10policy_hubIfyN4cuda3std3__44plusIfEEE10Policy1000EN6thrust24THRUST_300001_SM_1000_NS6detail15normal_iteratorINSD_10device_ptrIfEEEEPfyS9_ffNS7_10__identityEEEvT0_T1_T2_T3_T4_T6_E12temp_storage+36];
	add.f32 	%f327, %f303, %f304;
	bra.uni 	$L__BB8_49;
$L__BB8_24:
	// begin inline asm
	mov.u32 %r87, %laneid;
	// end inline asm
	and.b32  	%r113, %r2, 992;
	add.s32 	%r114, %r113, 32;
	setp.gt.u32 	%p35, %r114, %r1;
	not.b32 	%r115, %r113;
	add.s32 	%r116, %r1, %r115;
	selp.b32 	%r111, %r116, 31, %p35;
	mov.b32 	%r89, %f315;
	mov.b32 	%r90, 1;
	mov.b32 	%r112, -1;
	// begin inline asm
	shfl.sync.down.b32 %r88, %r89, %r90, %r111, %r112;
	// end inline asm
	setp.lt.s32 	%p36, %r87, %r111;
	mov.b32 	%f245, %r88;
	add.f32 	%f246, %f315, %f245;
	selp.f32 	%f247, %f246, %f315, %p36;
	mov.b32 	%r94, %f247;
	mov.b32 	%r95, 2;
	// begin inline asm
	shfl.sync.down.b32 %r93, %r94, %r95, %r111, %r112;
	// end inline asm
	add.s32 	%r117, %r87, 2;
	setp.gt.s32 	%p37, %r117, %r111;
	mov.b32 	%f248, %r93;
	add.f32 	%f249, %f247, %f248;
	selp.f32 	%f250, %f247, %f249, %p37;
	mov.b32 	%r99, %f250;
	mov.b32 	%r100, 4;
	// begin inline asm
	shfl.sync.down.b32 %r98, %r99, %r100, %r111, %r112;
	// end inline asm
	add.s32 	%r118, %r87, 4;
	setp.gt.s32 	%p38, %r118, %r111;
	mov.b32 	%f251, %r98;
	add.f32 	%f252, %f250, %f251;
	selp.f32 	%f253, %f250, %f252, %p38;
	mov.b32 	%r104, %f253;
	mov.b32 	%r105, 8;
	// begin inline asm
	shfl.sync.down.b32 %r103, %r104, %r105, %r111, %r112;
	// end inline asm
	add.s32 	%r119, %r87, 8;
	setp.gt.s32 	%p39, %r119, %r111;
	mov.b32 	%f254, %r103;
	add.f32 	%f255, %f253, %f254;
	selp.f32 	%f256, %f253, %f255, %p39;
	mov.b32 	%r109, %f256;
	mov.b32 	%r110, 16;
	// begin inline asm
	shfl.sync.down.b32 %r108, %r109, %r110, %r111, %r112;
	// end inline asm
	add.s32 	%r120, %r87, 16;
	setp.gt.s32 	%p40, %r120, %r111;
	mov.b32 	%f257, %r108;
	add.f32 	%f258, %f256, %f257;
	selp.f32 	%f327, %f256, %f258, %p40;
	setp.ne.s32 	%p41, %r87, 0;
	@%p41 bra 	$L__BB8_26;
	shr.u32 	%r121, %r2, 3;
	and.b32  	%r122, %r121, 124;
	mov.u32 	%r123, _ZZN3cub18CUB_300001_SM_10006detail6reduce28DeviceReduceSingleTileKernelINS2_10policy_hubIfyN4cuda3std3__44plusIfEEE10Policy1000EN6thrust24THRUST_300001_SM_1000_NS6detail15normal_iteratorINSD_10device_ptrIfEEEEPfyS9_ffNS7_10__identityEEEvT0_T1_T2_T3_T4_T6_E12temp_storage;
	add.s32 	%r124, %r123, %r122;
	st.shared.f32 	[%r124+8], %f327;
$L__BB8_26:
	bar.sync 	0;
	setp.ne.s32 	%p42, %r2, 0;
	@%p42 bra 	$L__BB8_49;
	setp.gt.u64 	%p43, %rd19, 32;
	ld.shared.f32 	%f259, [_ZZN3cub18CUB_300001_SM_10006detail6reduce28DeviceReduceSingleTileKernelINS2_10policy_hubIfyN4cuda3std3__44plusIfEEE10Policy1000EN6thrust24THRUST_300001_SM_1000_NS6detail15normal_iteratorINSD_10device_ptrIfEEEEPfyS9_ffNS7_10__identityEEEvT0_T1_T2_T3_T4_T6_E12temp_storage+12];
	add.f32 	%f260, %f327, %f259;
	selp.f32 	%f261, %f260, %f327, %p43;
	setp.gt.u64 	%p44, %rd19, 64;
	ld.shared.f32 	%f262, [_ZZN3cub18CUB_300001_SM_10006detail6reduce28DeviceReduceSingleTileKernelINS2_10policy_hubIfyN4cuda3std3__44plusIfEEE10Policy1000EN6thrust24THRUST_300001_SM_1000_NS6detail15normal_iteratorINSD_10device_ptrIfEEEEPfyS9_ffNS7_10__identityEEEvT0_T1_T2_T3_T4_T6_E12temp_storage+16];
	add.f32 	%f263, %f262, %f261;
	selp.f32 	%f264, %f263, %f261, %p44;
	setp.gt.u64 	%p45, %rd19, 96;
	ld.shared.f32 	%f265, [_ZZN3cub18CUB_300001_SM_10006detail6reduce28DeviceReduceSingleTileKernelINS2_10policy_hubIfyN4cuda3std3__44plusIfEEE10Policy1000EN6thrust24THRUST_300001_SM_1000_NS6detail15normal_iteratorINSD_10device_ptrIfEEEEPfyS9_ffNS7_10__identityEEEvT0_T1_T2_T3_T4_T6_E12temp_storage+20];
	add.f32 	%f266, %f265, %f264;
	selp.f32 	%f267, %f266, %f264, %p45;
	setp.gt.u64 	%p46, %rd19, 128;
	ld.shared.f32 	%f268, [_ZZN3cub18CUB_300001_SM_10006detail6reduce28DeviceReduceSingleTileKernelINS2_10policy_hubIfyN4cuda3std3__44plusIfEEE10Policy1000EN6thrust24THRUST_300001_SM_1000_NS6detail15normal_iteratorINSD_10device_ptrIfEEEEPfyS9_ffNS7_10__identityEEEvT0_T1_T2_T3_T4_T6_E12temp_storage+24];
	add.f32 	%f269, %f268, %f267;
	selp.f32 	%f270, %f269, %f267, %p46;
	setp.gt.u64 	%p47, %rd19, 160;
	ld.shared.f32 	%f271, [_ZZN3cub18CUB_300001_SM_10006detail6reduce28DeviceReduceSingleTileKernelINS2_10policy_hubIfyN4cuda3std3__44plusIfEEE10Policy1000EN6thrust24THRUST_300001_SM_1000_NS6detail15normal_iteratorINSD_10device_ptrIfEEEEPfyS9_ffNS7_10__identityEEEvT0_T1_T2_T3_T4_T6_E12temp_storage+28];
	add.f32 	%f272, %f271, %f270;
	selp.f32 	%f273, %f272, %f270, %p47;
	setp.gt.u64 	%p48, %rd19, 192;
	ld.shared.f32 	%f274, [_ZZN3cub18CUB_300001_SM_10006detail6reduce28DeviceReduceSingleTileKernelINS2_10policy_hubIfyN4cuda3std3__44plusIfEEE10Policy1000EN6thrust24THRUST_300001_SM_1000_NS6detail15normal_iteratorINSD_10device_ptrIfEEEEPfyS9_ffNS7_10__identityEEEvT0_T1_T2_T3_T4_T6_E12temp_storage+32];
	add.f32 	%f275, %f274, %f273;
	selp.f32 	%f276, %f275, %f273, %p48;
	setp.gt.u64 	%p49, %rd19, 224;
	ld.shared.f32 	%f277, [_ZZN3cub18CUB_300001_SM_10006detail6reduce28DeviceReduceSingleTileKernelINS2_10policy_hubIfyN4cuda3std3__44plusIfEEE10Policy1000EN6thrust24THRUST_300001_SM_1000_NS6detail15normal_iteratorINSD_10device_ptrIfEEEEPfyS9_ffNS7_10__identityEEEvT0_T1_T2_T3_T4_T6_E12temp_storage+36];
	add.f32 	%f278, %f277, %f276;
	selp.f32 	%f327, %f278, %f276, %p49;
	bra.uni 	$L__BB8_49;
$L__BB8_28:
	mov.u32 	%r24, %tid.x;
	cvt.u64.u32 	%rd6, %r24;
	mul.wide.u32 	%rd22, %r24, 4;
	add.s64 	%rd7, %rd2, %rd22;
	ld.global.f32 	%f43, [%rd7];
	ld.global.f32 	%f44, [%rd7+1024];
	ld.global.f32 	%f45, [%rd7+2048];
	ld.global.f32 	%f46, [%rd7+3072];
	ld.global.f32 	%f47, [%rd7+4096];
	ld.global.f32 	%f48, [%rd7+5120];
	ld.global.f32 	%f49, [%rd7+6144];
	ld.global.f32 	%f50, [%rd7+7168];
	ld.global.f32 	%f51, [%rd7+8192];
	ld.global.f32 	%f52, [%rd7+9216];
	ld.global.f32 	%f53, [%rd7+10240];
	ld.global.f32 	%f54, [%rd7+11264];
	ld.global.f32 	%f55, [%rd7+12288];
	ld.global.f32 	%f56, [%rd7+13312];
	ld.global.f32 	%f57, [%rd7+14336];
	ld.global.f32 	%f58, [%rd7+15360];
	add.f32 	%f59, %f43, %f44;
	add.f32 	%f60, %f45, %f46;
	add.f32 	%f61, %f47, %f48;
	add.f32 	%f62, %f49, %f50;
	add.f32 	%f63, %f51, %f52;
	add.f32 	%f64, %f53, %f54;
	add.f32 	%f65, %f55, %f56;
	add.f32 	%f66, %f57, %f58;
	add.f32 	%f67, %f59, %f60;
	add.f32 	%f68, %f61, %f62;
	add.f32 	%f69, %f63, %f64;
	add.f32 	%f70, %f65, %f66;
	add.f32 	%f71, %f67, %f68;
	add.f32 	%f72, %f69, %f70;
	add.f32 	%f326, %f71, %f72;
	add.s64 	%rd8, %rd19, -4096;
	setp.lt.u64 	%p3, %rd8, 4096;
	mov.b64 	%rd53, 4096;
	@%p3 bra 	$L__BB8_32;
	mov.b64 	%rd53, 4096;
$L__BB8_30:
	shl.b64 	%rd24, %rd53, 2;
	add.s64 	%rd25, %rd7, %rd24;
	ld.global.f32 	%f73, [%rd25];
	ld.global.f32 	%f74, [%rd25+1024];
	ld.global.f32 	%f75, [%rd25+2048];
	ld.global.f32 	%f76, [%rd25+3072];
	ld.global.f32 	%f77, [%rd25+4096];
	ld.global.f32 	%f78, [%rd25+5120];
	ld.global.f32 	%f79, [%rd25+6144];
	ld.global.f32 	%f80, [%rd25+7168];
	ld.global.f32 	%f81, [%rd25+8192];
	ld.global.f32 	%f82, [%rd25+9216];
	ld.global.f32 	%f83, [%rd25+10240];
	ld.global.f32 	%f84, [%rd25+11264];
	ld.global.f32 	%f85, [%rd25+12288];
	ld.global.f32 	%f86, [%rd25+13312];
	ld.global.f32 	%f87, [%rd25+14336];
	ld.global.f32 	%f88, [%rd25+15360];
	add.f32 	%f89, %f326, %f73;
	add.f32 	%f90, %f74, %f75;
	add.f32 	%f91, %f76, %f77;
	add.f32 	%f92, %f78, %f79;
	add.f32 	%f93, %f80, %f81;
	add.f32 	%f94, %f82, %f83;
	add.f32 	%f95, %f84, %f85;
	add.f32 	%f96, %f86, %f87;
	add.f32 	%f97, %f89, %f90;
	add.f32 	%f98, %f91, %f92;
	add.f32 	%f99, %f93, %f94;
	add.f32 	%f100, %f95, %f96;
	add.f32 	%f101, %f97, %f98;
	add.f32 	%f102, %f99, %f100;
	add.f32 	%f103, %f101, %f102;
	add.f32 	%f326, %f103, %f88;
	sub.s64 	%rd26, %rd19, %rd53;
	setp.lt.u64 	%p4, %rd26, 4096;
	@%p4 bra 	$L__BB8_45;
	add.s64 	%rd53, %rd53, 4096;
	setp.le.u64 	%p5, %rd53, %rd8;
	@%p5 bra 	$L__BB8_30;
$L__BB8_32:
	setp.le.u64 	%p6, %rd19, %rd53;
	cvt.u32.u64 	%r42, %rd53;
	cvt.u32.u64 	%r43, %rd19;
	sub.s32 	%r44, %r43, %r42;
	setp.ge.s32 	%p7, %r24, %r44;
	or.pred  	%p8, %p6, %p7;
	@%p8 bra 	$L__BB8_45;
	not.b32 	%r47, %r24;
	add.s32 	%r48, %r47, %r43;
	sub.s32 	%r50, %r48, %r42;
	shr.u32 	%r51, %r50, 8;
	add.s32 	%r25, %r51, 1;
	and.b32  	%r26, %r25, 15;
	setp.lt.u32 	%p9, %r50, 3840;
	mov.u32 	%r167, %r24;
	@%p9 bra 	$L__BB8_36;
	and.b32  	%r52, %r25, 33554416;
	neg.s32 	%r165, %r52;
	add.s64 	%rd27, %rd53, %rd6;
	shl.b64 	%rd28, %rd27, 2;
	add.s64 	%rd29, %rd28, %rd2;
	add.s64 	%rd54, %rd29, 8192;
	mov.u32 	%r167, %r24;
$L__BB8_35:
	.pragma "nounroll";
	ld.global.f32 	%f105, [%rd54+-8192];
	add.f32 	%f106, %f326, %f105;
	ld.global.f32 	%f107, [%rd54+-7168];
	add.f32 	%f108, %f106, %f107;
	ld.global.f32 	%f109, [%rd54+-6144];
	add.f32 	%f110, %f108, %f109;
	ld.global.f32 	%f111, [%rd54+-5120];
	add.f32 	%f112, %f110, %f111;
	ld.global.f32 	%f113, [%rd54+-4096];
	add.f32 	%f114, %f112, %f113;
	ld.global.f32 	%f115, [%rd54+-3072];
	add.f32 	%f116, %f114, %f115;
	ld.global.f32 	%f117, [%rd54+-2048];
	add.f32 	%f118, %f116, %f117;
	ld.global.f32 	%f119, [%rd54+-1024];
	add.f32 	%f120, %f118, %f119;
	ld.global.f32 	%f121, [%rd54];
	add.f32 	%f122, %f120, %f121;
	ld.global.f32 	%f123, [%rd54+1024];
	add.f32 	%f124, %f122, %f123;
	ld.global.f32 	%f125, [%rd54+2048];
	add.f32 	%f126, %f124, %f125;
	ld.global.f32 	%f127, [%rd54+3072];
	add.f32 	%f128, %f126, %f127;
	ld.global.f32 	%f129, [%rd54+4096];
	add.f32 	%f130, %f128, %f129;
	ld.global.f32 	%f131, [%rd54+5120];
	add.f32 	%f132, %f130, %f131;
	ld.global.f32 	%f133, [%rd54+6144];
	add.f32 	%f134, %f132, %f133;
	ld.global.f32 	%f135, [%rd54+7168];
	add.f32 	%f326, %f134, %f135;
	add.s32 	%r167, %r167, 4096;
	add.s32 	%r165, %r165, 16;
	add.s64 	%rd54, %rd54, 16384;
	setp.ne.s32 	%p10, %r165, 0;
	@%p10 bra 	$L__BB8_35;
$L__BB8_36:
	setp.eq.s32 	%p11, %r26, 0;
	@%p11 bra 	$L__BB8_45;
	and.b32  	%r33, %r25, 7;
	setp.lt.u32 	%p12, %r26, 8;
	@%p12 bra 	$L__BB8_39;
	cvt.u64.u32 	%rd30, %r167;
	add.s64 	%rd31, %rd53, %rd30;
	shl.b64 	%rd32, %rd31, 2;
	add.s64 	%rd33, %rd2, %rd32;
	ld.global.f32 	%f137, [%rd33];
	add.f32 	%f138, %f326, %f137;
	ld.global.f32 	%f139, [%rd33+1024];
	add.f32 	%f140, %f138, %f139;
	ld.global.f32 	%f141, [%rd33+2048];
	add.f32 	%f142, %f140, %f141;
	ld.global.f32 	%f143, [%rd33+3072];
	add.f32 	%f144, %f142, %f143;
	ld.global.f32 	%f145, [%rd33+4096];
	add.f32 	%f146, %f144, %f145;
	ld.global.f32 	%f147, [%rd33+5120];
	add.f32 	%f148, %f146, %f147;
	ld.global.f32 	%f149, [%rd33+6144];
	add.f32 	%f150, %f148, %f149;
	ld.global.f32 	%f151, [%rd33+7168];
	add.f32 	%f326, %f150, %f151;
	add.s32 	%r167, %r167, 2048;
$L__BB8_39:
	setp.eq.s32 	%p13, %r33, 0;
	@%p13 bra 	$L__BB8_45;
	and.b32  	%r36, %r25, 3;
	setp.lt.u32 	%p14, %r33, 4;
	@%p14 bra 	$L__BB8_42;
	cvt.u64.u32 	%rd34, %r167;
	add.s64 	%rd35, %rd53, %rd34;
	shl.b64 	%rd36, %rd35, 2;
	add.s64 	%rd37, %rd2, %rd36;
	ld.global.f32 	%f153, [%rd37];
	add.f32 	%f154, %f326, %f153;
	ld.global.f32 	%f155, [%rd37+1024];
	add.f32 	%f156, %f154, %f155;
	ld.global.f32 	%f157, [%rd37+2048];
	add.f32 	%f158, %f156, %f157;
	ld.global.f32 	%f159, [%rd37+3072];
	add.f32 	%f326, %f158, %f159;
	add.s32 	%r167, %r167, 1024;
$L__BB8_42:
	setp.eq.s32 	%p15, %r36, 0;
	@%p15 bra 	$L__BB8_45;
	cvt.u64.u32 	%rd38, %r167;
	add.s64 	%rd39, %rd53, %rd38;
	shl.b64 	%rd40, %rd39, 2;
	add.s64 	%rd55, %rd2, %rd40;
	neg.s32 	%r170, %r36;
$L__BB8_44:
	.pragma "nounroll";
	ld.global.f32 	%f160, [%rd55];
	add.f32 	%f326, %f326, %f160;
	add.s64 	%rd55, %rd55, 1024;
	add.s32 	%r170, %r170, 1;
	setp.ne.s32 	%p16, %r170, 0;
	@%p16 bra 	$L__BB8_44;
$L__BB8_45:
	// begin inline asm
	mov.u32 %r53, %laneid;
	// end inline asm
	mov.b32 	%r55, %f326;
	mov.b32 	%r56, 1;
	mov.b32 	%r77, 31;
	mov.b32 	%r78, -1;
	// begin inline asm
	shfl.sync.down.b32 %r54, %r55, %r56, %r77, %r78;
	// end inline asm
	setp.gt.s32 	%p17, %r53, 30;
	mov.b32 	%f161, %r54;
	add.f32 	%f162, %f326, %f161;
	selp.f32 	%f163, %f326, %f162, %p17;
	mov.b32 	%r60, %f163;
	mov.b32 	%r61, 2;
	// begin inline asm
	shfl.sync.down.b32 %r59, %r60, %r61, %r77, %r78;
	// end inline asm
	setp.gt.s32 	%p18, %r53, 29;
	mov.b32 	%f164, %r59;
	add.f32 	%f165, %f163, %f164;
	selp.f32 	%f166, %f163, %f165, %p18;
	mov.b32 	%r65, %f166;
	mov.b32 	%r66, 4;
	// begin inline asm
	shfl.sync.down.b32 %r64, %r65, %r66, %r77, %r78;
	// end inline asm
	setp.gt.s32 	%p19, %r53, 27;
	mov.b32 	%f167, %r64;
	add.f32 	%f168, %f166, %f167;
	selp.f32 	%f169, %f166, %f168, %p19;
	mov.b32 	%r70, %f169;
	mov.b32 	%r71, 8;
	// begin inline asm
	shfl.sync.down.b32 %r69, %r70, %r71, %r77, %r78;
	// end inline asm
	setp.gt.s32 	%p20, %r53, 23;
	mov.b32 	%f170, %r69;
	add.f32 	%f171, %f169, %f170;
	selp.f32 	%f172, %f169, %f171, %p20;
	mov.b32 	%r75, %f172;
	mov.b32 	%r76, 16;
	// begin inline asm
	shfl.sync.down.b32 %r74, %r75, %r76, %r77, %r78;
	// end inline asm
	setp.gt.s32 	%p21, %r53, 15;
	mov.b32 	%f173, %r74;
	add.f32 	%f38, %f172, %f173;
	selp.f32 	%f327, %f172, %f38, %p21;
	setp.ne.s32 	%p22, %r53, 0;
	@%p22 bra 	$L__BB8_47;
	shr.u32 	%r79, %r24, 3;
	and.b32  	%r80, %r79, 124;
	mov.u32 	%r81, _ZZN3cub18CUB_300001_SM_10006detail6reduce28DeviceReduceSingleTileKernelINS2_10policy_hubIfyN4cuda3std3__44plusIfEEE10Policy1000EN6thrust24THRUST_300001_SM_1000_NS6detail15normal_iteratorINSD_10device_ptrIfEEEEPfyS9_ffNS7_10__identityEEEvT0_T1_T2_T3_T4_T6_E12temp_storage;
	add.s32 	%r82, %r81, %r80;
	st.shared.f32 	[%r82+8], %f38;
$L__BB8_47:
	bar.sync 	0;
	setp.ne.s32 	%p23, %r24, 0;
	@%p23 bra 	$L__BB8_49;
	ld.shared.f32 	%f174, [_ZZN3cub18CUB_300001_SM_10006detail6reduce28DeviceReduceSingleTileKernelINS2_10policy_hubIfyN4cuda3std3__44plusIfEEE10Policy1000EN6thrust24THRUST_300001_SM_1000_NS6detail15normal_iteratorINSD_10device_ptrIfEEEEPfyS9_ffNS7_10__identityEEEvT0_T1_T2_T3_T4_T6_E12temp_storage+12];
	add.f32 	%f175, %f327, %f174;
	ld.shared.f32 	%f176, [_ZZN3cub18CUB_300001_SM_10006detail6reduce28DeviceReduceSingleTileKernelINS2_10policy_hubIfyN4cuda3std3__44plusIfEEE10Policy1000EN6thrust24THRUST_300001_SM_1000_NS6detail15normal_iteratorINSD_10device_ptrIfEEEEPfyS9_ffNS7_10__identityEEEvT0_T1_T2_T3_T4_T6_E12temp_storage+16];
	add.f32 	%f177, %f175, %f176;
	ld.shared.f32 	%f178, [_ZZN3cub18CUB_300001_SM_10006detail6reduce28DeviceReduceSingleTileKernelINS2_10policy_hubIfyN4cuda3std3__44plusIfEEE10Policy1000EN6thrust24THRUST_300001_SM_1000_NS6detail15normal_iteratorINSD_10device_ptrIfEEEEPfyS9_ffNS7_10__identityEEEvT0_T1_T2_T3_T4_T6_E12temp_storage+20];
	add.f32 	%f179, %f177, %f178;
	ld.shared.f32 	%f180, [_ZZN3cub18CUB_300001_SM_10006detail6reduce28DeviceReduceSingleTileKernelINS2_10policy_hubIfyN4cuda3std3__44plusIfEEE10Policy1000EN6thrust24THRUST_300001_SM_1000_NS6detail15normal_iteratorINSD_10device_ptrIfEEEEPfyS9_ffNS7_10__identityEEEvT0_T1_T2_T3_T4_T6_E12temp_storage+24];
	add.f32 	%f181, %f179, %f180;
	ld.shared.f32 	%f182, [_ZZN3cub18CUB_300001_SM_10006detail6reduce28DeviceReduceSingleTileKernelINS2_10policy_hubIfyN4cuda3std3__44plusIfEEE10Policy1000EN6thrust24THRUST_300001_SM_1000_NS6detail15normal_iteratorINSD_10device_ptrIfEEEEPfyS9_ffNS7_10__identityEEEvT0_T1_T2_T3_T4_T6_E12temp_storage+28];
	add.f32 	%f183, %f181, %f182;
	ld.shared.f32 	%f184, [_ZZN3cub18CUB_300001_SM_10006detail6reduce28DeviceReduceSingleTileKernelINS2_10policy_hubIfyN4cuda3std3__44plusIfEEE10Policy1000EN6thrust24THRUST_300001_SM_1000_NS6detail15normal_iteratorINSD_10device_ptrIfEEEEPfyS9_ffNS7_10__identityEEEvT0_T1_T2_T3_T4_T6_E12temp_storage+32];
	add.f32 	%f185, %f183, %f184;
	ld.shared.f32 	%f186, [_ZZN3cub18CUB_300001_SM_10006detail6reduce28DeviceReduceSingleTileKernelINS2_10policy_hubIfyN4cuda3std3__44plusIfEEE10Policy1000EN6thrust24THRUST_300001_SM_1000_NS6detail15normal_iteratorINSD_10device_ptrIfEEEEPfyS9_ffNS7_10__identityEEEvT0_T1_T2_T3_T4_T6_E12temp_storage+36];
	add.f32 	%f327, %f185, %f186;
$L__BB8_49:
	mov.u32 	%r155, %tid.x;
	setp.ne.s32 	%p57, %r155, 0;
	@%p57 bra 	$L__BB8_51;
	add.f32 	%f305, %f42, %f327;
	st.global.f32 	[%rd1], %f305;
$L__BB8_51:
	ret;

}
	// .globl	_ZN3cub18CUB_300001_SM_10006detail6reduce18DeviceReduceKernelINS2_10policy_hubIfyN4cuda3std3__44plusIfEEE10Policy1000EN6thrust24THRUST_300001_SM_1000_NS6detail15normal_iteratorINSD_10device_ptrIfEEEEyS9_fNS7_10__identityEEEvT0_PT3_T1_NS0_13GridEvenShareISN_EET2_T4_
.visible .entry _ZN3cub18CUB_300001_SM_10006detail6reduce18DeviceReduceKernelINS2_10policy_hubIfyN4cuda3std3__44plusIfEEE10Policy1000EN6thrust24THRUST_300001_SM_1000_NS6detail15normal_iteratorINSD_10device_ptrIfEEEEyS9_fNS7_10__identityEEEvT0_PT3_T1_NS0_13GridEvenShareISN_EET2_T4_(
	.param .align 8 .b8 _ZN3cub18CUB_300001_SM_10006detail6reduce18DeviceReduceKernelINS2_10policy_hubIfyN4cuda3std3__44plusIfEEE10Policy1000EN6thrust24THRUST_300001_SM_1000_NS6detail15normal_iteratorINSD_10device_ptrIfEEEEyS9_fNS7_10__identityEEEvT0_PT3_T1_NS0_13GridEvenShareISN_EET2_T4__param_0[8],
	.param .u64 .ptr .align 1 _ZN3cub18CUB_300001_SM_10006detail6reduce18DeviceReduceKernelINS2_10policy_hubIfyN4cuda3std3__44plusIfEEE10Policy1000EN6thrust24THRUST_300001_SM_1000_NS6detail15normal_iteratorINSD_10device_ptrIfEEEEyS9_fNS7_10__identityEEEvT0_PT3_T1_NS0_13GridEvenShareISN_EET2_T4__param_1,
	.param .u64 _ZN3cub18CUB_300001_SM_10006detail6reduce18DeviceReduceKernelINS2_10policy_hubIfyN4cuda3std3__44plusIfEEE10Policy1000EN6thrust24THRUST_300001_SM_1000_NS6detail15normal_iteratorINSD_10device_ptrIfEEEEyS9_fNS7_10__identityEEEvT0_PT3_T1_NS0_13GridEvenShareISN_EET2_T4__param_2,
	.param .align 8 .b8 _ZN3cub18CUB_300001_SM_10006detail6reduce18DeviceReduceKernelINS2_10policy_hubIfyN4cuda3std3__44plusIfEEE10Policy1000EN6thrust24THRUST_300001_SM_1000_NS6detail15normal_iteratorINSD_10device_ptrIfEEEEyS9_fNS7_10__identityEEEvT0_PT3_T1_NS0_13GridEvenShareISN_EET2_T4__param_3[72],
	.param .align 1 .b8 _ZN3cub18CUB_300001_SM_10006detail6reduce18DeviceReduceKernelINS2_10policy_hubIfyN4cuda3std3__44plusIfEEE10Policy1000EN6thrust24THRUST_300001_SM_1000_NS6detail15normal_iteratorINSD_10device_ptrIfEEEEyS9_fNS7_10__identityEEEvT0_PT3_T1_NS0_13GridEvenShareISN_EET2_T4__param_4[1],
	.param .align 1 .b8 _ZN3cub18CUB_300001_SM_10006detail6reduce18DeviceReduceKernelINS2_10policy_hubIfyN4cuda3std3__44plusIfEEE10Policy1000EN6thrust24THRUST_300001_SM_1000_NS6detail15normal_iteratorINSD_10device_ptrIfEEEEyS9_fNS7_10__identityEEEvT0_PT3_T1_NS0_13GridEvenShareISN_EET2_T4__param_5[1]
)
.maxntid 256
{
	.reg .pred 	%p<57>;
	.reg .b16 	%rs<4>;
	.reg .b32 	%r<206>;
	.reg .b32 	%f<324>;
	.reg .b64 	%rd<78>;
	// demoted variable
	.shared .align 4 .b8 _ZZN3cub18CUB_300001_SM_10006detail6reduce18DeviceReduceKernelINS2_10policy_hubIfyN4cuda3std3__44plusIfEEE10Policy1000EN6thrust24THRUST_300001_SM_1000_NS6detail15normal_iteratorINSD_10device_ptrIfEEEEyS9_fNS7_10__identityEEEvT0_PT3_T1_NS0_13GridEvenShareISN_EET2_T4_E12temp_storage[44];
	ld.param.u64 	%rd1, [_ZN3cub18CUB_300001_SM_10006detail6reduce18DeviceReduceKernelINS2_10policy_hubIfyN4cuda3std3__44plusIfEEE10Policy1000EN6thrust24THRUST_300001_SM_1000_NS6detail15normal_iteratorINSD_10device_ptrIfEEEEyS9_fNS7_10__identityEEEvT0_PT3_T1_NS0_13GridEvenShareISN_EET2_T4__param_3+32];
	ld.param.u32 	%r1, [_ZN3cub18CUB_300001_SM_10006detail6reduce18DeviceReduceKernelINS2_10policy_hubIfyN4cuda3std3__44plusIfEEE10Policy1000EN6thrust24THRUST_300001_SM_1000_NS6detail15normal_iteratorINSD_10device_ptrIfEEEEyS9_fNS7_10__identityEEEvT0_PT3_T1_NS0_13GridEvenShareISN_EET2_T4__param_3+40];
	ld.param.u64 	%rd25, [_ZN3cub18CUB_300001_SM_10006detail6reduce18DeviceReduceKernelINS2_10policy_hubIfyN4cuda3std3__44plusIfEEE10Policy1000EN6thrust24THRUST_300001_SM_1000_NS6detail15normal_iteratorINSD_10device_ptrIfEEEEyS9_fNS7_10__identityEEEvT0_PT3_T1_NS0_13GridEvenShareISN_EET2_T4__param_0];
	cvta.to.global.u64 	%rd2, %rd25;
	mov.u32 	%r2, %ctaid.x;
	shl.b32 	%r50, %r1, 12;
	cvt.s64.s32 	%rd3, %r50;
	shl.b32 	%r51, %r2, 12;
	cvt.u64.u32 	%rd4, %r51;
	sub.s64 	%rd5, %rd1, %rd4;
	setp.gt.u64 	%p1, %rd5, 4095;
	@%p1 bra 	$L__BB9_25;
	cvt.u32.u64 	%r112, %rd4;
	cvt.u32.u64 	%r3, %rd1;
	sub.s32 	%r4, %r3, %r112;
	mov.u32 	%r5, %tid.x;
	setp.ge.s32 	%p23, %r5, %r4;
	mov.f32 	%f312, 0f00000000;
	mov.u32 	%r193, %r5;
	@%p23 bra 	$L__BB9_3;
	add.s32 	%r114, %r112, %r5;
	mul.wide.u32 	%rd51, %r114, 4;
	add.s64 	%rd52, %rd2, %rd51;
	ld.global.f32 	%f312, [%rd52];
	add.s32 	%r193, %r5, 256;
$L__BB9_3:
	setp.ge.s32 	%p24, %r193, %r4;
	@%p24 bra 	$L__BB9_16;
	not.b32 	%r116, %r193;
	add.s32 	%r117, %r116, %r3;
	sub.s32 	%r118, %r117, %r112;
	shr.u32 	%r119, %r118, 8;
	add.s32 	%r8, %r119, 1;
	and.b32  	%r9, %r8, 15;
	setp.lt.u32 	%p25, %r118, 3840;
	@%p25 bra 	$L__BB9_7;
	and.b32  	%r120, %r8, 33554416;
	neg.s32 	%r191, %r120;
	mul.wide.u32 	%rd53, %r2, 16384;
	mul.wide.u32 	%rd54, %r193, 4;
	or.b64  	%rd55, %rd53, %rd54;
	add.s64 	%rd56, %rd55, %rd2;
	add.s64 	%rd72, %rd56, 8192;
$L__BB9_6:
	.pragma "nounroll";
	ld.global.f32 	%f187, [%rd72+-8192];
	add.f32 	%f188, %f312, %f187;
	ld.global.f32 	%f189, [%rd72+-7168];
	add.f32 	%f190, %f188, %f189;
	ld.global.f32 	%f191, [%rd72+-6144];
	add.f32 	%f192, %f190, %f191;
	ld.global.f32 	%f193, [%rd72+-5120];
	add.f32 	%f194, %f192, %f193;
	ld.global.f32 	%f195, [%rd72+-4096];
	add.f32 	%f196, %f194, %f195;
	ld.global.f32 	%f197, [%rd72+-3072];
	add.f32 	%f198, %f196, %f197;
	ld.global.f32 	%f199, [%rd72+-2048];
	add.f32 	%f200, %f198, %f199;
	ld.global.f32 	%f201, [%rd72+-1024];
	add.f32 	%f202, %f200, %f201;
	ld.global.f32 	%f203, [%rd72];
	add.f32 	%f204, %f202, %f203;
	ld.global.f32 	%f205, [%rd72+1024];
	add.f32 	%f206, %f204, %f205;
	ld.global.f32 	%f207, [%rd72+2048];
	add.f32 	%f208, %f206, %f207;
	ld.global.f32 	%f209, [%rd72+3072];
	add.f32 	%f210, %f208, %f209;
	ld.global.f32 	%f211, [%rd72+4096];
	add.f32 	%f212, %f210, %f211;
	ld.global.f32 	%f213, [%rd72+5120];
	add.f32 	%f214, %f212, %f213;
	ld.global.f32 	%f215, [%rd72+6144];
	add.f32 	%f216, %f214, %f215;
	ld.global.f32 	%f217, [%rd72+7168];
	add.f32 	%f312, %f216, %f217;
	add.s32 	%r193, %r193, 4096;
	add.s32 	%r191, %r191, 16;
	add.s64 	%rd72, %rd72, 16384;
	setp.ne.s32 	%p26, %r191, 0;
	@%p26 bra 	$L__BB9_6;
$L__BB9_7:
	setp.eq.s32 	%p27, %r9, 0;
	@%p27 bra 	$L__BB9_16;
	and.b32  	%r16, %r8, 7;
	setp.lt.u32 	%p28, %r9, 8;
	@%p28 bra 	$L__BB9_10;
	cvt.s64.s32 	%rd57, %r193;
	add.s64 	%rd58, %rd57, %rd4;
	shl.b64 	%rd59, %rd58, 2;
	add.s64 	%rd60, %rd2, %rd59;
	ld.global.f32 	%f219, [%rd60];
	add.f32 	%f220, %f312, %f219;
	ld.global.f32 	%f221, [%rd60+1024];
	add.f32 	%f222, %f220, %f221;
	ld.global.f32 	%f223, [%rd60+2048];
	add.f32 	%f224, %f222, %f223;
	ld.global.f32 	%f225, [%rd60+3072];
	add.f32 	%f226, %f224, %f225;
	ld.global.f32 	%f227, [%rd60+4096];
	add.f32 	%f228, %f226, %f227;
	ld.global.f32 	%f229, [%rd60+5120];
	add.f32 	%f230, %f228, %f229;
	ld.global.f32 	%f231, [%rd60+6144];
	add.f32 	%f232, %f230, %f231;
	ld.global.f32 	%f233, [%rd60+7168];
	add.f32 	%f312, %f232, %f233;
	add.s32 	%r193, %r193, 2048;
$L__BB9_10:
	setp.eq.s32 	%p29, %r16, 0;
	@%p29 bra 	$L__BB9_16;
	and.b32  	%r19, %r8, 3;
	setp.lt.u32 	%p30, %r16, 4;
	@%p30 bra 	$L__BB9_13;
	cvt.s64.s32 	%rd61, %r193;
	add.s64 	%rd62, %rd61, %rd4;
	shl.b64 	%rd63, %rd62, 2;
	add.s64 	%rd64, %rd2, %rd63;
	ld.global.f32 	%f235, [%rd64];
	add.f32 	%f236, %f312, %f235;
	ld.global.f32 	%f237, [%rd64+1024];
	add.f32 	%f238, %f236, %f237;
	ld.global.f32 	%f239, [%rd64+2048];
	add.f32 	%f240, %f238, %f239;
	ld.global.f32 	%f241, [%rd64+3072];
	add.f32 	%f312, %f240, %f241;
	add.s32 	%r193, %r193, 1024;
$L__BB9_13:
	setp.eq.s32 	%p31, %r19, 0;
	@%p31 bra 	$L__BB9_16;
	mul.wide.u32 	%rd65, %r2, 16384;
	add.s64 	%rd9, %rd2, %rd65;
	neg.s32 	%r196, %r19;
$L__BB9_15:
	.pragma "nounroll";
	mul.wide.s32 	%rd66, %r193, 4;
	add.s64 	%rd67, %rd9, %rd66;
	ld.global.f32 	%f242, [%rd67];
	add.f32 	%f312, %f312, %f242;
	add.s32 	%r193, %r193, 256;
	add.s32 	%r196, %r196, 1;
	setp.ne.s32 	%p32, %r196, 0;
	@%p32 bra 	$L__BB9_15;
$L__BB9_16:
	setp.lt.s32 	%p33, %r4, 256;
	@%p33 bra 	$L__BB9_21;
	// begin inline asm
	mov.u32 %r159, %laneid;
	// end inline asm
	mov.b32 	%r161, %f312;
	mov.b32 	%r162, 1;
	mov.b32 	%r183, 31;
	mov.b32 	%r184, -1;
	// begin inline asm
	shfl.sync.down.b32 %r160, %r161, %r162, %r183, %r184;
	// end inline asm
	setp.gt.s32 	%p49, %r159, 30;
	mov.b32 	%f277, %r160;
	add.f32 	%f278, %f312, %f277;
	selp.f32 	%f279, %f312, %f278, %p49;
	mov.b32 	%r166, %f279;
	mov.b32 	%r167, 2;
	// begin inline asm
	shfl.sync.down.b32 %r165, %r166, %r167, %r183, %r184;
	// end inline asm
	setp.gt.s32 	%p50, %r159, 29;
	mov.b32 	%f280, %r165;
	add.f32 	%f281, %f279, %f280;
	selp.f32 	%f282, %f279, %f281, %p50;
	mov.b32 	%r171, %f282;
	mov.b32 	%r172, 4;
	// begin inline asm
	shfl.sync.down.b32 %r170, %r171, %r172, %r183, %r184;
	// end inline asm
	setp.gt.s32 	%p51, %r159, 27;
	mov.b32 	%f283, %r170;
	add.f32 	%f284, %f282, %f283;
	selp.f32 	%f285, %f282, %f284, %p51;
	mov.b32 	%r176, %f285;
	mov.b32 	%r177, 8;
	// begin inline asm
	shfl.sync.down.b32 %r175, %r176, %r177, %r183, %r184;
	// end inline asm
	setp.gt.s32 	%p52, %r159, 23;
	mov.b32 	%f286, %r175;
	add.f32 	%f287, %f285, %f286;
	selp.f32 	%f288, %f285, %f287, %p52;
	mov.b32 	%r181, %f288;
	mov.b32 	%r182, 16;
	// begin inline asm
	shfl.sync.down.b32 %r180, %r181, %r182, %r183, %r184;
	// end inline asm
	setp.gt.s32 	%p53, %r159, 15;
	mov.b32 	%f289, %r180;
	add.f32 	%f16, %f288, %f289;
	selp.f32 	%f323, %f288, %f16, %p53;
	setp.ne.s32 	%p54, %r159, 0;
	@%p54 bra 	$L__BB9_19;
	shr.u32 	%r185, %r5, 3;
	and.b32  	%r186, %r185, 124;
	mov.u32 	%r187, _ZZN3cub18CUB_300001_SM_10006detail6reduce18DeviceReduceKernelINS2_10policy_hubIfyN4cuda3std3__44plusIfEEE10Policy1000EN6thrust24THRUST_300001_SM_1000_NS6detail15normal_iteratorINSD_10device_ptrIfEEEEyS9_fNS7_10__identityEEEvT0_PT3_T1_NS0_13GridEvenShareISN_EET2_T4_E12temp_storage;
	add.s32 	%r188, %r187, %r186;
	st.shared.f32 	[%r188+8], %f16;
$L__BB9_19:
	bar.sync 	0;
	setp.ne.s32 	%p55, %r5, 0;
	@%p55 bra 	$L__BB9_46;
	ld.shared.f32 	%f290, [_ZZN3cub18CUB_300001_SM_10006detail6reduce18DeviceReduceKernelINS2_10policy_hubIfyN4cuda3std3__44plusIfEEE10Policy1000EN6thrust24THRUST_300001_SM_1000_NS6detail15normal_iteratorINSD_10device_ptrIfEEEEyS9_fNS7_10__identityEEEvT0_PT3_T1_NS0_13GridEvenShareISN_EET2_T4_E12temp_storage+12];
	add.f32 	%f291, %f323, %f290;
	ld.shared.f32 	%f292, [_ZZN3cub18CUB_300001_SM_10006detail6reduce18DeviceReduceKernelINS2_10policy_hubIfyN4cuda3std3__44plusIfEEE10Policy1000EN6thrust24THRUST_300001_SM_1000_NS6detail15normal_iteratorINSD_10device_ptrIfEEEEyS9_fNS7_10__identityEEEvT0_PT3_T1_NS0_13GridEvenShareISN_EET2_T4_E12temp_storage+16];
	add.f32 	%f293, %f291, %f292;
	ld.shared.f32 	%f294, [_ZZN3cub18CUB_300001_SM_10006detail6reduce18DeviceReduceKernelINS2_10policy_hubIfyN4cuda3std3__44plusIfEEE10Policy1000EN6thrust24THRUST_300001_SM_1000_NS6detail15normal_iteratorINSD_10device_ptrIfEEEEyS9_fNS7_10__identityEEEvT0_PT3_T1_NS0_13GridEvenShareISN_EET2_T4_E12temp_storage+20];
	add.f32 	%f295, %f293, %f294;
	ld.shared.f32 	%f296, [_ZZN3cub18CUB_300001_SM_10006detail6reduce18DeviceReduceKernelINS2_10policy_hubIfyN4cuda3std3__44plusIfEEE10Policy1000EN6thrust24THRUST_300001_SM_1000_NS6detail15normal_iteratorINSD_10device_ptrIfEEEEyS9_fNS7_10__identityEEEvT0_PT3_T1_NS0_13GridEvenShareISN_EET2_T4_E12temp_storage+24];
	add.f32 	%f297, %f295, %f296;
	ld.shared.f32 	%f298, [_ZZN3cub18CUB_300001_SM_10006detail6reduce18DeviceReduceKernelINS2_10policy_hubIfyN4cuda3std3__44plusIfEEE10Policy1000EN6thrust24THRUST_300001_SM_1000_NS6detail15normal_iteratorINSD_10device_ptrIfEEEEyS9_fNS7_10__identityEEEvT0_PT3_T1_NS0_13GridEvenShareISN_EET2_T4_E12temp_storage+28];
	add.f32 	%f299, %f297, %f298;
	ld.shared.f32 	%f300, [_ZZN3cub18CUB_300001_SM_10006detail6reduce18DeviceReduceKernelINS2_10policy_hubIfyN4cuda3std3__44plusIfEEE10Policy1000EN6thrust24THRUST_300001_SM_1000_NS6detail15normal_iteratorINSD_10device_ptrIfEEEEyS9_fNS7_10__identityEEEvT0_PT3_T1_NS0_13GridEvenShareISN_EET2_T4_E12temp_storage+32];
	add.f32 	%f301, %f299, %f300;
	ld.shared.f32 	%f302, [_ZZN3cub18CUB_300001_SM_10006detail6reduce18DeviceReduceKernelINS2_10policy_hubIfyN4cuda3std3__44plusIfEEE10Policy1000EN6thrust24THRUST_300001_SM_1000_NS6detail15normal_iteratorINSD_10device_ptrIfEEEEyS9_fNS7_10__identityEEEvT0_PT3_T1_NS0_13GridEvenShareISN_EET2_T4_E12temp_storage+36];
	add.f32 	%f323, %f301, %f302;
	bra.uni 	$L__BB9_46;
$L__BB9_21:
	// begin inline asm
	mov.u32 %r121, %laneid;
	// end inline asm
	and.b32  	%r147, %r5, 992;
	add.s32 	%r148, %r147, 32;
	setp.gt.s32 	%p34, %r148, %r4;
	not.b32 	%r149, %r147;
	add.s32 	%r150, %r4, %r149;
	selp.b32 	%r145, %r150, 31, %p34;
	mov.b32 	%r123, %f312;
	mov.b32 	%r124, 1;
	mov.b32 	%r146, -1;
	// begin inline asm
	shfl.sync.down.b32 %r122, %r123, %r124, %r145, %r146;
	// end inline asm
	setp.lt.s32 	%p35, %r121, %r145;
	mov.b32 	%f243, %r122;
	add.f32 	%f244, %f312, %f243;
	selp.f32 	%f245, %f244, %f312, %p35;
	mov.b32 	%r128, %f245;
	mov.b32 	%r129, 2;
	// begin inline asm
	shfl.sync.down.b32 %r127, %r128, %r129, %r145, %r146;
	// end inline asm
	add.s32 	%r151, %r121, 2;
	setp.gt.s32 	%p36, %r151, %r145;
	mov.b32 	%f246, %r127;
	add.f32 	%f247, %f245, %f246;
	selp.f32 	%f248, %f245, %f247, %p36;
	mov.b32 	%r133, %f248;
	mov.b32 	%r134, 4;
	// begin inline asm
	shfl.sync.down.b32 %r132, %r133, %r134, %r145, %r146;
	// end inline asm
	add.s32 	%r152, %r121, 4;
	setp.gt.s32 	%p37, %r152, %r145;
	mov.b32 	%f249, %r132;
	add.f32 	%f250, %f248, %f249;
	selp.f32 	%f251, %f248, %f250, %p37;
	mov.b32 	%r138, %f251;
	mov.b32 	%r139, 8;
	// begin inline asm
	shfl.sync.down.b32 %r137, %r138, %r139, %r145, %r146;
	// end inline asm
	add.s32 	%r153, %r121, 8;
	setp.gt.s32 	%p38, %r153, %r145;
	mov.b32 	%f252, %r137;
	add.f32 	%f253, %f251, %f252;
	selp.f32 	%f254, %f251, %f253, %p38;
	mov.b32 	%r143, %f254;
	mov.b32 	%r144, 16;
	// begin inline asm
	shfl.sync.down.b32 %r142, %r143, %r144, %r145, %r146;
	// end inline asm
	add.s32 	%r154, %r121, 16;
	setp.gt.s32 	%p39, %r154, %r145;
	mov.b32 	%f255, %r142;
	add.f32 	%f256, %f254, %f255;
	selp.f32 	%f323, %f254, %f256, %p39;
	setp.ne.s32 	%p40, %r121, 0;
	@%p40 bra 	$L__BB9_23;
	shr.u32 	%r155, %r5, 3;
	and.b32  	%r156, %r155, 124;
	mov.u32 	%r157, _ZZN3cub18CUB_300001_SM_10006detail6reduce18DeviceReduceKernelINS2_10policy_hubIfyN4cuda3std3__44plusIfEEE10Policy1000EN6thrust24THRUST_300001_SM_1000_NS6detail15normal_iteratorINSD_10device_ptrIfEEEEyS9_fNS7_10__identityEEEvT0_PT3_T1_NS0_13GridEvenShareISN_EET2_T4_E12temp_storage;
	add.s32 	%r158, %r157, %r156;
	st.shared.f32 	[%r158+8], %f323;
$L__BB9_23:
	bar.sync 	0;
	setp.ne.s32 	%p41, %r5, 0;
	@%p41 bra 	$L__BB9_46;
	setp.gt.s32 	%p42, %r4, 32;
	ld.shared.f32 	%f257, [_ZZN3cub18CUB_300001_SM_10006detail6reduce18DeviceReduceKernelINS2_10policy_hubIfyN4cuda3std3__44plusIfEEE10Policy1000EN6thrust24THRUST_300001_SM_1000_NS6detail15normal_iteratorINSD_10device_ptrIfEEEEyS9_fNS7_10__identityEEEvT0_PT3_T1_NS0_13GridEvenShareISN_EET2_T4_E12temp_storage+12];
	add.f32 	%f258, %f323, %f257;
	selp.f32 	%f259, %f258, %f323, %p42;
	setp.gt.s32 	%p43, %r4, 64;
	ld.shared.f32 	%f260, [_ZZN3cub18CUB_300001_SM_10006detail6reduce18DeviceReduceKernelINS2_10policy_hubIfyN4cuda3std3__44plusIfEEE10Policy1000EN6thrust24THRUST_300001_SM_1000_NS6detail15normal_iteratorINSD_10device_ptrIfEEEEyS9_fNS7_10__identityEEEvT0_PT3_T1_NS0_13GridEvenShareISN_EET2_T4_E12temp_storage+16];
	add.f32 	%f261, %f260, %f259;
	selp.f32 	%f262, %f261, %f259, %p43;
	setp.gt.s32 	%p44, %r4, 96;
	ld.shared.f32 	%f263, [_ZZN3cub18CUB_300001_SM_10006detail6reduce18DeviceReduceKernelINS2_10policy_hubIfyN4cuda3std3__44plusIfEEE10Policy1000EN6thrust24THRUST_300001_SM_1000_NS6detail15normal_iteratorINSD_10device_ptrIfEEEEyS9_fNS7_10__identityEEEvT0_PT3_T1_NS0_13GridEvenShareISN_EET2_T4_E12temp_storage+20];
	add.f32 	%f264, %f263, %f262;
	selp.f32 	%f265, %f264, %f262, %p44;
	setp.gt.s32 	%p45, %r4, 128;
	ld.shared.f32 	%f266, [_ZZN3cub18CUB_300001_SM_10006detail6reduce18DeviceReduceKernelINS2_10policy_hubIfyN4cuda3std3__44plusIfEEE10Policy1000EN6thrust24THRUST_300001_SM_1000_NS6detail15normal_iteratorINSD_10device_ptrIfEEEEyS9_fNS7_10__identityEEEvT0_PT3_T1_NS0_13GridEvenShareISN_EET2_T4_E12temp_storage+24];
	add.f32 	%f267, %f266, %f265;
	selp.f32 	%f268, %f267, %f265, %p45;
	setp.gt.s32 	%p46, %r4, 160;
	ld.shared.f32 	%f269, [_ZZN3cub18CUB_300001_SM_10006detail6reduce18DeviceReduceKernelINS2_10policy_hubIfyN4cuda3std3__44plusIfEEE10Policy1000EN6thrust24THRUST_300001_SM_1000_NS6detail15normal_iteratorINSD_10device_ptrIfEEEEyS9_fNS7_10__identityEEEvT0_PT3_T1_NS0_13GridEvenShareISN_EET2_T4_E12temp_storage+28];
	add.f32 	%f270, %f269, %f268;
	selp.f32 	%f271, %f270, %f268, %p46;
	setp.gt.s32 	%p47, %r4, 192;
	ld.shared.f32 	%f272, [_ZZN3cub18CUB_300001_SM_10006detail6reduce18DeviceReduceKernelINS2_10policy_hubIfyN4cuda3std3__44plusIfEEE10Policy1000EN6thrust24THRUST_300001_SM_1000_NS6detail15normal_iteratorINSD_10device_ptrIfEEEEyS9_fNS7_10__identityEEEvT0_PT3_T1_NS0_13GridEvenShareISN_EET2_T4_E12temp_storage+32];
	add.f32 	%f273, %f272, %f271;
	selp.f32 	%f274, %f273, %f271, %p47;
	setp.gt.s32 	%p48, %r4, 224;
	ld.shared.f32 	%f275, [_ZZN3cub18CUB_300001_SM_10006detail6reduce18DeviceReduceKernelINS2_10policy_hubIfyN4cuda3std3__44plusIfEEE10Policy1000EN6thrust24THRUST_300001_SM_1000_NS6detail15normal_iteratorINSD_10device_ptrIfEEEEyS9_fNS7_10__identityEEEvT0_PT3_T1_NS0_13GridEvenShareISN_EET2_T4_E12temp_storage+36];
	add.f32 	%f276, %f275, %f274;
	selp.f32 	%f323, %f276, %f274, %p48;
	bra.uni 	$L__BB9_46;
$L__BB9_25:
	cvt.u32.u64 	%r52, %rd4;
	mov.u32 	%r27, %tid.x;
	add.s32 	%r53, %r27, %r52;
	mul.wide.u32 	%rd26, %r53, 4;
	add.s64 	%rd27, %rd2, %rd26;
	ld.global.f32 	%f41, [%rd27];
	ld.global.f32 	%f42, [%rd27+1024];
	ld.global.f32 	%f43, [%rd27+2048];
	ld.global.f32 	%f44, [%rd27+3072];
	ld.global.f32 	%f45, [%rd27+4096];
	ld.global.f32 	%f46, [%rd27+5120];
	ld.global.f32 	%f47, [%rd27+6144];
	ld.global.f32 	%f48, [%rd27+7168];
	ld.global.f32 	%f49, [%rd27+8192];
	ld.global.f32 	%f50, [%rd27+9216];
	ld.global.f32 	%f51, [%rd27+10240];
	ld.global.f32 	%f52, [%rd27+11264];
	ld.global.f32 	%f53, [%rd27+12288];
	ld.global.f32 	%f54, [%rd27+13312];
	ld.global.f32 	%f55, [%rd27+14336];
	ld.global.f32 	%f56, [%rd27+15360];
	add.f32 	%f57, %f41, %f42;
	add.f32 	%f58, %f43, %f44;
	add.f32 	%f59, %f45, %f46;
	add.f32 	%f60, %f47, %f48;
	add.f32 	%f61, %f49, %f50;
	add.f32 	%f62, %f51, %f52;
	add.f32 	%f63, %f53, %f54;
	add.f32 	%f64, %f55, %f56;
	add.f32 	%f65, %f57, %f58;
	add.f32 	%f66, %f59, %f60;
	add.f32 	%f67, %f61, %f62;
	add.f32 	%f68, %f63, %f64;
	add.f32 	%f69, %f65, %f66;
	add.f32 	%f70, %f67, %f68;
	add.f32 	%f322, %f69, %f70;
	setp.lt.u64 	%p2, %rd5, %rd3;
	@%p2 bra 	$L__BB9_42;
	cvt.u32.u64 	%r55, %rd3;
	cvt.u64.u32 	%rd28, %r27;
	add.s64 	%rd74, %rd4, %rd3;
	cvt.u32.u64 	%r28, %rd1;
	not.b32 	%r57, %r27;
	add.s32 	%r58, %r57, %r28;
	sub.s32 	%r59, %r58, %r55;
	sub.s32 	%r198, %r59, %r52;
	add.s64 	%rd29, %rd74, %rd28;
	shl.b64 	%rd30, %rd29, 2;
	add.s64 	%rd31, %rd30, %rd2;
	add.s64 	%rd73, %rd31, 8192;
	mov.b32 	%r199, 0;
	shl.b32 	%r60, %r1, 12;
	mov.u64 	%rd75, %rd4;
$L__BB9_27:
	cvt.s64.s32 	%rd15, %r60;
	add.s64 	%rd75, %rd75, %rd15;
	add.s64 	%rd32, %rd1, -4096;
	setp.gt.u64 	%p3, %rd75, %rd32;
	@%p3 bra 	$L__BB9_29;
	shl.b32 	%r61, %r1, 12;
	cvt.s64.s32 	%rd33, %r61;
	cvt.u64.u32 	%rd34, %r27;
	add.s64 	%rd35, %rd75, %rd34;
	shl.b64 	%rd36, %rd35, 2;
	add.s64 	%rd37, %rd2, %rd36;
	ld.global.f32 	%f71, [%rd37];
	ld.global.f32 	%f72, [%rd37+1024];
	ld.global.f32 	%f73, [%rd37+2048];
	ld.global.f32 	%f74, [%rd37+3072];
	ld.global.f32 	%f75, [%rd37+4096];
	ld.global.f32 	%f76, [%rd37+5120];
	ld.global.f32 	%f77, [%rd37+6144];
	ld.global.f32 	%f78, [%rd37+7168];
	ld.global.f32 	%f79, [%rd37+8192];
	ld.global.f32 	%f80, [%rd37+9216];
	ld.global.f32 	%f81, [%rd37+10240];
	ld.global.f32 	%f82, [%rd37+11264];
	ld.global.f32 	%f83, [%rd37+12288];
	ld.global.f32 	%f84, [%rd37+13312];
	ld.global.f32 	%f85, [%rd37+14336];
	ld.global.f32 	%f86, [%rd37+15360];
	add.f32 	%f87, %f322, %f71;
	add.f32 	%f88, %f72, %f73;
	add.f32 	%f89, %f74, %f75;
	add.f32 	%f90, %f76, %f77;
	add.f32 	%f91, %f78, %f79;
	add.f32 	%f92, %f80, %f81;
	add.f32 	%f93, %f82, %f83;
	add.f32 	%f94, %f84, %f85;
	add.f32 	%f95, %f87, %f88;
	add.f32 	%f96, %f89, %f90;
	add.f32 	%f97, %f91, %f92;
	add.f32 	%f98, %f93, %f94;
	add.f32 	%f99, %f95, %f96;
	add.f32 	%f100, %f97, %f98;
	add.f32 	%f101, %f99, %f100;
	add.f32 	%f322, %f101, %f86;
	sub.s64 	%rd38, %rd1, %rd75;
	setp.lt.u64 	%p4, %rd38, %rd33;
	add.s32 	%r199, %r199, 1;
	add.s64 	%rd74, %rd74, %rd33;
	sub.s32 	%r198, %r198, %r61;
	mul.wide.s32 	%rd39, %r61, 4;
	add.s64 	%rd73, %rd73, %rd39;
	@%p4 bra 	$L__BB9_42;
	bra.uni 	$L__BB9_27;
$L__BB9_29:
	setp.le.u64 	%p5, %rd1, %rd75;
	cvt.u32.u64 	%r62, %rd75;
	cvt.u32.u64 	%r63, %rd1;
	sub.s32 	%r64, %r63, %r62;
	setp.ge.s32 	%p6, %r27, %r64;
	or.pred  	%p7, %p5, %p6;
	@%p7 bra 	$L__BB9_42;
	cvt.u32.u64 	%r66, %rd15;
	cvt.u32.u64 	%r67, %rd4;
	not.b32 	%r68, %r27;
	add.s32 	%r69, %r68, %r28;
	add.s32 	%r70, %r66, %r67;
	sub.s32 	%r71, %r69, %r70;
	mul.lo.s32 	%r72, %r1, %r199;
	shl.b32 	%r73, %r72, 12;
	sub.s32 	%r74, %r71, %r73;
	shr.u32 	%r75, %r74, 8;
	add.s32 	%r34, %r75, 1;
	and.b32  	%r35, %r34, 15;
	setp.lt.u32 	%p8, %r74, 3840;
	mov.u32 	%r202, %r27;
	@%p8 bra 	$L__BB9_33;
	shr.u32 	%r76, %r198, 8;
	add.s32 	%r77, %r76, 1;
	and.b32  	%r78, %r77, 33554416;
	neg.s32 	%r200, %r78;
	mov.u32 	%r202, %r27;
$L__BB9_32:
	.pragma "nounroll";
	ld.global.f32 	%f103, [%rd73+-8192];
	add.f32 	%f104, %f322, %f103;
	ld.global.f32 	%f105, [%rd73+-7168];
	add.f32 	%f106, %f104, %f105;
	ld.global.f32 	%f107, [%rd73+-6144];
	add.f32 	%f108, %f106, %f107;
	ld.global.f32 	%f109, [%rd73+-5120];
	add.f32 	%f110, %f108, %f109;
	ld.global.f32 	%f111, [%rd73+-4096];
	add.f32 	%f112, %f110, %f111;
	ld.global.f32 	%f113, [%rd73+-3072];
	add.f32 	%f114, %f112, %f113;
	ld.global.f32 	%f115, [%rd73+-2048];
	add.f32 	%f116, %f114, %f115;
	ld.global.f32 	%f117, [%rd73+-1024];
	add.f32 	%f118, %f116, %f117;
	ld.global.f32 	%f119, [%rd73];
	add.f32 	%f120, %f118, %f119;
	ld.global.f32 	%f121, [%rd73+1024];
	add.f32 	%f122, %f120, %f121;
	ld.global.f32 	%f123, [%rd73+2048];
	add.f32 	%f124, %f122, %f123;
	ld.global.f32 	%f125, [%rd73+3072];
	add.f32 	%f126, %f124, %f125;
	ld.global.f32 	%f127, [%rd73+4096];
	add.f32 	%f128, %f126, %f127;
	ld.global.f32 	%f129, [%rd73+5120];
	add.f32 	%f130, %f128, %f129;
	ld.global.f32 	%f131, [%rd73+6144];
	add.f32 	%f132, %f130, %f131;
	ld.global.f32 	%f133, [%rd73+7168];
	add.f32 	%f322, %f132, %f133;
	add.s32 	%r202, %r202, 4096;
	add.s32 	%r200, %r200, 16;
	add.s64 	%rd73, %rd73, 16384;
	setp.ne.s32 	%p9, %r200, 0;
	@%p9 bra 	$L__BB9_32;
$L__BB9_33:
	setp.eq.s32 	%p10, %r35, 0;
	@%p10 bra 	$L__BB9_42;
	and.b32  	%r42, %r34, 7;
	setp.lt.u32 	%p11, %r35, 8;
	@%p11 bra 	$L__BB9_36;
	cvt.u64.u32 	%rd40, %r202;
	add.s64 	%rd41, %rd75, %rd40;
	shl.b64 	%rd42, %rd41, 2;
	add.s64 	%rd43, %rd2, %rd42;
	ld.global.f32 	%f135, [%rd43];
	add.f32 	%f136, %f322, %f135;
	ld.global.f32 	%f137, [%rd43+1024];
	add.f32 	%f138, %f136, %f137;
	ld.global.f32 	%f139, [%rd43+2048];
	add.f32 	%f140, %f138, %f139;
	ld.global.f32 	%f141, [%rd43+3072];
	add.f32 	%f142, %f140, %f141;
	ld.global.f32 	%f143, [%rd43+4096];
	add.f32 	%f144, %f142, %f143;
	ld.global.f32 	%f145, [%rd43+5120];
	add.f32 	%f146, %f144, %f145;
	ld.global.f32 	%f147, [%rd43+6144];
	add.f32 	%f148, %f146, %f147;
	ld.global.f32 	%f149, [%rd43+7168];
	add.f32 	%f322, %f148, %f149;
	add.s32 	%r202, %r202, 2048;
$L__BB9_36:
	setp.eq.s32 	%p12, %r42, 0;
	@%p12 bra 	$L__BB9_42;
	setp.lt.u32 	%p13, %r42, 4;
	@%p13 bra 	$L__BB9_39;
	cvt.u64.u32 	%rd44, %r202;
	add.s64 	%rd45, %rd75, %rd44;
	shl.b64 	%rd46, %rd45, 2;
	add.s64 	%rd47, %rd2, %rd46;
	ld.global.f32 	%f151, [%rd47];
	add.f32 	%f152, %f322, %f151;
	ld.global.f32 	%f153, [%rd47+1024];
	add.f32 	%f154, %f152, %f153;
	ld.global.f32 	%f155, [%rd47+2048];
	add.f32 	%f156, %f154, %f155;
	ld.global.f32 	%f157, [%rd47+3072];
	add.f32 	%f322, %f156, %f157;
	add.s32 	%r202, %r202, 1024;
$L__BB9_39:
	and.b32  	%r79, %r34, 3;
	setp.eq.s32 	%p14, %r79, 0;
	@%p14 bra 	$L__BB9_42;
	cvt.u64.u32 	%rd48, %r202;
	add.s64 	%rd49, %rd48, %rd74;
	shl.b64 	%rd50, %rd49, 2;
	add.s64 	%rd77, %rd2, %rd50;
	cvt.u16.u32 	%rs1, %r198;
	shr.u16 	%rs2, %rs1, 8;
	add.s16 	%rs3, %rs2, 1;
	cvt.u32.u16 	%r80, %rs3;
	and.b32  	%r81, %r80, 3;
	neg.s32 	%r205, %r81;
$L__BB9_41:
	.pragma "nounroll";
	ld.global.f32 	%f158, [%rd77];
	add.f32 	%f322, %f322, %f158;
	add.s64 	%rd77, %rd77, 1024;
	add.s32 	%r205, %r205, 1;
	setp.ne.s32 	%p15, %r205, 0;
	@%p15 bra 	$L__BB9_41;
$L__BB9_42:
	// begin inline asm
	mov.u32 %r82, %laneid;
	// end inline asm
	mov.b32 	%r84, %f322;
	mov.b32 	%r85, 1;
	mov.b32 	%r106, 31;
	mov.b32 	%r107, -1;
	// begin inline asm
	shfl.sync.down.b32 %r83, %r84, %r85, %r106, %r107;
	// end inline asm
	setp.gt.s32 	%p16, %r82, 30;
	mov.b32 	%f159, %r83;
	add.f32 	%f160, %f322, %f159;
	selp.f32 	%f161, %f322, %f160, %p16;
	mov.b32 	%r89, %f161;
	mov.b32 	%r90, 2;
	// begin inline asm
	shfl.sync.down.b32 %r88, %r89, %r90, %r106, %r107;
	// end inline asm
	setp.gt.s32 	%p17, %r82, 29;
	mov.b32 	%f162, %r88;
	add.f32 	%f163, %f161, %f162;
	selp.f32 	%f164, %f161, %f163, %p17;
	mov.b32 	%r94, %f164;
	mov.b32 	%r95, 4;
	// begin inline asm
	shfl.sync.down.b32 %r93, %r94, %r95, %r106, %r107;
	// end inline asm
	setp.gt.s32 	%p18, %r82, 27;
	mov.b32 	%f165, %r93;
	add.f32 	%f166, %f164, %f165;
	selp.f32 	%f167, %f164, %f166, %p18;
	mov.b32 	%r99, %f167;
	mov.b32 	%r100, 8;
	// begin inline asm
	shfl.sync.down.b32 %r98, %r99, %r100, %r106, %r107;
	// end inline asm
	setp.gt.s32 	%p19, %r82, 23;
	mov.b32 	%f168, %r98;
	add.f32 	%f169, %f167, %f168;
	selp.f32 	%f170, %f167, %f169, %p19;
	mov.b32 	%r104, %f170;
	mov.b32 	%r105, 16;
	// begin inline asm
	shfl.sync.down.b32 %r103, %r104, %r105, %r106, %r107;
	// end inline asm
	setp.gt.s32 	%p20, %r82, 15;
	mov.b32 	%f171, %r103;
	add.f32 	%f37, %f170, %f171;
	selp.f32 	%f323, %f170, %f37, %p20;
	setp.ne.s32 	%p21, %r82, 0;
	@%p21 bra 	$L__BB9_44;
	shr.u32 	%r108, %r27, 3;
	and.b32  	%r109, %r108, 124;
	mov.u32 	%r110, _ZZN3cub18CUB_300001_SM_10006detail6reduce18DeviceReduceKernelINS2_10policy_hubIfyN4cuda3std3__44plusIfEEE10Policy1000EN6thrust24THRUST_300001_SM_1000_NS6detail15normal_iteratorINSD_10device_ptrIfEEEEyS9_fNS7_10__identityEEEvT0_PT3_T1_NS0_13GridEvenShareISN_EET2_T4_E12temp_storage;
	add.s32 	%r111, %r110, %r109;
	st.shared.f32 	[%r111+8], %f37;
$L__BB9_44:
	bar.sync 	0;
	setp.ne.s32 	%p22, %r27, 0;
	@%p22 bra 	$L__BB9_46;
	ld.shared.f32 	%f172, [_ZZN3cub18CUB_300001_SM_10006detail6reduce18DeviceReduceKernelINS2_10policy_hubIfyN4cuda3std3__44plusIfEEE10Policy1000EN6thrust24THRUST_300001_SM_1000_NS6detail15normal_iteratorINSD_10device_ptrIfEEEEyS9_fNS7_10__identityEEEvT0_PT3_T1_NS0_13GridEvenShareISN_EET2_T4_E12temp_storage+12];
	add.f32 	%f173, %f323, %f172;
	ld.shared.f32 	%f174, [_ZZN3cub18CUB_300001_SM_10006detail6reduce18DeviceReduceKernelINS2_10policy_hubIfyN4cuda3std3__44plusIfEEE10Policy1000EN6thrust24THRUST_300001_SM_1000_NS6detail15normal_iteratorINSD_10device_ptrIfEEEEyS9_fNS7_10__identityEEEvT0_PT3_T1_NS0_13GridEvenShareISN_EET2_T4_E12temp_storage+16];
	add.f32 	%f175, %f173, %f174;
	ld.shared.f32 	%f176, [_ZZN3cub18CUB_300001_SM_10006detail6reduce18DeviceReduceKernelINS2_10policy_hubIfyN4cuda3std3__44plusIfEEE10Policy1000EN6thrust24THRUST_300001_SM_1000_NS6detail15normal_iteratorINSD_10device_ptrIfEEEEyS9_fNS7_10__identityEEEvT0_PT3_T1_NS0_13GridEvenShareISN_EET2_T4_E12temp_storage+20];
	add.f32 	%f177, %f175, %f176;
	ld.shared.f32 	%f178, [_ZZN3cub18CUB_300001_SM_10006detail6reduce18DeviceReduceKernelINS2_10policy_hubIfyN4cuda3std3__44plusIfEEE10Policy1000EN6thrust24THRUST_300001_SM_1000_NS6detail15normal_iteratorINSD_10device_ptrIfEEEEyS9_fNS7_10__identityEEEvT0_PT3_T1_NS0_13GridEvenShareISN_EET2_T4_E12temp_storage+24];
	add.f32 	%f179, %f177, %f178;
	ld.shared.f32 	%f180, [_ZZN3cub18CUB_300001_SM_10006detail6reduce18DeviceReduceKernelINS2_10policy_hubIfyN4cuda3std3__44plusIfEEE10Policy1000EN6thrust24THRUST_300001_SM_1000_NS6detail15normal_iteratorINSD_10device_ptrIfEEEEyS9_fNS7_10__identityEEEvT0_PT3_T1_NS0_13GridEvenShareISN_EET2_T4_E12temp_storage+28];
	add.f32 	%f181, %f179, %f180;
	ld.shared.f32 	%f182, [_ZZN3cub18CUB_300001_SM_10006detail6reduce18DeviceReduceKernelINS2_10policy_hubIfyN4cuda3std3__44plusIfEEE10Policy1000EN6thrust24THRUST_300001_SM_1000_NS6detail15normal_iteratorINSD_10device_ptrIfEEEEyS9_fNS7_10__identityEEEvT0_PT3_T1_NS0_13GridEvenShareISN_EET2_T4_E12temp_storage+32];
	add.f32 	%f183, %f181, %f182;
	ld.shared.f32 	%f184, [_ZZN3cub18CUB_300001_SM_10006detail6reduce18DeviceReduceKernelINS2_10policy_hubIfyN4cuda3std3__44plusIfEEE10Policy1000EN6thrust24THRUST_300001_SM_1000_NS6detail15normal_iteratorINSD_10device_ptrIfEEEEyS9_fNS7_10__identityEEEvT0_PT3_T1_NS0_13GridEvenShareISN_EET2_T4_E12temp_storage+36];
	add.f32 	%f323, %f183, %f184;
$L__BB9_46:
	mov.u32 	%r189, %tid.x;
	setp.ne.s32 	%p56, %r189, 0;
	@%p56 bra 	$L__BB9_48;
	ld.param.u64 	%rd71, [_ZN3cub18CUB_300001_SM_10006detail6reduce18DeviceReduceKernelINS2_10policy_hubIfyN4cuda3std3__44plusIfEEE10Policy1000EN6thrust24THRUST_300001_SM_1000_NS6detail15normal_iteratorINSD_10device_ptrIfEEEEyS9_fNS7_10__identityEEEvT0_PT3_T1_NS0_13GridEvenShareISN_EET2_T4__param_1];
	cvta.to.global.u64 	%rd68, %rd71;
	mul.wide.u32 	%rd69, %r2, 4;
	add.s64 	%rd70, %rd68, %rd69;
	st.global.f32 	[%rd70], %f323;
$L__BB9_48:
	ret;

}
	// .globl	_ZN3cub18CUB_300001_SM_10006detail6reduce28DeviceReduceSingleTileKernelINS2_10policy_hubIfyN4cuda3std3__44plusIfEEE10Policy1000EPfSC_iS9_ffNS7_10__identityEEEvT0_T1_T2_T3_T4_T6_
.visible .entry _ZN3cub18CUB_300001_SM_10006detail6reduce28DeviceReduceSingleTileKernelINS2_10policy_hubIfyN4cuda3std3__44plusIfEEE10Policy1000EPfSC_iS9_ffNS7_10__identityEEEvT0_T1_T2_T3_T4_T6_(
	.param .u64 .ptr .align 1 _ZN3cub18CUB_300001_SM_10006detail6reduce28DeviceReduceSingleTileKernelINS2_10policy_hubIfyN4cuda3std3__44plusIfEEE10Policy1000EPfSC_iS9_ffNS7_10__identityEEEvT0_T1_T2_T3_T4_T6__param_0,
	.param .u64 .ptr .align 1 _ZN3cub18CUB_300001_SM_10006detail6reduce28DeviceReduceSingleTileKernelINS2_10policy_hubIfyN4cuda3std3__44plusIfEEE10Policy1000EPfSC_iS9_ffNS7_10__identityEEEvT0_T1_T2_T3_T4_T6__param_1,
	.param .u32 _ZN3cub18CUB_300001_SM_10006detail6reduce28DeviceReduceSingleTileKernelINS2_10policy_hubIfyN4cuda3std3__44plusIfEEE10Policy1000EPfSC_iS9_ffNS7_10__identityEEEvT0_T1_T2_T3_T4_T6__param_2,
	.param .align 1 .b8 _ZN3cub18CUB_300001_SM_10006detail6reduce28DeviceReduceSingleTileKernelINS2_10policy_hubIfyN4cuda3std3__44plusIfEEE10Policy1000EPfSC_iS9_ffNS7_10__identityEEEvT0_T1_T2_T3_T4_T6__param_3[1],
	.param .f32 _ZN3cub18CUB_300001_SM_10006detail6reduce28DeviceReduceSingleTileKernelINS2_10policy_hubIfyN4cuda3std3__44plusIfEEE10Policy1000EPfSC_iS9_ffNS7_10__identityEEEvT0_T1_T2_T3_T4_T6__param_4,
	.param .align 1 .b8 _ZN3cub18CUB_300001_SM_10006detail6reduce28DeviceReduceSingleTileKernelINS2_10policy_hubIfyN4cuda3std3__44plusIfEEE10Policy1000EPfSC_iS9_ffNS7_10__identityEEEvT0_T1_T2_T3_T4_T6__param_5[1]
)
.maxntid 256
.minnctapersm 1
{
	.reg .pred 	%p<97>;
	.reg .b32 	%r<407>;
	.reg .b32 	%f<419>;
	.reg .b64 	%rd<125>;
	// demoted variable
	.shared .align 4 .b8 _ZZN3cub18CUB_300001_SM_10006detail6reduce28DeviceReduceSingleTileKernelINS2_10policy_hubIfyN4cuda3std3__44plusIfEEE10Policy1000EPfSC_iS9_ffNS7_10__identityEEEvT0_T1_T2_T3_T4_T6_E12temp_storage[44];
	ld.param.u64 	%rd16, [_ZN3cub18CUB_300001_SM_10006detail6reduce28DeviceReduceSingleTileKernelINS2_10policy_hubIfyN4cuda3std3__44plusIfEEE10Policy1000EPfSC_iS9_ffNS7_10__identityEEEvT0_T1_T2_T3_T4_T6__param_0];
	ld.param.u64 	%rd17, [_ZN3cub18CUB_300001_SM_10006detail6reduce28DeviceReduceSingleTileKernelINS2_10policy_hubIfyN4cuda3std3__44plusIfEEE10Policy1000EPfSC_iS9_ffNS7_10__identityEEEvT0_T1_T2_T3_T4_T6__param_1];
	ld.param.u32 	%r67, [_ZN3cub18CUB_300001_SM_10006detail6reduce28DeviceReduceSingleTileKernelINS2_10policy_hubIfyN4cuda3std3__44plusIfEEE10Policy1000EPfSC_iS9_ffNS7_10__identityEEEvT0_T1_T2_T3_T4_T6__param_2];
	ld.param.f32 	%f58, [_ZN3cub18CUB_300001_SM_10006detail6reduce28DeviceReduceSingleTileKernelINS2_10policy_hubIfyN4cuda3std3__44plusIfEEE10Policy1000EPfSC_iS9_ffNS7_10__identityEEEvT0_T1_T2_T3_T4_T6__param_4];
	cvta.to.global.u64 	%rd1, %rd17;
	setp.ne.s32 	%p1, %r67, 0;
	@%p1 bra 	$L__BB10_3;
	mov.u32 	%r380, %tid.x;
	setp.ne.s32 	%p96, %r380, 0;
	@%p96 bra 	$L__BB10_74;
	st.global.f32 	[%rd1], %f58;
	bra.uni 	$L__BB10_74;
$L__BB10_3:
	and.b64  	%rd18, %rd16, 15;
	setp.ne.s64 	%p2, %rd18, 0;
	@%p2 bra 	$L__BB10_38;
	setp.gt.s32 	%p49, %r67, 4095;
	@%p49 bra 	$L__BB10_22;
	mov.u32 	%r1, %tid.x;
	setp.ge.s32 	%p66, %r1, %r67;
	mov.f32 	%f397, 0f00000000;
	mov.u32 	%r384, %r1;
	@%p66 bra 	$L__BB10_7;
	mul.wide.u32 	%rd113, %r1, 4;
	add.s64 	%rd112, %rd16, %rd113;
	// begin inline asm
	ld.global.nc.u32 %r300, [%rd112];
	// end inline asm
	mov.b32 	%f397, %r300;
	add.s32 	%r384, %r1, 256;
$L__BB10_7:
	setp.ge.s32 	%p67, %r384, %r67;
	@%p67 bra 	$L__BB10_13;
	not.b32 	%r301, %r384;
	add.s32 	%r4, %r67, %r301;
	and.b32  	%r302, %r4, 768;
	setp.eq.s32 	%p68, %r302, 768;
	@%p68 bra 	$L__BB10_11;
	mul.wide.u32 	%rd114, %r384, 4;
	add.s64 	%rd121, %rd16, %rd114;
	shr.u32 	%r303, %r4, 8;
	add.s32 	%r304, %r303, 1;
	and.b32  	%r305, %r304, 3;
	neg.s32 	%r382, %r305;
$L__BB10_10:
	.pragma "nounroll";
	// begin inline asm
	ld.global.nc.u32 %r306, [%rd121];
	// end inline asm
	mov.b32 	%f323, %r306;
	add.f32 	%f397, %f397, %f323;
	add.s32 	%r384, %r384, 256;
	add.s64 	%rd121, %rd121, 1024;
	add.s32 	%r382, %r382, 1;
	setp.ne.s32 	%p69, %r382, 0;
	@%p69 bra 	$L__BB10_10;
$L__BB10_11:
	setp.lt.u32 	%p70, %r4, 768;
	@%p70 bra 	$L__BB10_13;
$L__BB10_12:
	mul.wide.s32 	%rd120, %r384, 4;
	add.s64 	%rd116, %rd16, %rd120;
	// begin inline asm
	ld.global.nc.u32 %r307, [%rd116];
	// end inline asm
	mov.b32 	%f324, %r307;
	add.f32 	%f325, %f397, %f324;
	add.s64 	%rd117, %rd116, 1024;
	// begin inline asm
	ld.global.nc.u32 %r308, [%rd117];
	// end inline asm
	mov.b32 	%f326, %r308;
	add.f32 	%f327, %f325, %f326;
	add.s64 	%rd118, %rd116, 2048;
	// begin inline asm
	ld.global.nc.u32 %r309, [%rd118];
	// end inline asm
	mov.b32 	%f328, %r309;
	add.f32 	%f329, %f327, %f328;
	add.s64 	%rd119, %rd116, 3072;
	// begin inline asm
	ld.global.nc.u32 %r310, [%rd119];
	// end inline asm
	mov.b32 	%f330, %r310;
	add.f32 	%f397, %f329, %f330;
	add.s32 	%r384, %r384, 1024;
	setp.lt.s32 	%p71, %r384, %r67;
	@%p71 bra 	$L__BB10_12;
$L__BB10_13:
	setp.lt.s32 	%p72, %r67, 256;
	@%p72 bra 	$L__BB10_18;
	// begin inline asm
	mov.u32 %r349, %laneid;
	// end inline asm
	mov.b32 	%r351, %f397;
	mov.b32 	%r352, 1;
	mov.b32 	%r373, 31;
	mov.b32 	%r374, -1;
	// begin inline asm
	shfl.sync.down.b32 %r350, %r351, %r352, %r373, %r374;
	// end inline asm
	setp.gt.s32 	%p88, %r349, 30;
	mov.b32 	%f365, %r350;
	add.f32 	%f366, %f397, %f365;
	selp.f32 	%f367, %f397, %f366, %p88;
	mov.b32 	%r356, %f367;
	mov.b32 	%r357, 2;
	// begin inline asm
	shfl.sync.down.b32 %r355, %r356, %r357, %r373, %r374;
	// end inline asm
	setp.gt.s32 	%p89, %r349, 29;
	mov.b32 	%f368, %r355;
	add.f32 	%f369, %f367, %f368;
	selp.f32 	%f370, %f367, %f369, %p89;
	mov.b32 	%r361, %f370;
	mov.b32 	%r362, 4;
	// begin inline asm
	shfl.sync.down.b32 %r360, %r361, %r362, %r373, %r374;
	// end inline asm
	setp.gt.s32 	%p90, %r349, 27;
	mov.b32 	%f371, %r360;
	add.f32 	%f372, %f370, %f371;
	selp.f32 	%f373, %f370, %f372, %p90;
	mov.b32 	%r366, %f373;
	mov.b32 	%r367, 8;
	// begin inline asm
	shfl.sync.down.b32 %r365, %r366, %r367, %r373, %r374;
	// end inline asm
	setp.gt.s32 	%p91, %r349, 23;
	mov.b32 	%f374, %r365;
	add.f32 	%f375, %f373, %f374;
	selp.f32 	%f376, %f373, %f375, %p91;
	mov.b32 	%r371, %f376;
	mov.b32 	%r372, 16;
	// begin inline asm
	shfl.sync.down.b32 %r370, %r371, %r372, %r373, %r374;
	// end inline asm
	setp.gt.s32 	%p92, %r349, 15;
	mov.b32 	%f377, %r370;
	add.f32 	%f10, %f376, %f377;
	selp.f32 	%f418, %f376, %f10, %p92;
	setp.ne.s32 	%p93, %r349, 0;
	@%p93 bra 	$L__BB10_16;
	shr.u32 	%r375, %r1, 3;
	and.b32  	%r376, %r375, 124;
	mov.u32 	%r377, _ZZN3cub18CUB_300001_SM_10006detail6reduce28DeviceReduceSingleTileKernelINS2_10policy_hubIfyN4cuda3std3__44plusIfEEE10Policy1000EPfSC_iS9_ffNS7_10__identityEEEvT0_T1_T2_T3_T4_T6_E12temp_storage;
	add.s32 	%r378, %r377, %r376;
	st.shared.f32 	[%r378+8], %f10;
$L__BB10_16:
	bar.sync 	0;
	setp.ne.s32 	%p94, %r1, 0;
	@%p94 bra 	$L__BB10_72;
	ld.shared.f32 	%f378, [_ZZN3cub18CUB_300001_SM_10006detail6reduce28DeviceReduceSingleTileKernelINS2_10policy_hubIfyN4cuda3std3__44plusIfEEE10Policy1000EPfSC_iS9_ffNS7_10__identityEEEvT0_T1_T2_T3_T4_T6_E12temp_storage+12];
	add.f32 	%f379, %f418, %f378;
	ld.shared.f32 	%f380, [_ZZN3cub18CUB_300001_SM_10006detail6reduce28DeviceReduceSingleTileKernelINS2_10policy_hubIfyN4cuda3std3__44plusIfEEE10Policy1000EPfSC_iS9_ffNS7_10__identityEEEvT0_T1_T2_T3_T4_T6_E12temp_storage+16];
	add.f32 	%f381, %f379, %f380;
	ld.shared.f32 	%f382, [_ZZN3cub18CUB_300001_SM_10006detail6reduce28DeviceReduceSingleTileKernelINS2_10policy_hubIfyN4cuda3std3__44plusIfEEE10Policy1000EPfSC_iS9_ffNS7_10__identityEEEvT0_T1_T2_T3_T4_T6_E12temp_storage+20];
	add.f32 	%f383, %f381, %f382;
	ld.shared.f32 	%f384, [_ZZN3cub18CUB_300001_SM_10006detail6reduce28DeviceReduceSingleTileKernelINS2_10policy_hubIfyN4cuda3std3__44plusIfEEE10Policy1000EPfSC_iS9_ffNS7_10__identityEEEvT0_T1_T2_T3_T4_T6_E12temp_storage+24];
	add.f32 	%f385, %f383, %f384;
	ld.shared.f32 	%f386, [_ZZN3cub18CUB_300001_SM_10006detail6reduce28DeviceReduceSingleTileKernelINS2_10policy_hubIfyN4cuda3std3__44plusIfEEE10Policy1000EPfSC_iS9_ffNS7_10__identityEEEvT0_T1_T2_T3_T4_T6_E12temp_storage+28];
	add.f32 	%f387, %f385, %f386;
	ld.shared.f32 	%f388, [_ZZN3cub18CUB_300001_SM_10006detail6reduce28DeviceReduceSingleTileKernelINS2_10policy_hubIfyN4cuda3std3__44plusIfEEE10Policy1000EPfSC_iS9_ffNS7_10__identityEEEvT0_T1_T2_T3_T4_T6_E12temp_storage+32];
	add.f32 	%f389, %f387, %f388;
	ld.shared.f32 	%f390, [_ZZN3cub18CUB_300001_SM_10006detail6reduce28DeviceReduceSingleTileKernelINS2_10policy_hubIfyN4cuda3std3__44plusIfEEE10Policy1000EPfSC_iS9_ffNS7_10__identityEEEvT0_T1_T2_T3_T4_T6_E12temp_storage+36];
	add.f32 	%f418, %f389, %f390;
	bra.uni 	$L__BB10_72;
$L__BB10_18:
	// begin inline asm
	mov.u32 %r311, %laneid;
	// end inline asm
	and.b32  	%r337, %r1, 992;
	add.s32 	%r338, %r337, 32;
	setp.gt.s32 	%p73, %r338, %r67;
	not.b32 	%r339, %r337;
	add.s32 	%r340, %r67, %r339;
	selp.b32 	%r335, %r340, 31, %p73;
	mov.b32 	%r313, %f397;
	mov.b32 	%r314, 1;
	mov.b32 	%r336, -1;
	// begin inline asm
	shfl.sync.down.b32 %r312, %r313, %r314, %r335, %r336;
	// end inline asm
	setp.lt.s32 	%p74, %r311, %r335;
	mov.b32 	%f331, %r312;
	add.f32 	%f332, %f397, %f331;
	selp.f32 	%f333, %f332, %f397, %p74;
	mov.b32 	%r318, %f333;
	mov.b32 	%r319, 2;
	// begin inline asm
	shfl.sync.down.b32 %r317, %r318, %r319, %r335, %r336;
	// end inline asm
	add.s32 	%r341, %r311, 2;
	setp.gt.s32 	%p75, %r341, %r335;
	mov.b32 	%f334, %r317;
	add.f32 	%f335, %f333, %f334;
	selp.f32 	%f336, %f333, %f335, %p75;
	mov.b32 	%r323, %f336;
	mov.b32 	%r324, 4;
	// begin inline asm
	shfl.sync.down.b32 %r322, %r323, %r324, %r335, %r336;
	// end inline asm
	add.s32 	%r342, %r311, 4;
	setp.gt.s32 	%p76, %r342, %r335;
	mov.b32 	%f337, %r322;
	add.f32 	%f338, %f336, %f337;
	selp.f32 	%f339, %f336, %f338, %p76;
	mov.b32 	%r328, %f339;
	mov.b32 	%r329, 8;
	// begin inline asm
	shfl.sync.down.b32 %r327, %r328, %r329, %r335, %r336;
	// end inline asm
	add.s32 	%r343, %r311, 8;
	setp.gt.s32 	%p77, %r343, %r335;
	mov.b32 	%f340, %r327;
	add.f32 	%f341, %f339, %f340;
	selp.f32 	%f342, %f339, %f341, %p77;
	mov.b32 	%r333, %f342;
	mov.b32 	%r334, 16;
	// begin inline asm
	shfl.sync.down.b32 %r332, %r333, %r334, %r335, %r336;
	// end inline asm
	add.s32 	%r344, %r311, 16;
	setp.gt.s32 	%p78, %r344, %r335;
	mov.b32 	%f343, %r332;
	add.f32 	%f344, %f342, %f343;
	selp.f32 	%f418, %f342, %f344, %p78;
	setp.ne.s32 	%p79, %r311, 0;
	@%p79 bra 	$L__BB10_20;
	shr.u32 	%r345, %r1, 3;
	and.b32  	%r346, %r345, 124;
	mov.u32 	%r347, _ZZN3cub18CUB_300001_SM_10006detail6reduce28DeviceReduceSingleTileKernelINS2_10policy_hubIfyN4cuda3std3__44plusIfEEE10Policy1000EPfSC_iS9_ffNS7_10__identityEEEvT0_T1_T2_T3_T4_T6_E12temp_storage;
	add.s32 	%r348, %r347, %r346;
	st.shared.f32 	[%r348+8], %f418;
$L__BB10_20:
	bar.sync 	0;
	setp.ne.s32 	%p80, %r1, 0;
	@%p80 bra 	$L__BB10_72;
	setp.gt.s32 	%p81, %r67, 32;
	ld.shared.f32 	%f345, [_ZZN3cub18CUB_300001_SM_10006detail6reduce28DeviceReduceSingleTileKernelINS2_10policy_hubIfyN4cuda3std3__44plusIfEEE10Policy1000EPfSC_iS9_ffNS7_10__identityEEEvT0_T1_T2_T3_T4_T6_E12temp_storage+12];
	add.f32 	%f346, %f418, %f345;
	selp.f32 	%f347, %f346, %f418, %p81;
	setp.gt.s32 	%p82, %r67, 64;
	ld.shared.f32 	%f348, [_ZZN3cub18CUB_300001_SM_10006detail6reduce28DeviceReduceSingleTileKernelINS2_10policy_hubIfyN4cuda3std3__44plusIfEEE10Policy1000EPfSC_iS9_ffNS7_10__identityEEEvT0_T1_T2_T3_T4_T6_E12temp_storage+16];
	add.f32 	%f349, %f348, %f347;
	selp.f32 	%f350, %f349, %f347, %p82;
	setp.gt.s32 	%p83, %r67, 96;
	ld.shared.f32 	%f351, [_ZZN3cub18CUB_300001_SM_10006detail6reduce28DeviceReduceSingleTileKernelINS2_10policy_hubIfyN4cuda3std3__44plusIfEEE10Policy1000EPfSC_iS9_ffNS7_10__identityEEEvT0_T1_T2_T3_T4_T6_E12temp_storage+20];
	add.f32 	%f352, %f351, %f350;
	selp.f32 	%f353, %f352, %f350, %p83;
	setp.gt.s32 	%p84, %r67, 128;
	ld.shared.f32 	%f354, [_ZZN3cub18CUB_300001_SM_10006detail6reduce28DeviceReduceSingleTileKernelINS2_10policy_hubIfyN4cuda3std3__44plusIfEEE10Policy1000EPfSC_iS9_ffNS7_10__identityEEEvT0_T1_T2_T3_T4_T6_E12temp_storage+24];
	add.f32 	%f355, %f354, %f353;
	selp.f32 	%f356, %f355, %f353, %p84;
	setp.gt.s32 	%p85, %r67, 160;
	ld.shared.f32 	%f357, [_ZZN3cub18CUB_300001_SM_10006detail6reduce28DeviceReduceSingleTileKernelINS2_10policy_hubIfyN4cuda3std3__44plusIfEEE10Policy1000EPfSC_iS9_ffNS7_10__identityEEEvT0_T1_T2_T3_T4_T6_E12temp_storage+28];
	add.f32 	%f358, %f357, %f356;
	selp.f32 	%f359, %f358, %f356, %p85;
	setp.gt.s32 	%p86, %r67, 192;
	ld.shared.f32 	%f360, [_ZZN3cub18CUB_300001_SM_10006detail6reduce28DeviceReduceSingleTileKernelINS2_10policy_hubIfyN4cuda3std3__44plusIfEEE10Policy1000EPfSC_iS9_ffNS7_10__identityEEEvT0_T1_T2_T3_T4_T6_E12temp_storage+32];
	add.f32 	%f361, %f360, %f359;
	selp.f32 	%f362, %f361, %f359, %p86;
	setp.gt.s32 	%p87, %r67, 224;
	ld.shared.f32 	%f363, [_ZZN3cub18CUB_300001_SM_10006detail6reduce28DeviceReduceSingleTileKernelINS2_10policy_hubIfyN4cuda3std3__44plusIfEEE10Policy1000EPfSC_iS9_ffNS7_10__identityEEEvT0_T1_T2_T3_T4_T6_E12temp_storage+36];
	add.f32 	%f364, %f363, %f362;
	selp.f32 	%f418, %f364, %f362, %p87;
	bra.uni 	$L__BB10_72;
$L__BB10_22:
	mov.u32 	%r13, %tid.x;
	shl.b32 	%r224, %r13, 2;
	mul.wide.u32 	%rd86, %r224, 4;
	add.s64 	%rd76, %rd16, %rd86;
	// begin inline asm
	ld.global.nc.v2.u64 {%rd74, %rd75}, [%rd76];
	// end inline asm
	mov.b64 	{%r225, %r226}, %rd75;
	mov.b64 	{%r227, %r228}, %rd74;
	mov.b32 	%f225, %r228;
	mov.b32 	%f226, %r227;
	mov.b32 	%f227, %r226;
	mov.b32 	%f228, %r225;
	add.s64 	%rd79, %rd76, 4096;
	// begin inline asm
	ld.global.nc.v2.u64 {%rd77, %rd78}, [%rd79];
	// end inline asm
	mov.b64 	{%r229, %r230}, %rd78;
	mov.b64 	{%r231, %r232}, %rd77;
	mov.b32 	%f229, %r232;
	mov.b32 	%f230, %r231;
	mov.b32 	%f231, %r230;
	mov.b32 	%f232, %r229;
	add.s64 	%rd82, %rd76, 8192;
	// begin inline asm
	ld.global.nc.v2.u64 {%rd80, %rd81}, [%rd82];
	// end inline asm
	mov.b64 	{%r233, %r234}, %rd81;
	mov.b64 	{%r235, %r236}, %rd80;
	mov.b32 	%f233, %r236;
	mov.b32 	%f234, %r235;
	mov.b32 	%f235, %r234;
	mov.b32 	%f236, %r233;
	add.s64 	%rd85, %rd76, 12288;
	// begin inline asm
	ld.global.nc.v2.u64 {%rd83, %rd84}, [%rd85];
	// end inline asm
	mov.b64 	{%r237, %r238}, %rd84;
	mov.b64 	{%r239, %r240}, %rd83;
	mov.b32 	%f237, %r240;
	mov.b32 	%f238, %r239;
	mov.b32 	%f239, %r238;
	mov.b32 	%f240, %r237;
	add.f32 	%f241, %f226, %f225;
	add.f32 	%f242, %f228, %f227;
	add.f32 	%f243, %f230, %f229;
	add.f32 	%f244, %f232, %f231;
	add.f32 	%f245, %f234, %f233;
	add.f32 	%f246, %f236, %f235;
	add.f32 	%f247, %f238, %f237;
	add.f32 	%f248, %f240, %f239;
	add.f32 	%f249, %f241, %f242;
	add.f32 	%f250, %f243, %f244;
	add.f32 	%f251, %f245, %f246;
	add.f32 	%f252, %f247, %f248;
	add.f32 	%f253, %f249, %f250;
	add.f32 	%f254, %f251, %f252;
	add.f32 	%f404, %f253, %f254;
	setp.lt.u32 	%p50, %r67, 8192;
	mov.b32 	%r387, 4096;
	@%p50 bra 	$L__BB10_26;
	add.s32 	%r14, %r67, -4096;
	mov.b32 	%r387, 4096;
$L__BB10_24:
	mul.wide.s32 	%rd99, %r387, 4;
	add.s64 	%rd89, %rd76, %rd99;
	// begin inline asm
	ld.global.nc.v2.u64 {%rd87, %rd88}, [%rd89];
	// end inline asm
	mov.b64 	{%r242, %r243}, %rd88;
	mov.b64 	{%r244, %r245}, %rd87;
	mov.b32 	%f255, %r245;
	mov.b32 	%f256, %r244;
	mov.b32 	%f257, %r243;
	mov.b32 	%f258, %r242;
	add.s64 	%rd92, %rd89, 4096;
	// begin inline asm
	ld.global.nc.v2.u64 {%rd90, %rd91}, [%rd92];
	// end inline asm
	mov.b64 	{%r246, %r247}, %rd91;
	mov.b64 	{%r248, %r249}, %rd90;
	mov.b32 	%f259, %r249;
	mov.b32 	%f260, %r248;
	mov.b32 	%f261, %r247;
	mov.b32 	%f262, %r246;
	add.s64 	%rd95, %rd89, 8192;
	// begin inline asm
	ld.global.nc.v2.u64 {%rd93, %rd94}, [%rd95];
	// end inline asm
	mov.b64 	{%r250, %r251}, %rd94;
	mov.b64 	{%r252, %r253}, %rd93;
	mov.b32 	%f263, %r253;
	mov.b32 	%f264, %r252;
	mov.b32 	%f265, %r251;
	mov.b32 	%f266, %r250;
	add.s64 	%rd98, %rd89, 12288;
	// begin inline asm
	ld.global.nc.v2.u64 {%rd96, %rd97}, [%rd98];
	// end inline asm
	mov.b64 	{%r254, %r255}, %rd97;
	mov.b64 	{%r256, %r257}, %rd96;
	mov.b32 	%f267, %r257;
	mov.b32 	%f268, %r256;
	mov.b32 	%f269, %r255;
	mov.b32 	%f270, %r254;
	add.f32 	%f271, %f404, %f256;
	add.f32 	%f272, %f255, %f258;
	add.f32 	%f273, %f257, %f260;
	add.f32 	%f274, %f259, %f262;
	add.f32 	%f275, %f261, %f264;
	add.f32 	%f276, %f263, %f266;
	add.f32 	%f277, %f265, %f268;
	add.f32 	%f278, %f267, %f270;
	add.f32 	%f279, %f271, %f272;
	add.f32 	%f280, %f273, %f274;
	add.f32 	%f281, %f275, %f276;
	add.f32 	%f282, %f277, %f278;
	add.f32 	%f283, %f279, %f280;
	add.f32 	%f284, %f281, %f282;
	add.f32 	%f285, %f283, %f284;
	add.f32 	%f404, %f285, %f269;
	sub.s32 	%r258, %r67, %r387;
	setp.lt.s32 	%p51, %r258, 4096;
	@%p51 bra 	$L__BB10_34;
	add.s32 	%r387, %r387, 4096;
	setp.le.s32 	%p52, %r387, %r14;
	@%p52 bra 	$L__BB10_24;
$L__BB10_26:
	setp.le.s32 	%p53, %r67, %r387;
	@%p53 bra 	$L__BB10_34;
	sub.s32 	%r18, %r67, %r387;
	setp.ge.s32 	%p54, %r13, %r18;
	@%p54 bra 	$L__BB10_34;
	not.b32 	%r259, %r13;
	add.s32 	%r260, %r67, %r259;
	sub.s32 	%r19, %r260, %r387;
	and.b32  	%r261, %r19, 768;
	setp.eq.s32 	%p55, %r261, 768;
	mov.u32 	%r391, %r13;
	@%p55 bra 	$L__BB10_31;
	add.s32 	%r389, %r13, %r387;
	shr.u32 	%r262, %r19, 8;
	add.s32 	%r263, %r262, 1;
	and.b32  	%r264, %r263, 3;
	neg.s32 	%r388, %r264;
	mov.u32 	%r391, %r13;
$L__BB10_30:
	.pragma "nounroll";
	mul.wide.u32 	%rd101, %r389, 4;
	add.s64 	%rd100, %rd16, %rd101;
	// begin inline asm
	ld.global.nc.u32 %r265, [%rd100];
	// end inline asm
	mov.b32 	%f287, %r265;
	add.f32 	%f404, %f404, %f287;
	add.s32 	%r391, %r391, 256;
	add.s32 	%r389, %r389, 256;
	add.s32 	%r388, %r388, 1;
	setp.ne.s32 	%p56, %r388, 0;
	@%p56 bra 	$L__BB10_30;
$L__BB10_31:
	setp.lt.u32 	%p57, %r19, 768;
	@%p57 bra 	$L__BB10_34;
	cvt.u64.u32 	%rd102, %r391;
	cvt.u64.u32 	%rd103, %r387;
	add.s64 	%rd104, %rd102, %rd103;
	shl.b64 	%rd105, %rd104, 2;
	add.s64 	%rd106, %rd105, %rd16;
	add.s64 	%rd122, %rd106, 2048;
	add.s32 	%r392, %r391, %r387;
$L__BB10_33:
	mul.wide.u32 	%rd111, %r392, 4;
	add.s64 	%rd107, %rd16, %rd111;
	// begin inline asm
	ld.global.nc.u32 %r266, [%rd107];
	// end inline asm
	mov.b32 	%f288, %r266;
	add.f32 	%f289, %f404, %f288;
	add.s64 	%rd108, %rd122, -1024;
	// begin inline asm
	ld.global.nc.u32 %r267, [%rd108];
	// end inline asm
	mov.b32 	%f290, %r267;
	add.f32 	%f291, %f289, %f290;
	// begin inline asm
	ld.global.nc.u32 %r268, [%rd122];
	// end inline asm
	mov.b32 	%f292, %r268;
	add.f32 	%f293, %f291, %f292;
	add.s64 	%rd110, %rd122, 1024;
	// begin inline asm
	ld.global.nc.u32 %r269, [%rd110];
	// end inline asm
	mov.b32 	%f294, %r269;
	add.f32 	%f404, %f293, %f294;
	add.s32 	%r391, %r391, 1024;
	add.s64 	%rd122, %rd122, 4096;
	add.s32 	%r392, %r392, 1024;
	setp.lt.s32 	%p58, %r391, %r18;
	@%p58 bra 	$L__BB10_33;
$L__BB10_34:
	// begin inline asm
	mov.u32 %r270, %laneid;
	// end inline asm
	mov.b32 	%r272, %f404;
	mov.b32 	%r273, 1;
	mov.b32 	%r294, 31;
	mov.b32 	%r295, -1;
	// begin inline asm
	shfl.sync.down.b32 %r271, %r272, %r273, %r294, %r295;
	// end inline asm
	setp.gt.s32 	%p59, %r270, 30;
	mov.b32 	%f295, %r271;
	add.f32 	%f296, %f404, %f295;
	selp.f32 	%f297, %f404, %f296, %p59;
	mov.b32 	%r277, %f297;
	mov.b32 	%r278, 2;
	// begin inline asm
	shfl.sync.down.b32 %r276, %r277, %r278, %r294, %r295;
	// end inline asm
	setp.gt.s32 	%p60, %r270, 29;
	mov.b32 	%f298, %r276;
	add.f32 	%f299, %f297, %f298;
	selp.f32 	%f300, %f297, %f299, %p60;
	mov.b32 	%r282, %f300;
	mov.b32 	%r283, 4;
	// begin inline asm
	shfl.sync.down.b32 %r281, %r282, %r283, %r294, %r295;
	// end inline asm
	setp.gt.s32 	%p61, %r270, 27;
	mov.b32 	%f301, %r281;
	add.f32 	%f302, %f300, %f301;
	selp.f32 	%f303, %f300, %f302, %p61;
	mov.b32 	%r287, %f303;
	mov.b32 	%r288, 8;
	// begin inline asm
	shfl.sync.down.b32 %r286, %r287, %r288, %r294, %r295;
	// end inline asm
	setp.gt.s32 	%p62, %r270, 23;
	mov.b32 	%f304, %r286;
	add.f32 	%f305, %f303, %f304;
	selp.f32 	%f306, %f303, %f305, %p62;
	mov.b32 	%r292, %f306;
	mov.b32 	%r293, 16;
	// begin inline asm
	shfl.sync.down.b32 %r291, %r292, %r293, %r294, %r295;
	// end inline asm
	setp.gt.s32 	%p63, %r270, 15;
	mov.b32 	%f307, %r291;
	add.f32 	%f26, %f306, %f307;
	selp.f32 	%f418, %f306, %f26, %p63;
	setp.ne.s32 	%p64, %r270, 0;
	@%p64 bra 	$L__BB10_36;
	shr.u32 	%r296, %r13, 3;
	and.b32  	%r297, %r296, 124;
	mov.u32 	%r298, _ZZN3cub18CUB_300001_SM_10006detail6reduce28DeviceReduceSingleTileKernelINS2_10policy_hubIfyN4cuda3std3__44plusIfEEE10Policy1000EPfSC_iS9_ffNS7_10__identityEEEvT0_T1_T2_T3_T4_T6_E12temp_storage;
	add.s32 	%r299, %r298, %r297;
	st.shared.f32 	[%r299+8], %f26;
$L__BB10_36:
	bar.sync 	0;
	setp.ne.s32 	%p65, %r13, 0;
	@%p65 bra 	$L__BB10_72;
	ld.shared.f32 	%f308, [_ZZN3cub18CUB_300001_SM_10006detail6reduce28DeviceReduceSingleTileKernelINS2_10policy_hubIfyN4cuda3std3__44plusIfEEE10Policy1000EPfSC_iS9_ffNS7_10__identityEEEvT0_T1_T2_T3_T4_T6_E12temp_storage+12];
	add.f32 	%f309, %f418, %f308;
	ld.shared.f32 	%f310, [_ZZN3cub18CUB_300001_SM_10006detail6reduce28DeviceReduceSingleTileKernelINS2_10policy_hubIfyN4cuda3std3__44plusIfEEE10Policy1000EPfSC_iS9_ffNS7_10__identityEEEvT0_T1_T2_T3_T4_T6_E12temp_storage+16];
	add.f32 	%f311, %f309, %f310;
	ld.shared.f32 	%f312, [_ZZN3cub18CUB_300001_SM_10006detail6reduce28DeviceReduceSingleTileKernelINS2_10policy_hubIfyN4cuda3std3__44plusIfEEE10Policy1000EPfSC_iS9_ffNS7_10__identityEEEvT0_T1_T2_T3_T4_T6_E12temp_storage+20];
	add.f32 	%f313, %f311, %f312;
	ld.shared.f32 	%f314, [_ZZN3cub18CUB_300001_SM_10006detail6reduce28DeviceReduceSingleTileKernelINS2_10policy_hubIfyN4cuda3std3__44plusIfEEE10Policy1000EPfSC_iS9_ffNS7_10__identityEEEvT0_T1_T2_T3_T4_T6_E12temp_storage+24];
	add.f32 	%f315, %f313, %f314;
	ld.shared.f32 	%f316, [_ZZN3cub18CUB_300001_SM_10006detail6reduce28DeviceReduceSingleTileKernelINS2_10policy_hubIfyN4cuda3std3__44plusIfEEE10Policy1000EPfSC_iS9_ffNS7_10__identityEEEvT0_T1_T2_T3_T4_T6_E12temp_storage+28];
	add.f32 	%f317, %f315, %f316;
	ld.shared.f32 	%f318, [_ZZN3cub18CUB_300001_SM_10006detail6reduce28DeviceReduceSingleTileKernelINS2_10policy_hubIfyN4cuda3std3__44plusIfEEE10Policy1000EPfSC_iS9_ffNS7_10__identityEEEvT0_T1_T2_T3_T4_T6_E12temp_storage+32];
	add.f32 	%f319, %f317, %f318;
	ld.shared.f32 	%f320, [_ZZN3cub18CUB_300001_SM_10006detail6reduce28DeviceReduceSingleTileKernelINS2_10policy_hubIfyN4cuda3std3__44plusIfEEE10Policy1000EPfSC_iS9_ffNS7_10__identityEEEvT0_T1_T2_T3_T4_T6_E12temp_storage+36];
	add.f32 	%f418, %f319, %f320;
	bra.uni 	$L__BB10_72;
$L__BB10_38:
	setp.gt.s32 	%p3, %r67, 4095;
	@%p3 bra 	$L__BB10_56;
	mov.u32 	%r34, %tid.x;
	setp.ge.s32 	%p20, %r34, %r67;
	mov.f32 	%f410, 0f00000000;
	mov.u32 	%r397, %r34;
	@%p20 bra 	$L__BB10_41;
	mul.wide.u32 	%rd66, %r34, 4;
	add.s64 	%rd65, %rd16, %rd66;
	// begin inline asm
	ld.global.nc.u32 %r144, [%rd65];
	// end inline asm
	mov.b32 	%f410, %r144;
	add.s32 	%r397, %r34, 256;
$L__BB10_41:
	setp.ge.s32 	%p21, %r397, %r67;
	@%p21 bra 	$L__BB10_47;
	not.b32 	%r145, %r397;
	add.s32 	%r37, %r67, %r145;
	and.b32  	%r146, %r37, 768;
	setp.eq.s32 	%p22, %r146, 768;
	@%p22 bra 	$L__BB10_45;
	mul.wide.u32 	%rd67, %r397, 4;
	add.s64 	%rd123, %rd16, %rd67;
	shr.u32 	%r147, %r37, 8;
	add.s32 	%r148, %r147, 1;
	and.b32  	%r149, %r148, 3;
	neg.s32 	%r395, %r149;
$L__BB10_44:
	.pragma "nounroll";
	// begin inline asm
	ld.global.nc.u32 %r150, [%rd123];
	// end inline asm
	mov.b32 	%f157, %r150;
	add.f32 	%f410, %f410, %f157;
	add.s32 	%r397, %r397, 256;
	add.s64 	%rd123, %rd123, 1024;
	add.s32 	%r395, %r395, 1;
	setp.ne.s32 	%p23, %r395, 0;
	@%p23 bra 	$L__BB10_44;
$L__BB10_45:
	setp.lt.u32 	%p24, %r37, 768;
	@%p24 bra 	$L__BB10_47;
$L__BB10_46:
	mul.wide.s32 	%rd73, %r397, 4;
	add.s64 	%rd69, %rd16, %rd73;
	// begin inline asm
	ld.global.nc.u32 %r151, [%rd69];
	// end inline asm
	mov.b32 	%f158, %r151;
	add.f32 	%f159, %f410, %f158;
	add.s64 	%rd70, %rd69, 1024;
	// begin inline asm
	ld.global.nc.u32 %r152, [%rd70];
	// end inline asm
	mov.b32 	%f160, %r152;
	add.f32 	%f161, %f159, %f160;
	add.s64 	%rd71, %rd69, 2048;
	// begin inline asm
	ld.global.nc.u32 %r153, [%rd71];
	// end inline asm
	mov.b32 	%f162, %r153;
	add.f32 	%f163, %f161, %f162;
	add.s64 	%rd72, %rd69, 3072;
	// begin inline asm
	ld.global.nc.u32 %r154, [%rd72];
	// end inline asm
	mov.b32 	%f164, %r154;
	add.f32 	%f410, %f163, %f164;
	add.s32 	%r397, %r397, 1024;
	setp.lt.s32 	%p25, %r397, %r67;
	@%p25 bra 	$L__BB10_46;
$L__BB10_47:
	setp.lt.s32 	%p26, %r67, 256;
	@%p26 bra 	$L__BB10_52;
	// begin inline asm
	mov.u32 %r193, %laneid;
	// end inline asm
	mov.b32 	%r195, %f410;
	mov.b32 	%r196, 1;
	mov.b32 	%r217, 31;
	mov.b32 	%r218, -1;
	// begin inline asm
	shfl.sync.down.b32 %r194, %r195, %r196, %r217, %r218;
	// end inline asm
	setp.gt.s32 	%p42, %r193, 30;
	mov.b32 	%f199, %r194;
	add.f32 	%f200, %f410, %f199;
	selp.f32 	%f201, %f410, %f200, %p42;
	mov.b32 	%r200, %f201;
	mov.b32 	%r201, 2;
	// begin inline asm
	shfl.sync.down.b32 %r199, %r200, %r201, %r217, %r218;
	// end inline asm
	setp.gt.s32 	%p43, %r193, 29;
	mov.b32 	%f202, %r199;
	add.f32 	%f203, %f201, %f202;
	selp.f32 	%f204, %f201, %f203, %p43;
	mov.b32 	%r205, %f204;
	mov.b32 	%r206, 4;
	// begin inline asm
	shfl.sync.down.b32 %r204, %r205, %r206, %r217, %r218;
	// end inline asm
	setp.gt.s32 	%p44, %r193, 27;
	mov.b32 	%f205, %r204;
	add.f32 	%f206, %f204, %f205;
	selp.f32 	%f207, %f204, %f206, %p44;
	mov.b32 	%r210, %f207;
	mov.b32 	%r211, 8;
	// begin inline asm
	shfl.sync.down.b32 %r209, %r210, %r211, %r217, %r218;
	// end inline asm
	setp.gt.s32 	%p45, %r193, 23;
	mov.b32 	%f208, %r209;
	add.f32 	%f209, %f207, %f208;
	selp.f32 	%f210, %f207, %f209, %p45;
	mov.b32 	%r215, %f210;
	mov.b32 	%r216, 16;
	// begin inline asm
	shfl.sync.down.b32 %r214, %r215, %r216, %r217, %r218;
	// end inline asm
	setp.gt.s32 	%p46, %r193, 15;
	mov.b32 	%f211, %r214;
	add.f32 	%f38, %f210, %f211;
	selp.f32 	%f418, %f210, %f38, %p46;
	setp.ne.s32 	%p47, %r193, 0;
	@%p47 bra 	$L__BB10_50;
	shr.u32 	%r219, %r34, 3;
	and.b32  	%r220, %r219, 124;
	mov.u32 	%r221, _ZZN3cub18CUB_300001_SM_10006detail6reduce28DeviceReduceSingleTileKernelINS2_10policy_hubIfyN4cuda3std3__44plusIfEEE10Policy1000EPfSC_iS9_ffNS7_10__identityEEEvT0_T1_T2_T3_T4_T6_E12temp_storage;
	add.s32 	%r222, %r221, %r220;
	st.shared.f32 	[%r222+8], %f38;
$L__BB10_50:
	bar.sync 	0;
	setp.ne.s32 	%p48, %r34, 0;
	@%p48 bra 	$L__BB10_72;
	ld.shared.f32 	%f212, [_ZZN3cub18CUB_300001_SM_10006detail6reduce28DeviceReduceSingleTileKernelINS2_10policy_hubIfyN4cuda3std3__44plusIfEEE10Policy1000EPfSC_iS9_ffNS7_10__identityEEEvT0_T1_T2_T3_T4_T6_E12temp_storage+12];
	add.f32 	%f213, %f418, %f212;
	ld.shared.f32 	%f214, [_ZZN3cub18CUB_300001_SM_10006detail6reduce28DeviceReduceSingleTileKernelINS2_10policy_hubIfyN4cuda3std3__44plusIfEEE10Policy1000EPfSC_iS9_ffNS7_10__identityEEEvT0_T1_T2_T3_T4_T6_E12temp_storage+16];
	add.f32 	%f215, %f213, %f214;
	ld.shared.f32 	%f216, [_ZZN3cub18CUB_300001_SM_10006detail6reduce28DeviceReduceSingleTileKernelINS2_10policy_hubIfyN4cuda3std3__44plusIfEEE10Policy1000EPfSC_iS9_ffNS7_10__identityEEEvT0_T1_T2_T3_T4_T6_E12temp_storage+20];
	add.f32 	%f217, %f215, %f216;
	ld.shared.f32 	%f218, [_ZZN3cub18CUB_300001_SM_10006detail6reduce28DeviceReduceSingleTileKernelINS2_10policy_hubIfyN4cuda3std3__44plusIfEEE10Policy1000EPfSC_iS9_ffNS7_10__identityEEEvT0_T1_T2_T3_T4_T6_E12temp_storage+24];
	add.f32 	%f219, %f217, %f218;
	ld.shared.f32 	%f220, [_ZZN3cub18CUB_300001_SM_10006detail6reduce28DeviceReduceSingleTileKernelINS2_10policy_hubIfyN4cuda3std3__44plusIfEEE10Policy1000EPfSC_iS9_ffNS7_10__identityEEEvT0_T1_T2_T3_T4_T6_E12temp_storage+28];
	add.f32 	%f221, %f219, %f220;
	ld.shared.f32 	%f222, [_ZZN3cub18CUB_300001_SM_10006detail6reduce28DeviceReduceSingleTileKernelINS2_10policy_hubIfyN4cuda3std3__44plusIfEEE10Policy1000EPfSC_iS9_ffNS7_10__identityEEEvT0_T1_T2_T3_T4_T6_E12temp_storage+32];
	add.f32 	%f223, %f221, %f222;
	ld.shared.f32 	%f224, [_ZZN3cub18CUB_300001_SM_10006detail6reduce28DeviceReduceSingleTileKernelINS2_10policy_hubIfyN4cuda3std3__44plusIfEEE10Policy1000EPfSC_iS9_ffNS7_10__identityEEEvT0_T1_T2_T3_T4_T6_E12temp_storage+36];
	add.f32 	%f418, %f223, %f224;
	bra.uni 	$L__BB10_72;
$L__BB10_52:
	// begin inline asm
	mov.u32 %r155, %laneid;
	// end inline asm
	and.b32  	%r181, %r34, 992;
	add.s32 	%r182, %r181, 32;
	setp.gt.s32 	%p27, %r182, %r67;
	not.b32 	%r183, %r181;
	add.s32 	%r184, %r67, %r183;
	selp.b32 	%r179, %r184, 31, %p27;
	mov.b32 	%r157, %f410;
	mov.b32 	%r158, 1;
	mov.b32 	%r180, -1;
	// begin inline asm
	shfl.sync.down.b32 %r156, %r157, %r158, %r179, %r180;
	// end inline asm
	setp.lt.s32 	%p28, %r155, %r179;
	mov.b32 	%f165, %r156;
	add.f32 	%f166, %f410, %f165;
	selp.f32 	%f167, %f166, %f410, %p28;
	mov.b32 	%r162, %f167;
	mov.b32 	%r163, 2;
	// begin inline asm
	shfl.sync.down.b32 %r161, %r162, %r163, %r179, %r180;
	// end inline asm
	add.s32 	%r185, %r155, 2;
	setp.gt.s32 	%p29, %r185, %r179;
	mov.b32 	%f168, %r161;
	add.f32 	%f169, %f167, %f168;
	selp.f32 	%f170, %f167, %f169, %p29;
	mov.b32 	%r167, %f170;
	mov.b32 	%r168, 4;
	// begin inline asm
	shfl.sync.down.b32 %r166, %r167, %r168, %r179, %r180;
	// end inline asm
	add.s32 	%r186, %r155, 4;
	setp.gt.s32 	%p30, %r186, %r179;
	mov.b32 	%f171, %r166;
	add.f32 	%f172, %f170, %f171;
	selp.f32 	%f173, %f170, %f172, %p30;
	mov.b32 	%r172, %f173;
	mov.b32 	%r173, 8;
	// begin inline asm
	shfl.sync.down.b32 %r171, %r172, %r173, %r179, %r180;
	// end inline asm
	add.s32 	%r187, %r155, 8;
	setp.gt.s32 	%p31, %r187, %r179;
	mov.b32 	%f174, %r171;
	add.f32 	%f175, %f173, %f174;
	selp.f32 	%f176, %f173, %f175, %p31;
	mov.b32 	%r177, %f176;
	mov.b32 	%r178, 16;
	// begin inline asm
	shfl.sync.down.b32 %r176, %r177, %r178, %r179, %r180;
	// end inline asm
	add.s32 	%r188, %r155, 16;
	setp.gt.s32 	%p32, %r188, %r179;
	mov.b32 	%f177, %r176;
	add.f32 	%f178, %f176, %f177;
	selp.f32 	%f418, %f176, %f178, %p32;
	setp.ne.s32 	%p33, %r155, 0;
	@%p33 bra 	$L__BB10_54;
	shr.u32 	%r189, %r34, 3;
	and.b32  	%r190, %r189, 124;
	mov.u32 	%r191, _ZZN3cub18CUB_300001_SM_10006detail6reduce28DeviceReduceSingleTileKernelINS2_10policy_hubIfyN4cuda3std3__44plusIfEEE10Policy1000EPfSC_iS9_ffNS7_10__identityEEEvT0_T1_T2_T3_T4_T6_E12temp_storage;
	add.s32 	%r192, %r191, %r190;
	st.shared.f32 	[%r192+8], %f418;
$L__BB10_54:
	bar.sync 	0;
	setp.ne.s32 	%p34, %r34, 0;
	@%p34 bra 	$L__BB10_72;
	setp.gt.s32 	%p35, %r67, 32;
	ld.shared.f32 	%f179, [_ZZN3cub18CUB_300001_SM_10006detail6reduce28DeviceReduceSingleTileKernelINS2_10policy_hubIfyN4cuda3std3__44plusIfEEE10Policy1000EPfSC_iS9_ffNS7_10__identityEEEvT0_T1_T2_T3_T4_T6_E12temp_storage+12];
	add.f32 	%f180, %f418, %f179;
	selp.f32 	%f181, %f180, %f418, %p35;
	setp.gt.s32 	%p36, %r67, 64;
	ld.shared.f32 	%f182, [_ZZN3cub18CUB_300001_SM_10006detail6reduce28DeviceReduceSingleTileKernelINS2_10policy_hubIfyN4cuda3std3__44plusIfEEE10Policy1000EPfSC_iS9_ffNS7_10__identityEEEvT0_T1_T2_T3_T4_T6_E12temp_storage+16];
	add.f32 	%f183, %f182, %f181;
	selp.f32 	%f184, %f183, %f181, %p36;
	setp.gt.s32 	%p37, %r67, 96;
	ld.shared.f32 	%f185, [_ZZN3cub18CUB_300001_SM_10006detail6reduce28DeviceReduceSingleTileKernelINS2_10policy_hubIfyN4cuda3std3__44plusIfEEE10Policy1000EPfSC_iS9_ffNS7_10__identityEEEvT0_T1_T2_T3_T4_T6_E12temp_storage+20];
	add.f32 	%f186, %f185, %f184;
	selp.f32 	%f187, %f186, %f184, %p37;
	setp.gt.s32 	%p38, %r67, 128;
	ld.shared.f32 	%f188, [_ZZN3cub18CUB_300001_SM_10006detail6reduce28DeviceReduceSingleTileKernelINS2_10policy_hubIfyN4cuda3std3__44plusIfEEE10Policy1000EPfSC_iS9_ffNS7_10__identityEEEvT0_T1_T2_T3_T4_T6_E12temp_storage+24];
	add.f32 	%f189, %f188, %f187;
	selp.f32 	%f190, %f189, %f187, %p38;
	setp.gt.s32 	%p39, %r67, 160;
	ld.shared.f32 	%f191, [_ZZN3cub18CUB_300001_SM_10006detail6reduce28DeviceReduceSingleTileKernelINS2_10policy_hubIfyN4cuda3std3__44plusIfEEE10Policy1000EPfSC_iS9_ffNS7_10__identityEEEvT0_T1_T2_T3_T4_T6_E12temp_storage+28];
	add.f32 	%f192, %f191, %f190;
	selp.f32 	%f193, %f192, %f190, %p39;
	setp.gt.s32 	%p40, %r67, 192;
	ld.shared.f32 	%f194, [_ZZN3cub18CUB_300001_SM_10006detail6reduce28DeviceReduceSingleTileKernelINS2_10policy_hubIfyN4cuda3std3__44plusIfEEE10Policy1000EPfSC_iS9_ffNS7_10__identityEEEvT0_T1_T2_T3_T4_T6_E12temp_storage+32];
	add.f32 	%f195, %f194, %f193;
	selp.f32 	%f196, %f195, %f193, %p40;
	setp.gt.s32 	%p41, %r67, 224;
	ld.shared.f32 	%f197, [_ZZN3cub18CUB_300001_SM_10006detail6reduce28DeviceReduceSingleTileKernelINS2_10policy_hubIfyN4cuda3std3__44plusIfEEE10Policy1000EPfSC_iS9_ffNS7_10__identityEEEvT0_T1_T2_T3_T4_T6_E12temp_storage+36];
	add.f32 	%f198, %f197, %f196;
	selp.f32 	%f418, %f198, %f196, %p41;
	bra.uni 	$L__BB10_72;
$L__BB10_56:
	mov.u32 	%r46, %tid.x;
	mul.wide.u32 	%rd35, %r46, 4;
	add.s64 	%rd19, %rd16, %rd35;
	// begin inline asm
	ld.global.nc.u32 %r68, [%rd19];
	// end inline asm
	mov.b32 	%f59, %r68;
	add.s64 	%rd20, %rd19, 1024;
	// begin inline asm
	ld.global.nc.u32 %r69, [%rd20];
	// end inline asm
	mov.b32 	%f60, %r69;
	add.s64 	%rd21, %rd19, 2048;
	// begin inline asm
	ld.global.nc.u32 %r70, [%rd21];
	// end inline asm
	mov.b32 	%f61, %r70;
	add.s64 	%rd22, %rd19, 3072;
	// begin inline asm
	ld.global.nc.u32 %r71, [%rd22];
	// end inline asm
	mov.b32 	%f62, %r71;
	add.s64 	%rd23, %rd19, 4096;
	// begin inline asm
	ld.global.nc.u32 %r72, [%rd23];
	// end inline asm
	mov.b32 	%f63, %r72;
	add.s64 	%rd24, %rd19, 5120;
	// begin inline asm
	ld.global.nc.u32 %r73, [%rd24];
	// end inline asm
	mov.b32 	%f64, %r73;
	add.s64 	%rd25, %rd19, 6144;
	// begin inline asm
	ld.global.nc.u32 %r74, [%rd25];
	// end inline asm
	mov.b32 	%f65, %r74;
	add.s64 	%rd26, %rd19, 7168;
	// begin inline asm
	ld.global.nc.u32 %r75, [%rd26];
	// end inline asm
	mov.b32 	%f66, %r75;
	add.s64 	%rd27, %rd19, 8192;
	// begin inline asm
	ld.global.nc.u32 %r76, [%rd27];
	// end inline asm
	mov.b32 	%f67, %r76;
	add.s64 	%rd28, %rd19, 9216;
	// begin inline asm
	ld.global.nc.u32 %r77, [%rd28];
	// end inline asm
	mov.b32 	%f68, %r77;
	add.s64 	%rd29, %rd19, 10240;
	// begin inline asm
	ld.global.nc.u32 %r78, [%rd29];
	// end inline asm
	mov.b32 	%f69, %r78;
	add.s64 	%rd30, %rd19, 11264;
	// begin inline asm
	ld.global.nc.u32 %r79, [%rd30];
	// end inline asm
	mov.b32 	%f70, %r79;
	add.s64 	%rd31, %rd19, 12288;
	// begin inline asm
	ld.global.nc.u32 %r80, [%rd31];
	// end inline asm
	mov.b32 	%f71, %r80;
	add.s64 	%rd32, %rd19, 13312;
	// begin inline asm
	ld.global.nc.u32 %r81, [%rd32];
	// end inline asm
	mov.b32 	%f72, %r81;
	add.s64 	%rd33, %rd19, 14336;
	// begin inline asm
	ld.global.nc.u32 %r82, [%rd33];
	// end inline asm
	mov.b32 	%f73, %r82;
	add.s64 	%rd34, %rd19, 15360;
	// begin inline asm
	ld.global.nc.u32 %r83, [%rd34];
	// end inline asm
	mov.b32 	%f74, %r83;
	add.f32 	%f75, %f59, %f60;
	add.f32 	%f76, %f61, %f62;
	add.f32 	%f77, %f63, %f64;
	add.f32 	%f78, %f65, %f66;
	add.f32 	%f79, %f67, %f68;
	add.f32 	%f80, %f69, %f70;
	add.f32 	%f81, %f71, %f72;
	add.f32 	%f82, %f73, %f74;
	add.f32 	%f83, %f75, %f76;
	add.f32 	%f84, %f77, %f78;
	add.f32 	%f85, %f79, %f80;
	add.f32 	%f86, %f81, %f82;
	add.f32 	%f87, %f83, %f84;
	add.f32 	%f88, %f85, %f86;
	add.f32 	%f417, %f87, %f88;
	setp.lt.u32 	%p4, %r67, 8192;
	mov.b32 	%r400, 4096;
	@%p4 bra 	$L__BB10_60;
	add.s32 	%r47, %r67, -4096;
	mov.b32 	%r400, 4096;
$L__BB10_58:
	mul.wide.s32 	%rd52, %r400, 4;
	add.s64 	%rd36, %rd19, %rd52;
	// begin inline asm
	ld.global.nc.u32 %r86, [%rd36];
	// end inline asm
	mov.b32 	%f89, %r86;
	add.s64 	%rd37, %rd36, 1024;
	// begin inline asm
	ld.global.nc.u32 %r87, [%rd37];
	// end inline asm
	mov.b32 	%f90, %r87;
	add.s64 	%rd38, %rd36, 2048;
	// begin inline asm
	ld.global.nc.u32 %r88, [%rd38];
	// end inline asm
	mov.b32 	%f91, %r88;
	add.s64 	%rd39, %rd36, 3072;
	// begin inline asm
	ld.global.nc.u32 %r89, [%rd39];
	// end inline asm
	mov.b32 	%f92, %r89;
	add.s64 	%rd40, %rd36, 4096;
	// begin inline asm
	ld.global.nc.u32 %r90, [%rd40];
	// end inline asm
	mov.b32 	%f93, %r90;
	add.s64 	%rd41, %rd36, 5120;
	// begin inline asm
	ld.global.nc.u32 %r91, [%rd41];
	// end inline asm
	mov.b32 	%f94, %r91;
	add.s64 	%rd42, %rd36, 6144;
	// begin inline asm
	ld.global.nc.u32 %r92, [%rd42];
	// end inline asm
	mov.b32 	%f95, %r92;
	add.s64 	%rd43, %rd36, 7168;
	// begin inline asm
	ld.global.nc.u32 %r93, [%rd43];
	// end inline asm
	mov.b32 	%f96, %r93;
	add.s64 	%rd44, %rd36, 8192;
	// begin inline asm
	ld.global.nc.u32 %r94, [%rd44];
	// end inline asm
	mov.b32 	%f97, %r94;
	add.s64 	%rd45, %rd36, 9216;
	// begin inline asm
	ld.global.nc.u32 %r95, [%rd45];
	// end inline asm
	mov.b32 	%f98, %r95;
	add.s64 	%rd46, %rd36, 10240;
	// begin inline asm
	ld.global.nc.u32 %r96, [%rd46];
	// end inline asm
	mov.b32 	%f99, %r96;
	add.s64 	%rd47, %rd36, 11264;
	// begin inline asm
	ld.global.nc.u32 %r97, [%rd47];
	// end inline asm
	mov.b32 	%f100, %r97;
	add.s64 	%rd48, %rd36, 12288;
	// begin inline asm
	ld.global.nc.u32 %r98, [%rd48];
	// end inline asm
	mov.b32 	%f101, %r98;
	add.s64 	%rd49, %rd36, 13312;
	// begin inline asm
	ld.global.nc.u32 %r99, [%rd49];
	// end inline asm
	mov.b32 	%f102, %r99;
	add.s64 	%rd50, %rd36, 14336;
	// begin inline asm
	ld.global.nc.u32 %r100, [%rd50];
	// end inline asm
	mov.b32 	%f103, %r100;
	add.s64 	%rd51, %rd36, 15360;
	// begin inline asm
	ld.global.nc.u32 %r101, [%rd51];
	// end inline asm
	mov.b32 	%f104, %r101;
	add.f32 	%f105, %f417, %f89;
	add.f32 	%f106, %f90, %f91;
	add.f32 	%f107, %f92, %f93;
	add.f32 	%f108, %f94, %f95;
	add.f32 	%f109, %f96, %f97;
	add.f32 	%f110, %f98, %f99;
	add.f32 	%f111, %f100, %f101;
	add.f32 	%f112, %f102, %f103;
	add.f32 	%f113, %f105, %f106;
	add.f32 	%f114, %f107, %f108;
	add.f32 	%f115, %f109, %f110;
	add.f32 	%f116, %f111, %f112;
	add.f32 	%f117, %f113, %f114;
	add.f32 	%f118, %f115, %f116;
	add.f32 	%f119, %f117, %f118;
	add.f32 	%f417, %f119, %f104;
	sub.s32 	%r102, %r67, %r400;
	setp.lt.s32 	%p5, %r102, 4096;
	@%p5 bra 	$L__BB10_68;
	add.s32 	%r400, %r400, 4096;
	setp.le.s32 	%p6, %r400, %r47;
	@%p6 bra 	$L__BB10_58;
$L__BB10_60:
	setp.le.s32 	%p7, %r67, %r400;
	@%p7 bra 	$L__BB10_68;
	sub.s32 	%r51, %r67, %r400;
	setp.ge.s32 	%p8, %r46, %r51;
	@%p8 bra 	$L__BB10_68;
	not.b32 	%r103, %r46;
	add.s32 	%r104, %r67, %r103;
	sub.s32 	%r52, %r104, %r400;
	and.b32  	%r105, %r52, 768;
	setp.eq.s32 	%p9, %r105, 768;
	mov.u32 	%r404, %r46;
	@%p9 bra 	$L__BB10_65;
	add.s32 	%r402, %r46, %r400;
	shr.u32 	%r106, %r52, 8;
	add.s32 	%r107, %r106, 1;
	and.b32  	%r108, %r107, 3;
	neg.s32 	%r401, %r108;
	mov.u32 	%r404, %r46;
$L__BB10_64:
	.pragma "nounroll";
	mul.wide.u32 	%rd54, %r402, 4;
	add.s64 	%rd53, %rd16, %rd54;
	// begin inline asm
	ld.global.nc.u32 %r109, [%rd53];
	// end inline asm
	mov.b32 	%f121, %r109;
	add.f32 	%f417, %f417, %f121;
	add.s32 	%r404, %r404, 256;
	add.s32 	%r402, %r402, 256;
	add.s32 	%r401, %r401, 1;
	setp.ne.s32 	%p10, %r401, 0;
	@%p10 bra 	$L__BB10_64;
$L__BB10_65:
	setp.lt.u32 	%p11, %r52, 768;
	@%p11 bra 	$L__BB10_68;
	cvt.u64.u32 	%rd55, %r404;
	cvt.u64.u32 	%rd56, %r400;
	add.s64 	%rd57, %rd55, %rd56;
	shl.b64 	%rd58, %rd57, 2;
	add.s64 	%rd59, %rd58, %rd16;
	add.s64 	%rd124, %rd59, 2048;
	add.s32 	%r405, %r404, %r400;
$L__BB10_67:
	mul.wide.u32 	%rd64, %r405, 4;
	add.s64 	%rd60, %rd16, %rd64;
	// begin inline asm
	ld.global.nc.u32 %r110, [%rd60];
	// end inline asm
	mov.b32 	%f122, %r110;
	add.f32 	%f123, %f417, %f122;
	add.s64 	%rd61, %rd124, -1024;
	// begin inline asm
	ld.global.nc.u32 %r111, [%rd61];
	// end inline asm
	mov.b32 	%f124, %r111;
	add.f32 	%f125, %f123, %f124;
	// begin inline asm
	ld.global.nc.u32 %r112, [%rd124];
	// end inline asm
	mov.b32 	%f126, %r112;
	add.f32 	%f127, %f125, %f126;
	add.s64 	%rd63, %rd124, 1024;
	// begin inline asm
	ld.global.nc.u32 %r113, [%rd63];
	// end inline asm
	mov.b32 	%f128, %r113;
	add.f32 	%f417, %f127, %f128;
	add.s32 	%r404, %r404, 1024;
	add.s64 	%rd124, %rd124, 4096;
	add.s32 	%r405, %r405, 1024;
	setp.lt.s32 	%p12, %r404, %r51;
	@%p12 bra 	$L__BB10_67;
$L__BB10_68:
	// begin inline asm
	mov.u32 %r114, %laneid;
	// end inline asm
	mov.b32 	%r116, %f417;
	mov.b32 	%r117, 1;
	mov.b32 	%r138, 31;
	mov.b32 	%r139, -1;
	// begin inline asm
	shfl.sync.down.b32 %r115, %r116, %r117, %r138, %r139;
	// end inline asm
	setp.gt.s32 	%p13, %r114, 30;
	mov.b32 	%f129, %r115;
	add.f32 	%f130, %f417, %f129;
	selp.f32 	%f131, %f417, %f130, %p13;
	mov.b32 	%r121, %f131;
	mov.b32 	%r122, 2;
	// begin inline asm
	shfl.sync.down.b32 %r120, %r121, %r122, %r138, %r139;
	// end inline asm
	setp.gt.s32 	%p14, %r114, 29;
	mov.b32 	%f132, %r120;
	add.f32 	%f133, %f131, %f132;
	selp.f32 	%f134, %f131, %f133, %p14;
	mov.b32 	%r126, %f134;
	mov.b32 	%r127, 4;
	// begin inline asm
	shfl.sync.down.b32 %r125, %r126, %r127, %r138, %r139;
	// end inline asm
	setp.gt.s32 	%p15, %r114, 27;
	mov.b32 	%f135, %r125;
	add.f32 	%f136, %f134, %f135;
	selp.f32 	%f137, %f134, %f136, %p15;
	mov.b32 	%r131, %f137;
	mov.b32 	%r132, 8;
	// begin inline asm
	shfl.sync.down.b32 %r130, %r131, %r132, %r138, %r139;
	// end inline asm
	setp.gt.s32 	%p16, %r114, 23;
	mov.b32 	%f138, %r130;
	add.f32 	%f139, %f137, %f138;
	selp.f32 	%f140, %f137, %f139, %p16;
	mov.b32 	%r136, %f140;
	mov.b32 	%r137, 16;
	// begin inline asm
	shfl.sync.down.b32 %r135, %r136, %r137, %r138, %r139;
	// end inline asm
	setp.gt.s32 	%p17, %r114, 15;
	mov.b32 	%f141, %r135;
	add.f32 	%f54, %f140, %f141;
	selp.f32 	%f418, %f140, %f54, %p17;
	setp.ne.s32 	%p18, %r114, 0;
	@%p18 bra 	$L__BB10_70;
	shr.u32 	%r140, %r46, 3;
	and.b32  	%r141, %r140, 124;
	mov.u32 	%r142, _ZZN3cub18CUB_300001_SM_10006detail6reduce28DeviceReduceSingleTileKernelINS2_10policy_hubIfyN4cuda3std3__44plusIfEEE10Policy1000EPfSC_iS9_ffNS7_10__identityEEEvT0_T1_T2_T3_T4_T6_E12temp_storage;
	add.s32 	%r143, %r142, %r141;
	st.shared.f32 	[%r143+8], %f54;
$L__BB10_70:
	bar.sync 	0;
	setp.ne.s32 	%p19, %r46, 0;
	@%p19 bra 	$L__BB10_72;
	ld.shared.f32 	%f142, [_ZZN3cub18CUB_300001_SM_10006detail6reduce28DeviceReduceSingleTileKernelINS2_10policy_hubIfyN4cuda3std3__44plusIfEEE10Policy1000EPfSC_iS9_ffNS7_10__identityEEEvT0_T1_T2_T3_T4_T6_E12temp_storage+12];
	add.f32 	%f143, %f418, %f142;
	ld.shared.f32 	%f144, [_ZZN3cub18CUB_300001_SM_10006detail6reduce28DeviceReduceSingleTileKernelINS2_10policy_hubIfyN4cuda3std3__44plusIfEEE10Policy1000EPfSC_iS9_ffNS7_10__identityEEEvT0_T1_T2_T3_T4_T6_E12temp_storage+16];
	add.f32 	%f145, %f143, %f144;
	ld.shared.f32 	%f146, [_ZZN3cub18CUB_300001_SM_10006detail6reduce28DeviceReduceSingleTileKernelINS2_10policy_hubIfyN4cuda3std3__44plusIfEEE10Policy1000EPfSC_iS9_ffNS7_10__identityEEEvT0_T1_T2_T3_T4_T6_E12temp_storage+20];
	add.f32 	%f147, %f145, %f146;
	ld.shared.f32 	%f148, [_ZZN3cub18CUB_300001_SM_10006detail6reduce28DeviceReduceSingleTileKernelINS2_10policy_hubIfyN4cuda3std3__44plusIfEEE10Policy1000EPfSC_iS9_ffNS7_10__identityEEEvT0_T1_T2_T3_T4_T6_E12temp_storage+24];
	add.f32 	%f149, %f147, %f148;
	ld.shared.f32 	%f150, [_ZZN3cub18CUB_300001_SM_10006detail6reduce28DeviceReduceSingleTileKernelINS2_10policy_hubIfyN4cuda3std3__44plusIfEEE10Policy1000EPfSC_iS9_ffNS7_10__identityEEEvT0_T1_T2_T3_T4_T6_E12temp_storage+28];
	add.f32 	%f151, %f149, %f150;
	ld.shared.f32 	%f152, [_ZZN3cub18CUB_300001_SM_10006detail6reduce28DeviceReduceSingleTileKernelINS2_10policy_hubIfyN4cuda3std3__44plusIfEEE10Policy1000EPfSC_iS9_ffNS7_10__identityEEEvT0_T1_T2_T3_T4_T6_E12temp_storage+32];
	add.f32 	%f153, %f151, %f152;
	ld.shared.f32 	%f154, [_ZZN3cub18CUB_300001_SM_10006detail6reduce28DeviceReduceSingleTileKernelINS2_10policy_hubIfyN4cuda3std3__44plusIfEEE10Policy1000EPfSC_iS9_ffNS7_10__identityEEEvT0_T1_T2_T3_T4_T6_E12temp_storage+36];
	add.f32 	%f418, %f153, %f154;
$L__BB10_72:
	mov.u32 	%r379, %tid.x;
	setp.ne.s32 	%p95, %r379, 0;
	@%p95 bra 	$L__BB10_74;
	add.f32 	%f391, %f58, %f418;
	st.global.f32 	[%rd1], %f391;
$L__BB10_74:
	ret;

}


// ===== COMPILED SASS (sm_100) =====

	.target	sm_100

	.elftype	@"ET_EXEC"


//--------------------- .note.nv.tkinfo           --------------------------
	.section	.note.nv.tkinfo,"",@"SHT_NOTE"
	.sectionflags	@"SHF_NOTE_NV_TKINFO"
	.tkinfo
        /*0018*/ 	.word	0x00000002
        /*0030*/ 	.string	""
        /*0030*/ 	.string	"ptxas"
        /*0030*/ 	.string	"Cuda compilation tools, release 13.0, V13.0.88"
        /*0030*/ 	.string	"Build cuda_13.0.r13.0/compiler.36424714_0"
        /*0030*/ 	.string	"-arch sm_100 -m 64 "



//--------------------- .note.nv.cuinfo           --------------------------
	.section	.note.nv.cuinfo,"",@"SHT_NOTE"
	.sectionflags	@"SHF_NOTE_NV_CUINFO"
        /*0018*/ 	.short	0x0002
        /*001a*/ 	.short	0x0064
        /*001c*/ 	.short	0x0082
	.zero		2


//--------------------- .nv.info                  --------------------------
	.section	.nv.info,"",@"SHT_CUDA_INFO"
	.align	4


	//----- nvinfo : EIATTR_REGCOUNT
	.align		4
        /*0000*/ 	.byte	0x04, 0x2f
        /*0002*/ 	.short	(.L_44 - .L_43)
	.align		4
.L_43:
        /*0004*/ 	.word	index@(_Z4multPfS_S_ii)
        /*0008*/ 	.word	0x0000001a


	//----- nvinfo : EIATTR_FRAME_SIZE
	.align		4
.L_44:
        /*000c*/ 	.byte	0x04, 0x11
        /*000e*/ 	.short	(.L_46 - .L_45)
	.align		4
.L_45:
        /*0010*/ 	.word	index@(_Z4multPfS_S_ii)
        /*0014*/ 	.word	0x00000000


	//----- nvinfo : EIATTR_REGCOUNT
	.align		4
.L_46:
        /*0018*/ 	.byte	0x04, 0x2f
        /*001a*/ 	.short	(.L_48 - .L_47)
	.align		4
.L_47:
        /*001c*/ 	.word	index@(_ZN3cub18CUB_300001_SM_10006detail11EmptyKernelIvEEvv)
        /*0020*/ 	.word	0x00000004


	//----- nvinfo : EIATTR_FRAME_SIZE
	.align		4
.L_48:
        /*0024*/ 	.byte	0x04, 0x11
        /*0026*/ 	.short	(.L_50 - .L_49)
	.align		4
.L_49:
        /*0028*/ 	.word	index@(_ZN3cub18CUB_300001_SM_10006detail11EmptyKernelIvEEvv)
        /*002c*/ 	.word	0x00000000


	//----- nvinfo : EIATTR_REGCOUNT
	.align		4
.L_50:
        /*0030*/ 	.byte	0x04, 0x2f
        /*0032*/ 	.short	(.L_52 - .L_51)
	.align		4
.L_51:
        /*0034*/ 	.word	index@(_ZN3cub18CUB_300001_SM_10006detail8for_each13static_kernelINS2_12policy_hub_t12policy_500_tEmN6thrust24THRUST_300001_SM_1000_NS8cuda_cub20__uninitialized_fill7functorINS7_10device_ptrIfEEfEEEEvT0_T1_)
        /*0038*/ 	.word	0x00000008


	//----- nvinfo : EIATTR_FRAME_SIZE
	.align		4
.L_52:
        /*003c*/ 	.byte	0x04, 0x11
        /*003e*/ 	.short	(.L_54 - .L_53)
	.align		4
.L_53:
        /*0040*/ 	.word	index@(_ZN3cub18CUB_300001_SM_10006detail8for_each13static_kernelINS2_12policy_hub_t12policy_500_tEmN6thrust24THRUST_300001_SM_1000_NS8cuda_cub20__uninitialized_fill7functorINS7_10device_ptrIfEEfEEEEvT0_T1_)
        /*0044*/ 	.word	0x00000000


	//----- nvinfo : EIATTR_REGCOUNT
	.align		4
.L_54:
        /*0048*/ 	.byte	0x04, 0x2f
        /*004a*/ 	.short	(.L_56 - .L_55)
	.align		4
.L_55:
        /*004c*/ 	.word	index@(_ZN3cub18CUB_300001_SM_10006detail9transform16transform_kernelINS2_10policy_hubILb0EN4cuda3std3__45tupleIJN6thrust24THRUST_300001_SM_1000_NS6detail15normal_iteratorINSA_10device_ptrIfEEEESF_EEEE10policy1000EiNS7_10multipliesIfEESF_JPfSL_EEEvT0_iT1_T2_DpNS2_10kernel_argIT3_EE)
        /*0050*/ 	.word	0x00000020


	//----- nvinfo : EIATTR_FRAME_SIZE
	.align		4
.L_56:
        /*0054*/ 	.byte	0x04, 0x11
        /*0056*/ 	.short	(.L_58 - .L_57)
	.align		4
.L_57:
        /*0058*/ 	.word	index@($__internal_1_$__cuda_sm20_div_u64)
        /*005c*/ 	.word	0x00000000


	//----- nvinfo : EIATTR_FRAME_SIZE
	.align		4
.L_58:
        /*0060*/ 	.byte	0x04, 0x11
        /*0062*/ 	.short	(.L_60 - .L_59)
	.align		4
.L_59:
        /*0064*/ 	.word	index@(_ZN3cub18CUB_300001_SM_10006detail9transform16transform_kernelINS2_10policy_hubILb0EN4cuda3std3__45tupleIJN6thrust24THRUST_300001_SM_1000_NS6detail15normal_iteratorINSA_10device_ptrIfEEEESF_EEEE10policy1000EiNS7_10multipliesIfEESF_JPfSL_EEEvT0_iT1_T2_DpNS2_10kernel_argIT3_EE)
        /*0068*/ 	.word	0x00000000


	//----- nvinfo : EIATTR_REGCOUNT
	.align		4
.L_60:
        /*006c*/ 	.byte	0x04, 0x2f
        /*006e*/ 	.short	(.L_62 - .L_61)
	.align		4
.L_61:
        /*0070*/ 	.word	index@(_ZN3cub18CUB_300001_SM_10006detail9transform16transform_kernelINS2_10policy_hubILb0EN4cuda3std3__45tupleIJN6thrust24THRUST_300001_SM_1000_NS6detail15normal_iteratorINSA_10device_ptrIfEEEESF_EEEE10policy1000ElNS7_10multipliesIfEESF_JPfSL_EEEvT0_iT1_T2_DpNS2_10kernel_argIT3_EE)
        /*0074*/ 	.word	0x00000020


	//----- nvinfo : EIATTR_FRAME_SIZE
	.align		4
.L_62:
        /*0078*/ 	.byte	0x04, 0x11
        /*007a*/ 	.short	(.L_64 - .L_63)
	.align		4
.L_63:
        /*007c*/ 	.word	index@($__internal_0_$__cuda_sm20_div_u64)
        /*0080*/ 	.word	0x00000000


	//----- nvinfo : EIATTR_FRAME_SIZE
	.align		4
.L_64:
        /*0084*/ 	.byte	0x04, 0x11
        /*0086*/ 	.short	(.L_66 - .L_65)
	.align		4
.L_65:
        /*0088*/ 	.word	index@(_ZN3cub18CUB_300001_SM_10006detail9transform16transform_kernelINS2_10policy_hubILb0EN4cuda3std3__45tupleIJN6thrust24THRUST_300001_SM_1000_NS6detail15normal_iteratorINSA_10device_ptrIfEEEESF_EEEE10policy1000ElNS7_10multipliesIfEESF_JPfSL_EEEvT0_iT1_T2_DpNS2_10kernel_argIT3_EE)
        /*008c*/ 	.word	0x00000000


	//----- nvinfo : EIATTR_REGCOUNT
	.align		4
.L_66:
        /*0090*/ 	.byte	0x04, 0x2f
        /*0092*/ 	.short	(.L_68 - .L_67)
	.align		4
.L_67:
        /*0094*/ 	.word	index@(_ZN3cub18CUB_300001_SM_10006detail6reduce28DeviceReduceSingleTileKernelINS2_10policy_hubIfjN4cuda3std3__44plusIfEEE10Policy1000EN6thrust24THRUST_300001_SM_1000_NS6detail15normal_iteratorINSD_10device_ptrIfEEEEPfjS9_ffNS7_10__identityEEEvT0_T1_T2_T3_T4_T6_)
        /*0098*/ 	.word	0x00000020


	//----- nvinfo : EIATTR_FRAME_SIZE
	.align		4
.L_68:
        /*009c*/ 	.byte	0x04, 0x11
        /*009e*/ 	.short	(.L_70 - .L_69)
	.align		4
.L_69:
        /*00a0*/ 	.word	index@(_ZN3cub18CUB_300001_SM_10006detail6reduce28DeviceReduceSingleTileKernelINS2_10policy_hubIfjN4cuda3std3__44plusIfEEE10Policy1000EN6thrust24THRUST_300001_SM_1000_NS6detail15normal_iteratorINSD_10device_ptrIfEEEEPfjS9_ffNS7_10__identityEEEvT0_T1_T2_T3_T4_T6_)
        /*00a4*/ 	.word	0x00000000


	//----- nvinfo : EIATTR_REGCOUNT
	.align		4
.L_70:
        /*00a8*/ 	.byte	0x04, 0x2f
        /*00aa*/ 	.short	(.L_72 - .L_71)
	.align		4
.L_71:
        /*00ac*/ 	.word	index@(_ZN3cub18CUB_300001_SM_10006detail6reduce18DeviceReduceKernelINS2_10policy_hubIfjN4cuda3std3__44plusIfEEE10Policy1000EN6thrust24THRUST_300001_SM_1000_NS6detail15normal_iteratorINSD_10device_ptrIfEEEEjS9_fNS7_10__identityEEEvT0_PT3_T1_NS0_13GridEvenShareISN_EET2_T4_)
        /*00b0*/ 	.word	0x00000020


	//----- nvinfo : EIATTR_FRAME_SIZE
	.align		4
.L_72:
        /*00b4*/ 	.byte	0x04, 0x11
        /*00b6*/ 	.short	(.L_74 - .L_73)
	.align		4
.L_73:
        /*00b8*/ 	.word	index@(_ZN3cub18CUB_300001_SM_10006detail6reduce18DeviceReduceKernelINS2_10policy_hubIfjN4cuda3std3__44plusIfEEE10Policy1000EN6thrust24THRUST_300001_SM_1000_NS6detail15normal_iteratorINSD_10device_ptrIfEEEEjS9_fNS7_10__identityEEEvT0_PT3_T1_NS0_13GridEvenShareISN_EET2_T4_)
        /*00bc*/ 	.word	0x00000000


	//----- nvinfo : EIATTR_REGCOUNT
	.align		4
.L_74:
        /*00c0*/ 	.byte	0x04, 0x2f
        /*00c2*/ 	.short	(.L_76 - .L_75)
	.align		4
.L_75:
        /*00c4*/ 	.word	index@(_ZN3cub18CUB_300001_SM_10006detail6reduce28DeviceReduceSingleTileKernelINS2_10policy_hubIfjN4cuda3std3__44plusIfEEE10Policy1000EPfSC_iS9_ffNS7_10__identityEEEvT0_T1_T2_T3_T4_T6_)
        /*00c8*/ 	.word	0x0000001e


	//----- nvinfo : EIATTR_FRAME_SIZE
	.align		4
.L_76:
        /*00cc*/ 	.byte	0x04, 0x11
        /*00ce*/ 	.short	(.L_78 - .L_77)
	.align		4
.L_77:
        /*00d0*/ 	.word	index@(_ZN3cub18CUB_300001_SM_10006detail6reduce28DeviceReduceSingleTileKernelINS2_10policy_hubIfjN4cuda3std3__44plusIfEEE10Policy1000EPfSC_iS9_ffNS7_10__identityEEEvT0_T1_T2_T3_T4_T6_)
        /*00d4*/ 	.word	0x00000000


	//----- nvinfo : EIATTR_REGCOUNT
	.align		4
.L_78:
        /*00d8*/ 	.byte	0x04, 0x2f
        /*00da*/ 	.short	(.L_80 - .L_79)
	.align		4
.L_79:
        /*00dc*/ 	.word	index@(_ZN3cub18CUB_300001_SM_10006detail6reduce28DeviceReduceSingleTileKernelINS2_10policy_hubIfyN4cuda3std3__44plusIfEEE10Policy1000EN6thrust24THRUST_300001_SM_1000_NS6detail15normal_iteratorINSD_10device_ptrIfEEEEPfyS9_ffNS7_10__identityEEEvT0_T1_T2_T3_T4_T6_)
        /*00e0*/ 	.word	0x00000020


	//----- nvinfo : EIATTR_FRAME_SIZE
	.align		4
.L_80:
        /*00e4*/ 	.byte	0x04, 0x11
        /*00e6*/ 	.short	(.L_82 - .L_81)
	.align		4
.L_81:
        /*00e8*/ 	.word	index@(_ZN3cub18CUB_300001_SM_10006detail6reduce28DeviceReduceSingleTileKernelINS2_10policy_hubIfyN4cuda3std3__44plusIfEEE10Policy1000EN6thrust24THRUST_300001_SM_1000_NS6detail15normal_iteratorINSD_10device_ptrIfEEEEPfyS9_ffNS7_10__identityEEEvT0_T1_T2_T3_T4_T6_)
        /*00ec*/ 	.word	0x00000000


	//----- nvinfo : EIATTR_REGCOUNT
	.align		4
.L_82:
        /*00f0*/ 	.byte	0x04, 0x2f
        /*00f2*/ 	.short	(.L_84 - .L_83)
	.align		4
.L_83:
        /*00f4*/ 	.word	index@(_ZN3cub18CUB_300001_SM_10006detail6reduce18DeviceReduceKernelINS2_10policy_hubIfyN4cuda3std3__44plusIfEEE10Policy1000EN6thrust24THRUST_300001_SM_1000_NS6detail15normal_iteratorINSD_10device_ptrIfEEEEyS9_fNS7_10__identityEEEvT0_PT3_T1_NS0_13GridEvenShareISN_EET2_T4_)
        /*00f8*/ 	.word	0x0000001e


	//----- nvinfo : EIATTR_FRAME_SIZE
	.align		4
.L_84:
        /*00fc*/ 	.byte	0x04, 0x11
        /*00fe*/ 	.short	(.L_86 - .L_85)
	.align		4
.L_85:
        /*0100*/ 	.word	index@(_ZN3cub18CUB_300001_SM_10006detail6reduce18DeviceReduceKernelINS2_10policy_hubIfyN4cuda3std3__44plusIfEEE10Policy1000EN6thrust24THRUST_300001_SM_1000_NS6detail15normal_iteratorINSD_10device_ptrIfEEEEyS9_fNS7_10__identityEEEvT0_PT3_T1_NS0_13GridEvenShareISN_EET2_T4_)
        /*0104*/ 	.word	0x00000000


	//----- nvinfo : EIATTR_REGCOUNT
	.align		4
.L_86:
        /*0108*/ 	.byte	0x04, 0x2f
        /*010a*/ 	.short	(.L_88 - .L_87)
	.align		4
.L_87:
        /*010c*/ 	.word	index@(_ZN3cub18CUB_300001_SM_10006detail6reduce28DeviceReduceSingleTileKernelINS2_10policy_hubIfyN4cuda3std3__44plusIfEEE10Policy1000EPfSC_iS9_ffNS7_10__identityEEEvT0_T1_T2_T3_T4_T6_)
        /*0110*/ 	.word	0x0000001e


	//----- nvinfo : EIATTR_FRAME_SIZE
	.align		4
.L_88:
        /*0114*/ 	.byte	0x04, 0x11
        /*0116*/ 	.short	(.L_90 - .L_89)
	.align		4
.L_89:
        /*0118*/ 	.word	index@(_ZN3cub18CUB_300001_SM_10006detail6reduce28DeviceReduceSingleTileKernelINS2_10policy_hubIfyN4cuda3std3__44plusIfEEE10Policy1000EPfSC_iS9_ffNS7_10__identityEEEvT0_T1_T2_T3_T4_T6_)
        /*011c*/ 	.word	0x00000000


	//----- nvinfo : EIATTR_MIN_STACK_SIZE
	.align		4
.L_90:
        /*0120*/ 	.byte	0x04, 0x12
        /*0122*/ 	.short	(.L_92 - .L_91)
	.align		4
.L_91:
        /*0124*/ 	.word	index@(_ZN3cub18CUB_300001_SM_10006detail6reduce28DeviceReduceSingleTileKernelINS2_10policy_hubIfyN4cuda3std3__44plusIfEEE10Policy1000EPfSC_iS9_ffNS7_10__identityEEEvT0_T1_T2_T3_T4_T6_)
        /*0128*/ 	.word	0x00000000


	//----- nvinfo : EIATTR_MIN_STACK_SIZE
	.align		4
.L_92:
        /*012c*/ 	.byte	0x04, 0x12
        /*012e*/ 	.short	(.L_94 - .L_93)
	.align		4
.L_93:
        /*0130*/ 	.word	index@(_ZN3cub18CUB_300001_SM_10006detail6reduce18DeviceReduceKernelINS2_10policy_hubIfyN4cuda3std3__44plusIfEEE10Policy1000EN6thrust24THRUST_300001_SM_1000_NS6detail15normal_iteratorINSD_10device_ptrIfEEEEyS9_fNS7_10__identityEEEvT0_PT3_T1_NS0_13GridEvenShareISN_EET2_T4_)
        /*0134*/ 	.word	0x00000000


	//----- nvinfo : EIATTR_MIN_STACK_SIZE
	.align		4
.L_94:
        /*0138*/ 	.byte	0x04, 0x12
        /*013a*/ 	.short	(.L_96 - .L_95)
	.align		4
.L_95:
        /*013c*/ 	.word	index@(_ZN3cub18CUB_300001_SM_10006detail6reduce28DeviceReduceSingleTileKernelINS2_10policy_hubIfyN4cuda3std3__44plusIfEEE10Policy1000EN6thrust24THRUST_300001_SM_1000_NS6detail15normal_iteratorINSD_10device_ptrIfEEEEPfyS9_ffNS7_10__identityEEEvT0_T1_T2_T3_T4_T6_)
        /*0140*/ 	.word	0x00000000


	//----- nvinfo : EIATTR_MIN_STACK_SIZE
	.align		4
.L_96:
        /*0144*/ 	.byte	0x04, 0x12
        /*0146*/ 	.short	(.L_98 - .L_97)
	.align		4
.L_97:
        /*0148*/ 	.word	index@(_ZN3cub18CUB_300001_SM_10006detail6reduce28DeviceReduceSingleTileKernelINS2_10policy_hubIfjN4cuda3std3__44plusIfEEE10Policy1000EPfSC_iS9_ffNS7_10__identityEEEvT0_T1_T2_T3_T4_T6_)
        /*014c*/ 	.word	0x00000000


	//----- nvinfo : EIATTR_MIN_STACK_SIZE
	.align		4
.L_98:
        /*0150*/ 	.byte	0x04, 0x12
        /*0152*/ 	.short	(.L_100 - .L_99)
	.align		4
.L_99:
        /*0154*/ 	.word	index@(_ZN3cub18CUB_300001_SM_10006detail6reduce18DeviceReduceKernelINS2_10policy_hubIfjN4cuda3std3__44plusIfEEE10Policy1000EN6thrust24THRUST_300001_SM_1000_NS6detail15normal_iteratorINSD_10device_ptrIfEEEEjS9_fNS7_10__identityEEEvT0_PT3_T1_NS0_13GridEvenShareISN_EET2_T4_)
        /*0158*/ 	.word	0x00000000


	//----- nvinfo : EIATTR_MIN_STACK_SIZE
	.align		4
.L_100:
        /*015c*/ 	.byte	0x04, 0x12
        /*015e*/ 	.short	(.L_102 - .L_101)
	.align		4
.L_101:
        /*0160*/ 	.word	index@(_ZN3cub18CUB_300001_SM_10006detail6reduce28DeviceReduceSingleTileKernelINS2_10policy_hubIfjN4cuda3std3__44plusIfEEE10Policy1000EN6thrust24THRUST_300001_SM_1000_NS6detail15normal_iteratorINSD_10device_ptrIfEEEEPfjS9_ffNS7_10__identityEEEvT0_T1_T2_T3_T4_T6_)
        /*0164*/ 	.word	0x00000000


	//----- nvinfo : EIATTR_MIN_STACK_SIZE
	.align		4
.L_102:
        /*0168*/ 	.byte	0x04, 0x12
        /*016a*/ 	.short	(.L_104 - .L_103)
	.align		4
.L_103:
        /*016c*/ 	.word	index@(_ZN3cub18CUB_300001_SM_10006detail9transform16transform_kernelINS2_10policy_hubILb0EN4cuda3std3__45tupleIJN6thrust24THRUST_300001_SM_1000_NS6detail15normal_iteratorINSA_10device_ptrIfEEEESF_EEEE10policy1000ElNS7_10multipliesIfEESF_JPfSL_EEEvT0_iT1_T2_DpNS2_10kernel_argIT3_EE)
        /*0170*/ 	.word	0x00000000


	//----- nvinfo : EIATTR_MIN_STACK_SIZE
	.align		4
.L_104:
        /*0174*/ 	.byte	0x04, 0x12
        /*0176*/ 	.short	(.L_106 - .L_105)
	.align		4
.L_105:
        /*0178*/ 	.word	index@(_ZN3cub18CUB_300001_SM_10006detail9transform16transform_kernelINS2_10policy_hubILb0EN4cuda3std3__45tupleIJN6thrust24THRUST_300001_SM_1000_NS6detail15normal_iteratorINSA_10device_ptrIfEEEESF_EEEE10policy1000EiNS7_10multipliesIfEESF_JPfSL_EEEvT0_iT1_T2_DpNS2_10kernel_argIT3_EE)
        /*017c*/ 	.word	0x00000000


	//----- nvinfo : EIATTR_MIN_STACK_SIZE
	.align		4
.L_106:
        /*0180*/ 	.byte	0x04, 0x12
        /*0182*/ 	.short	(.L_108 - .L_107)
	.align		4
.L_107:
        /*0184*/ 	.word	index@(_ZN3cub18CUB_300001_SM_10006detail8for_each13static_kernelINS2_12policy_hub_t12policy_500_tEmN6thrust24THRUST_300001_SM_1000_NS8cuda_cub20__uninitialized_fill7functorINS7_10device_ptrIfEEfEEEEvT0_T1_)
        /*0188*/ 	.word	0x00000000


	//----- nvinfo : EIATTR_MIN_STACK_SIZE
	.align		4
.L_108:
        /*018c*/ 	.byte	0x04, 0x12
        /*018e*/ 	.short	(.L_110 - .L_109)
	.align		4
.L_109:
        /*0190*/ 	.word	index@(_ZN3cub18CUB_300001_SM_10006detail11EmptyKernelIvEEvv)
        /*0194*/ 	.word	0x00000000


	//----- nvinfo : EIATTR_MIN_STACK_SIZE
	.align		4
.L_110:
        /*0198*/ 	.byte	0x04, 0x12
        /*019a*/ 	.short	(.L_112 - .L_111)
	.align		4
.L_111:
        /*019c*/ 	.word	index@(_Z4multPfS_S_ii)
        /*01a0*/ 	.word	0x00000000
.L_112:


//--------------------- .nv.compat                --------------------------
	.section	.nv.compat,"",@"SHT_CUDA_COMPAT_INFO"
	.align	4
        /*0000*/ 	.byte	0x02, 0x09, 0x00, 0x00, 0x02, 0x02, 0x02, 0x00, 0x02, 0x05, 0x05, 0x00, 0x03, 0x07, 0x01, 0x01
        /*0010*/ 	.byte	0x02, 0x03, 0x00, 0x00, 0x02, 0x06, 0x01, 0x00, 0x04, 0x0b, 0x08, 0x00, 0x09, 0x00, 0x00, 0x00
        /*0020*/ 	.byte	0x00, 0x00, 0x00, 0x00


//--------------------- .nv.info._ZN3cub18CUB_300001_SM_10006detail6reduce28DeviceReduceSingleTileKernelINS2_10policy_hubIfyN4cuda3std3__44plusIfEEE10Policy1000EPfSC_iS9_ffNS7_10__identityEEEvT0_T1_T2_T3_T4_T6_ --------------------------
	.section	.nv.info._ZN3cub18CUB_300001_SM_10006detail6reduce28DeviceReduceSingleTileKernelINS2_10policy_hubIfyN4cuda3std3__44plusIfEEE10Policy1000EPfSC_iS9_ffNS7_10__identityEEEvT0_T1_T2_T3_T4_T6_,"",@"SHT_CUDA_INFO"
	.sectionflags	@""
	.align	4


	//----- nvinfo : EIATTR_CUDA_API_VERSION
	.align		4
        /*0000*/ 	.byte	0x04, 0x37
        /*0002*/ 	.short	(.L_114 - .L_113)
.L_113:
        /*0004*/ 	.word	0x00000082


	//----- nvinfo : EIATTR_KPARAM_INFO
	.align		4
.L_114:
        /*0008*/ 	.byte	0x04, 0x17
        /*000a*/ 	.short	(.L_116 - .L_115)
.L_115:
        /*000c*/ 	.word	0x00000000
        /*0010*/ 	.short	0x0005
        /*0012*/ 	.short	0x001c
        /*0014*/ 	.byte	0x00, 0xf0, 0x05, 0x00


	//----- nvinfo : EIATTR_KPARAM_INFO
	.align		4
.L_116:
        /*0018*/ 	.byte	0x04, 0x17
        /*001a*/ 	.short	(.L_118 - .L_117)
.L_117:
        /*001c*/ 	.word	0x00000000
        /*0020*/ 	.short	0x0004
        /*0022*/ 	.short	0x0018
        /*0024*/ 	.byte	0x00, 0xf0, 0x11, 0x00


	//----- nvinfo : EIATTR_KPARAM_INFO
	.align		4
.L_118:
        /*0028*/ 	.byte	0x04, 0x17
        /*002a*/ 	.short	(.L_120 - .L_119)
.L_119:
        /*002c*/ 	.word	0x00000000
        /*0030*/ 	.short	0x0003
        /*0032*/ 	.short	0x0014
        /*0034*/ 	.byte	0x00, 0xf0, 0x05, 0x00


	//----- nvinfo : EIATTR_KPARAM_INFO
	.align		4
.L_120:
        /*0038*/ 	.byte	0x04, 0x17
        /*003a*/ 	.short	(.L_122 - .L_121)
.L_121:
        /*003c*/ 	.word	0x00000000
        /*0040*/ 	.short	0x0002
        /*0042*/ 	.short	0x0010
        /*0044*/ 	.byte	0x00, 0xf0, 0x11, 0x00


	//----- nvinfo : EIATTR_KPARAM_INFO
	.align		4
.L_122:
        /*0048*/ 	.byte	0x04, 0x17
        /*004a*/ 	.short	(.L_124 - .L_123)
.L_123:
        /*004c*/ 	.word	0x00000000
        /*0050*/ 	.short	0x0001
        /*0052*/ 	.short	0x0008
        /*0054*/ 	.byte	0x00, 0xf5, 0x21, 0x00


	//----- nvinfo : EIATTR_KPARAM_INFO
	.align		4
.L_124:
        /*0058*/ 	.byte	0x04, 0x17
        /*005a*/ 	.short	(.L_126 - .L_125)
.L_125:
        /*005c*/ 	.word	0x00000000
        /*0060*/ 	.short	0x0000
        /*0062*/ 	.short	0x0000
        /*0064*/ 	.byte	0x00, 0xf5, 0x21, 0x00


	//----- nvinfo : EIATTR_SPARSE_MMA_MASK
	.align		4
.L_126:
        /*0068*/ 	.byte	0x03, 0x50
        /*006a*/ 	.short	0x0000


	//----- nvinfo : EIATTR_MAXREG_COUNT
	.align		4
        /*006c*/ 	.byte	0x03, 0x1b
        /*006e*/ 	.short	0x00ff


	//----- nvinfo : EIATTR_NUM_BARRIERS
	.align		4
        /*0070*/ 	.byte	0x02, 0x4c
        /*0072*/ 	.byte	0x01
	.zero		1


	//----- nvinfo : EIATTR_MERCURY_ISA_VERSION
	.align		4
        /*0074*/ 	.byte	0x03, 0x5f
        /*0076*/ 	.short	0x0101


	//----- nvinfo : EIATTR_COOP_GROUP_MASK_REGIDS
	.align		4
        /*0078*/ 	.byte	0x04, 0x29
        /*007a*/ 	.short	(.L_128 - .L_127)


	//   ....[0]....
.L_127:
        /*007c*/ 	.word	0xffffffff


	//   ....[1]....
        /*0080*/ 	.word	0xffffffff


	//   ....[2]....
        /*0084*/ 	.word	0xffffffff


	//   ....[3]....
        /*0088*/ 	.word	0xffffffff


	//   ....[4]....
        /*008c*/ 	.word	0xffffffff


	//   ....[5]....
        /*0090*/ 	.word	0xffffffff


	//   ....[6]....
        /*0094*/ 	.word	0xffffffff


	//   ....[7]....
        /*0098*/ 	.word	0xffffffff


	//   ....[8]....
        /*009c*/ 	.word	0xffffffff


	//   ....[9]....
        /*00a0*/ 	.word	0xffffffff


	//   ....[10]....
        /*00a4*/ 	.word	0xffffffff


	//   ....[11]....
        /*00a8*/ 	.word	0xffffffff


	//   ....[12]....
        /*00ac*/ 	.word	0xffffffff


	//   ....[13]....
        /*00b0*/ 	.word	0xffffffff


	//   ....[14]....
        /*00b4*/ 	.word	0xffffffff


	//   ....[15]....
        /*00b8*/ 	.word	0xffffffff


	//   ....[16]....
        /*00bc*/ 	.word	0xffffffff


	//   ....[17]....
        /*00c0*/ 	.word	0xffffffff


	//   ....[18]....
        /*00c4*/ 	.word	0xffffffff


	//   ....[19]....
        /*00c8*/ 	.word	0xffffffff


	//   ....[20]....
        /*00cc*/ 	.word	0xffffffff


	//   ....[21]....
        /*00d0*/ 	.word	0xffffffff


	//   ....[22]....
        /*00d4*/ 	.word	0xffffffff


	//   ....[23]....
        /*00d8*/ 	.word	0xffffffff


	//   ....[24]....
        /*00dc*/ 	.word	0xffffffff


	//   ....[25]....
        /*00e0*/ 	.word	0xffffffff


	//   ....[26]....
        /*00e4*/ 	.word	0xffffffff


	//   ....[27]....
        /*00e8*/ 	.word	0xffffffff


	//   ....[28]....
        /*00ec*/ 	.word	0xffffffff


	//   ....[29]....
        /*00f0*/ 	.word	0xffffffff


	//----- nvinfo : EIATTR_COOP_GROUP_INSTR_OFFSETS
	.align		4
.L_128:
        /*00f4*/ 	.byte	0x04, 0x28
        /*00f6*/ 	.short	(.L_130 - .L_129)


	//   ....[0]....
.L_129:
        /*00f8*/ 	.word	0x00000980


	//   ....[1]....
        /*00fc*/ 	.word	0x000009e0


	//   ....[2]....
        /*0100*/ 	.word	0x00000a50


	//   ....[3]....
        /*0104*/ 	.word	0x00000aa0


	//   ....[4]....
        /*0108*/ 	.word	0x00000ad0


	//   ....[5]....
        /*010c*/ 	.word	0x00000c90


	//   ....[6]....
        /*0110*/ 	.word	0x00000d20


	//   ....[7]....
        /*0114*/ 	.word	0x00000d60


	//   ....[8]....
        /*0118*/ 	.word	0x00000db0


	//   ....[9]....
        /*011c*/ 	.word	0x00000df0


	//   ....[10]....
        /*0120*/ 	.word	0x00001c00


	//   ....[11]....
        /*0124*/ 	.word	0x00001c80


	//   ....[12]....
        /*0128*/ 	.word	0x00001cd0


	//   ....[13]....
        /*012c*/ 	.word	0x00001d10


	//   ....[14]....
        /*0130*/ 	.word	0x00001d40


	//   ....[15]....
        /*0134*/ 	.word	0x00002700


	//   ....[16]....
        /*0138*/ 	.word	0x00002760


	//   ....[17]....
        /*013c*/ 	.word	0x000027d0


	//   ....[18]....
        /*0140*/ 	.word	0x00002820


	//   ....[19]....
        /*0144*/ 	.word	0x00002850


	//   ....[20]....
        /*0148*/ 	.word	0x00002a10


	//   ....[21]....
        /*014c*/ 	.word	0x00002a90


	//   ....[22]....
        /*0150*/ 	.word	0x00002ad0


	//   ....[23]....
        /*0154*/ 	.word	0x00002b10


	//   ....[24]....
        /*0158*/ 	.word	0x00002b70


	//   ....[25]....
        /*015c*/ 	.word	0x00003b00


	//   ....[26]....
        /*0160*/ 	.word	0x00003b80


	//   ....[27]....
        /*0164*/ 	.word	0x00003bd0


	//   ....[28]....
        /*0168*/ 	.word	0x00003c10


	//   ....[29]....
        /*016c*/ 	.word	0x00003c40


	//----- nvinfo : EIATTR_VRC_CTA_INIT_COUNT
	.align		4
.L_130:
        /*0170*/ 	.byte	0x02, 0x4a
	.zero		1
	.zero		1


	//----- nvinfo : EIATTR_EXIT_INSTR_OFFSETS
	.align		4
        /*0174*/ 	.byte	0x04, 0x1c
        /*0176*/ 	.short	(.L_132 - .L_131)


	//   ....[0]....
.L_131:
        /*0178*/ 	.word	0x00000080


	//   ....[1]....
        /*017c*/ 	.word	0x000000c0


	//   ....[2]....
        /*0180*/ 	.word	0x00003d90


	//   ....[3]....
        /*0184*/ 	.word	0x00003de0


	//----- nvinfo : EIATTR_MAX_THREADS
	.align		4
.L_132:
        /*0188*/ 	.byte	0x04, 0x05
        /*018a*/ 	.short	(.L_134 - .L_133)
.L_133:
        /*018c*/ 	.word	0x00000100
        /*0190*/ 	.word	0x00000001
        /*0194*/ 	.word	0x00000001


	//----- nvinfo : EIATTR_CRS_STACK_SIZE
	.align		4
.L_134:
        /*0198*/ 	.byte	0x04, 0x1e
        /*019a*/ 	.short	(.L_136 - .L_135)
.L_135:
        /*019c*/ 	.word	0x00000000


	//----- nvinfo : EIATTR_CBANK_PARAM_SIZE
	.align		4
.L_136:
        /*01a0*/ 	.byte	0x03, 0x19
        /*01a2*/ 	.short	0x001d


	//----- nvinfo : EIATTR_PARAM_CBANK
	.align		4
        /*01a4*/ 	.byte	0x04, 0x0a
        /*01a6*/ 	.short	(.L_138 - .L_137)
	.align		4
.L_137:
        /*01a8*/ 	.word	index@(.nv.constant0._ZN3cub18CUB_300001_SM_10006detail6reduce28DeviceReduceSingleTileKernelINS2_10policy_hubIfyN4cuda3std3__44plusIfEEE10Policy1000EPfSC_iS9_ffNS7_10__identityEEEvT0_T1_T2_T3_T4_T6_)
        /*01ac*/ 	.short	0x0380
        /*01ae*/ 	.short	0x001d


	//----- nvinfo : EIATTR_SW_WAR
	.align		4
.L_138:
        /*01b0*/ 	.byte	0x04, 0x36
        /*01b2*/ 	.short	(.L_140 - .L_139)
.L_139:
        /*01b4*/ 	.word	0x00000008
.L_140:


//--------------------- .nv.info._ZN3cub18CUB_300001_SM_10006detail6reduce18DeviceReduceKernelINS2_10policy_hubIfyN4cuda3std3__44plusIfEEE10Policy1000EN6thrust24THRUST_300001_SM_1000_NS6detail15normal_iteratorINSD_10device_ptrIfEEEEyS9_fNS7_10__identityEEEvT0_PT3_T1_NS0_13GridEvenShareISN_EET2_T4_ --------------------------
	.section	.nv.info._ZN3cub18CUB_300001_SM_10006detail6reduce18DeviceReduceKernelINS2_10policy_hubIfyN4cuda3std3__44plusIfEEE10Policy1000EN6thrust24THRUST_300001_SM_1000_NS6detail15normal_iteratorINSD_10device_ptrIfEEEEyS9_fNS7_10__identityEEEvT0_PT3_T1_NS0_13GridEvenShareISN_EET2_T4_,"",@"SHT_CUDA_INFO"
	.sectionflags	@""
	.align	4


	//----- nvinfo : EIATTR_CUDA_API_VERSION
	.align		4
        /*0000*/ 	.byte	0x04, 0x37
        /*0002*/ 	.short	(.L_142 - .L_141)
.L_141:
        /*0004*/ 	.word	0x00000082


	//----- nvinfo : EIATTR_KPARAM_INFO
	.align		4
.L_142:
        /*0008*/ 	.byte	0x04, 0x17
        /*000a*/ 	.short	(.L_144 - .L_143)
.L_143:
        /*000c*/ 	.word	0x00000000
        /*0010*/ 	.short	0x0005
        /*0012*/ 	.short	0x0061
        /*0014*/ 	.byte	0x00, 0xf0, 0x05, 0x00


	//----- nvinfo : EIATTR_KPARAM_INFO
	.align		4
.L_144:
        /*0018*/ 	.byte	0x04, 0x17
        /*001a*/ 	.short	(.L_146 - .L_145)
.L_145:
        /*001c*/ 	.word	0x00000000
        /*0020*/ 	.short	0x0004
        /*0022*/ 	.short	0x0060
        /*0024*/ 	.byte	0x00, 0xf0, 0x05, 0x00


	//----- nvinfo : EIATTR_KPARAM_INFO
	.align		4
.L_146:
        /*0028*/ 	.byte	0x04, 0x17
        /*002a*/ 	.short	(.L_148 - .L_147)
.L_147:
        /*002c*/ 	.word	0x00000000
        /*0030*/ 	.short	0x0003
        /*0032*/ 	.short	0x0018
        /*0034*/ 	.byte	0x00, 0xf0, 0x21, 0x01


	//----- nvinfo : EIATTR_KPARAM_INFO
	.align		4
.L_148:
        /*0038*/ 	.byte	0x04, 0x17
        /*003a*/ 	.short	(.L_150 - .L_149)
.L_149:
        /*003c*/ 	.word	0x00000000
        /*0040*/ 	.short	0x0002
        /*0042*/ 	.short	0x0010
        /*0044*/ 	.byte	0x00, 0xf0, 0x21, 0x00


	//----- nvinfo : EIATTR_KPARAM_INFO
	.align		4
.L_150:
        /*0048*/ 	.byte	0x04, 0x17
        /*004a*/ 	.short	(.L_152 - .L_151)
.L_151:
        /*004c*/ 	.word	0x00000000
        /*0050*/ 	.short	0x0001
        /*0052*/ 	.short	0x0008
        /*0054*/ 	.byte	0x00, 0xf5, 0x21, 0x00


	//----- nvinfo : EIATTR_KPARAM_INFO
	.align		4
.L_152:
        /*0058*/ 	.byte	0x04, 0x17
        /*005a*/ 	.short	(.L_154 - .L_153)
.L_153:
        /*005c*/ 	.word	0x00000000
        /*0060*/ 	.short	0x0000
        /*0062*/ 	.short	0x0000
        /*0064*/ 	.byte	0x00, 0xf0, 0x21, 0x00


	//----- nvinfo : EIATTR_SPARSE_MMA_MASK
	.align		4
.L_154:
        /*0068*/ 	.byte	0x03, 0x50
        /*006a*/ 	.short	0x0000


	//----- nvinfo : EIATTR_MAXREG_COUNT
	.align		4
        /*006c*/ 	.byte	0x03, 0x1b
        /*006e*/ 	.short	0x00ff


	//----- nvinfo : EIATTR_NUM_BARRIERS
	.align		4
        /*0070*/ 	.byte	0x02, 0x4c
        /*0072*/ 	.byte	0x01
	.zero		1


	//----- nvinfo : EIATTR_MERCURY_ISA_VERSION
	.align		4
        /*0074*/ 	.byte	0x03, 0x5f
        /*0076*/ 	.short	0x0101


	//----- nvinfo : EIATTR_COOP_GROUP_MASK_REGIDS
	.align		4
        /*0078*/ 	.byte	0x04, 0x29
        /*007a*/ 	.short	(.L_156 - .L_155)


	//   ....[0]....
.L_155:
        /*007c*/ 	.word	0xffffffff


	//   ....[1]....
        /*0080*/ 	.word	0xffffffff


	//   ....[2]....
        /*0084*/ 	.word	0xffffffff


	//   ....[3]....
        /*0088*/ 	.word	0xffffffff


	//   ....[4]....
        /*008c*/ 	.word	0xffffffff


	//   ....[5]....
        /*0090*/ 	.word	0xffffffff


	//   ....[6]....
        /*0094*/ 	.word	0xffffffff


	//   ....[7]....
        /*0098*/ 	.word	0xffffffff


	//   ....[8]....
        /*009c*/ 	.word	0xffffffff


	//   ....[9]....
        /*00a0*/ 	.word	0xffffffff


	//   ....[10]....
        /*00a4*/ 	.word	0xffffffff


	//   ....[11]....
        /*00a8*/ 	.word	0xffffffff


	//   ....[12]....
        /*00ac*/ 	.word	0xffffffff


	//   ....[13]....
        /*00b0*/ 	.word	0xffffffff


	//   ....[14]....
        /*00b4*/ 	.word	0xffffffff


	//----- nvinfo : EIATTR_COOP_GROUP_INSTR_OFFSETS
	.align		4
.L_156:
        /*00b8*/ 	.byte	0x04, 0x28
        /*00ba*/ 	.short	(.L_158 - .L_157)


	//   ....[0]....
.L_157:
        /*00bc*/ 	.word	0x000009c0


	//   ....[1]....
        /*00c0*/ 	.word	0x00000a20


	//   ....[2]....
        /*00c4*/ 	.word	0x00000a90


	//   ....[3]....
        /*00c8*/ 	.word	0x00000ae0


	//   ....[4]....
        /*00cc*/ 	.word	0x00000b10


	//   ....[5]....
        /*00d0*/ 	.word	0x00000cd0


	//   ....[6]....
        /*00d4*/ 	.word	0x00000d60


	//   ....[7]....
        /*00d8*/ 	.word	0x00000dd0


	//   ....[8]....
        /*00dc*/ 	.word	0x00000e20


	//   ....[9]....
        /*00e0*/ 	.word	0x00000e50


	//   ....[10]....
        /*00e4*/ 	.word	0x00002030


	//   ....[11]....
        /*00e8*/ 	.word	0x000020c0


	//   ....[12]....
        /*00ec*/ 	.word	0x00002110


	//   ....[13]....
        /*00f0*/ 	.word	0x00002150


	//   ....[14]....
        /*00f4*/ 	.word	0x00002180


	//----- nvinfo : EIATTR_VRC_CTA_INIT_COUNT
	.align		4
.L_158:
        /*00f8*/ 	.byte	0x02, 0x4a
	.zero		1
	.zero		1


	//----- nvinfo : EIATTR_EXIT_INSTR_OFFSETS
	.align		4
        /*00fc*/ 	.byte	0x04, 0x1c
        /*00fe*/ 	.short	(.L_160 - .L_159)


	//   ....[0]....
.L_159:
        /*0100*/ 	.word	0x000022d0


	//   ....[1]....
        /*0104*/ 	.word	0x00002330


	//----- nvinfo : EIATTR_MAX_THREADS
	.align		4
.L_160:
        /*0108*/ 	.byte	0x04, 0x05
        /*010a*/ 	.short	(.L_162 - .L_161)
.L_161:
        /*010c*/ 	.word	0x00000100
        /*0110*/ 	.word	0x00000001
        /*0114*/ 	.word	0x00000001


	//----- nvinfo : EIATTR_CRS_STACK_SIZE
	.align		4
.L_162:
        /*0118*/ 	.byte	0x04, 0x1e
        /*011a*/ 	.short	(.L_164 - .L_163)
.L_163:
        /*011c*/ 	.word	0x00000000


	//----- nvinfo : EIATTR_CBANK_PARAM_SIZE
	.align		4
.L_164:
        /*0120*/ 	.byte	0x03, 0x19
        /*0122*/ 	.short	0x0062


	//----- nvinfo : EIATTR_PARAM_CBANK
	.align		4
        /*0124*/ 	.byte	0x04, 0x0a
        /*0126*/ 	.short	(.L_166 - .L_165)
	.align		4
.L_165:
        /*0128*/ 	.word	index@(.nv.constant0._ZN3cub18CUB_300001_SM_10006detail6reduce18DeviceReduceKernelINS2_10policy_hubIfyN4cuda3std3__44plusIfEEE10Policy1000EN6thrust24THRUST_300001_SM_1000_NS6detail15normal_iteratorINSD_10device_ptrIfEEEEyS9_fNS7_10__identityEEEvT0_PT3_T1_NS0_13GridEvenShareISN_EET2_T4_)
        /*012c*/ 	.short	0x0380
        /*012e*/ 	.short	0x0062


	//----- nvinfo : EIATTR_SW_WAR
	.align		4
.L_166:
        /*0130*/ 	.byte	0x04, 0x36
        /*0132*/ 	.short	(.L_168 - .L_167)
.L_167:
        /*0134*/ 	.word	0x00000008
.L_168:


//--------------------- .nv.info._ZN3cub18CUB_300001_SM_10006detail6reduce28DeviceReduceSingleTileKernelINS2_10policy_hubIfyN4cuda3std3__44plusIfEEE10Policy1000EN6thrust24THRUST_300001_SM_1000_NS6detail15normal_iteratorINSD_10device_ptrIfEEEEPfyS9_ffNS7_10__identityEEEvT0_T1_T2_T3_T4_T6_ --------------------------
	.section	.nv.info._ZN3cub18CUB_300001_SM_10006detail6reduce28DeviceReduceSingleTileKernelINS2_10policy_hubIfyN4cuda3std3__44plusIfEEE10Policy1000EN6thrust24THRUST_300001_SM_1000_NS6detail15normal_iteratorINSD_10device_ptrIfEEEEPfyS9_ffNS7_10__identityEEEvT0_T1_T2_T3_T4_T6_,"",@"SHT_CUDA_INFO"
	.sectionflags	@""
	.align	4


	//----- nvinfo : EIATTR_CUDA_API_VERSION
	.align		4
        /*0000*/ 	.byte	0x04, 0x37
        /*0002*/ 	.short	(.L_170 - .L_169)
.L_169:
        /*0004*/ 	.word	0x00000082


	//----- nvinfo : EIATTR_KPARAM_INFO
	.align		4
.L_170:
        /*0008*/ 	.byte	0x04, 0x17
        /*000a*/ 	.short	(.L_172 - .L_171)
.L_171:
        /*000c*/ 	.word	0x00000000
        /*0010*/ 	.short	0x0005
        /*0012*/ 	.short	0x0020
        /*0014*/ 	.byte	0x00, 0xf0, 0x05, 0x00


	//----- nvinfo : EIATTR_KPARAM_INFO
	.align		4
.L_172:
        /*0018*/ 	.byte	0x04, 0x17
        /*001a*/ 	.short	(.L_174 - .L_173)
.L_173:
        /*001c*/ 	.word	0x00000000
        /*0020*/ 	.short	0x0004
        /*0022*/ 	.short	0x001c
        /*0024*/ 	.byte	0x00, 0xf0, 0x11, 0x00


	//----- nvinfo : EIATTR_KPARAM_INFO
	.align		4
.L_174:
        /*0028*/ 	.byte	0x04, 0x17
        /*002a*/ 	.short	(.L_176 - .L_175)
.L_175:
        /*002c*/ 	.word	0x00000000
        /*0030*/ 	.short	0x0003
        /*0032*/ 	.short	0x0018
        /*0034*/ 	.byte	0x00, 0xf0, 0x05, 0x00


	//----- nvinfo : EIATTR_KPARAM_INFO
	.align		4
.L_176:
        /*0038*/ 	.byte	0x04, 0x17
        /*003a*/ 	.short	(.L_178 - .L_177)
.L_177:
        /*003c*/ 	.word	0x00000000
        /*0040*/ 	.short	0x0002
        /*0042*/ 	.short	0x0010
        /*0044*/ 	.byte	0x00, 0xf0, 0x21, 0x00


	//----- nvinfo : EIATTR_KPARAM_INFO
	.align		4
.L_178:
        /*0048*/ 	.byte	0x04, 0x17
        /*004a*/ 	.short	(.L_180 - .L_179)
.L_179:
        /*004c*/ 	.word	0x00000000
        /*0050*/ 	.short	0x0001
        /*0052*/ 	.short	0x0008
        /*0054*/ 	.byte	0x00, 0xf5, 0x21, 0x00


	//----- nvinfo : EIATTR_KPARAM_INFO
	.align		4
.L_180:
        /*0058*/ 	.byte	0x04, 0x17
        /*005a*/ 	.short	(.L_182 - .L_181)
.L_181:
        /*005c*/ 	.word	0x00000000
        /*0060*/ 	.short	0x0000
        /*0062*/ 	.short	0x0000
        /*0064*/ 	.byte	0x00, 0xf0, 0x21, 0x00


	//----- nvinfo : EIATTR_SPARSE_MMA_MASK
	.align		4
.L_182:
        /*0068*/ 	.byte	0x03, 0x50
        /*006a*/ 	.short	0x0000


	//----- nvinfo : EIATTR_MAXREG_COUNT
	.align		4
        /*006c*/ 	.byte	0x03, 0x1b
        /*006e*/ 	.short	0x00ff


	//----- nvinfo : EIATTR_NUM_BARRIERS
	.align		4
        /*0070*/ 	.byte	0x02, 0x4c
        /*0072*/ 	.byte	0x01
	.zero		1


	//----- nvinfo : EIATTR_MERCURY_ISA_VERSION
	.align		4
        /*0074*/ 	.byte	0x03, 0x5f
        /*0076*/ 	.short	0x0101


	//----- nvinfo : EIATTR_COOP_GROUP_MASK_REGIDS
	.align		4
        /*0078*/ 	.byte	0x04, 0x29
        /*007a*/ 	.short	(.L_184 - .L_183)


	//   ....[0]....
.L_183:
        /*007c*/ 	.word	0xffffffff


	//   ....[1]....
        /*0080*/ 	.word	0xffffffff


	//   ....[2]....
        /*0084*/ 	.word	0xffffffff


	//   ....[3]....
        /*0088*/ 	.word	0xffffffff


	//   ....[4]....
        /*008c*/ 	.word	0xffffffff


	//   ....[5]....
        /*0090*/ 	.word	0xffffffff


	//   ....[6]....
        /*0094*/ 	.word	0xffffffff


	//   ....[7]....
        /*0098*/ 	.word	0xffffffff


	//   ....[8]....
        /*009c*/ 	.word	0xffffffff


	//   ....[9]....
        /*00a0*/ 	.word	0xffffffff


	//   ....[10]....
        /*00a4*/ 	.word	0xffffffff


	//   ....[11]....
        /*00a8*/ 	.word	0xffffffff


	//   ....[12]....
        /*00ac*/ 	.word	0xffffffff


	//   ....[13]....
        /*00b0*/ 	.word	0xffffffff


	//   ....[14]....
        /*00b4*/ 	.word	0xffffffff


	//----- nvinfo : EIATTR_COOP_GROUP_INSTR_OFFSETS
	.align		4
.L_184:
        /*00b8*/ 	.byte	0x04, 0x28
        /*00ba*/ 	.short	(.L_186 - .L_185)


	//   ....[0]....
.L_185:
        /*00bc*/ 	.word	0x00000930


	//   ....[1]....
        /*00c0*/ 	.word	0x00000990


	//   ....[2]....
        /*00c4*/ 	.word	0x00000a00


	//   ....[3]....
        /*00c8*/ 	.word	0x00000a50


	//   ....[4]....
        /*00cc*/ 	.word	0x00000a80


	//   ....[5]....
        /*00d0*/ 	.word	0x00000c40


	//   ....[6]....
        /*00d4*/ 	.word	0x00000cd0


	//   ....[7]....
        /*00d8*/ 	.word	0x00000d20


	//   ....[8]....
        /*00dc*/ 	.word	0x00000d60


	//   ....[9]....
        /*00e0*/ 	.word	0x00000da0


	//   ....[10]....
        /*00e4*/ 	.word	0x00001dc0


	//   ....[11]....
        /*00e8*/ 	.word	0x00001e40


	//   ....[12]....
        /*00ec*/ 	.word	0x00001e90


	//   ....[13]....
        /*00f0*/ 	.word	0x00001ed0


	//   ....[14]....
        /*00f4*/ 	.word	0x00001f00


	//----- nvinfo : EIATTR_VRC_CTA_INIT_COUNT
	.align		4
.L_186:
        /*00f8*/ 	.byte	0x02, 0x4a
	.zero		1
	.zero		1


	//----- nvinfo : EIATTR_EXIT_INSTR_OFFSETS
	.align		4
        /*00fc*/ 	.byte	0x04, 0x1c
        /*00fe*/ 	.short	(.L_188 - .L_187)


	//   ....[0]....
.L_187:
        /*0100*/ 	.word	0x000000a0


	//   ....[1]....
        /*0104*/ 	.word	0x000000e0


	//   ....[2]....
        /*0108*/ 	.word	0x00002040


	//   ....[3]....
        /*010c*/ 	.word	0x00002090


	//----- nvinfo : EIATTR_MAX_THREADS
	.align		4
.L_188:
        /*0110*/ 	.byte	0x04, 0x05
        /*0112*/ 	.short	(.L_190 - .L_189)
.L_189:
        /*0114*/ 	.word	0x00000100
        /*0118*/ 	.word	0x00000001
        /*011c*/ 	.word	0x00000001


	//----- nvinfo : EIATTR_CRS_STACK_SIZE
	.align		4
.L_190:
        /*0120*/ 	.byte	0x04, 0x1e
        /*0122*/ 	.short	(.L_192 - .L_191)
.L_191:
        /*0124*/ 	.word	0x00000000


	//----- nvinfo : EIATTR_CBANK_PARAM_SIZE
	.align		4
.L_192:
        /*0128*/ 	.byte	0x03, 0x19
        /*012a*/ 	.short	0x0021


	//----- nvinfo : EIATTR_PARAM_CBANK
	.align		4
        /*012c*/ 	.byte	0x04, 0x0a
        /*012e*/ 	.short	(.L_194 - .L_193)
	.align		4
.L_193:
        /*0130*/ 	.word	index@(.nv.constant0._ZN3cub18CUB_300001_SM_10006detail6reduce28DeviceReduceSingleTileKernelINS2_10policy_hubIfyN4cuda3std3__44plusIfEEE10Policy1000EN6thrust24THRUST_300001_SM_1000_NS6detail15normal_iteratorINSD_10device_ptrIfEEEEPfyS9_ffNS7_10__identityEEEvT0_T1_T2_T3_T4_T6_)
        /*0134*/ 	.short	0x0380
        /*0136*/ 	.short	0x0021


	//----- nvinfo : EIATTR_SW_WAR
	.align		4
.L_194:
        /*0138*/ 	.byte	0x04, 0x36
        /*013a*/ 	.short	(.L_196 - .L_195)
.L_195:
        /*013c*/ 	.word	0x00000008
.L_196:


//--------------------- .nv.info._ZN3cub18CUB_300001_SM_10006detail6reduce28DeviceReduceSingleTileKernelINS2_10policy_hubIfjN4cuda3std3__44plusIfEEE10Policy1000EPfSC_iS9_ffNS7_10__identityEEEvT0_T1_T2_T3_T4_T6_ --------------------------
	.section	.nv.info._ZN3cub18CUB_300001_SM_10006detail6reduce28DeviceReduceSingleTileKernelINS2_10policy_hubIfjN4cuda3std3__44plusIfEEE10Policy1000EPfSC_iS9_ffNS7_10__identityEEEvT0_T1_T2_T3_T4_T6_,"",@"SHT_CUDA_INFO"
	.sectionflags	@""
	.align	4


	//----- nvinfo : EIATTR_CUDA_API_VERSION
	.align		4
        /*0000*/ 	.byte	0x04, 0x37
        /*0002*/ 	.short	(.L_198 - .L_197)
.L_197:
        /*0004*/ 	.word	0x00000082


	//----- nvinfo : EIATTR_KPARAM_INFO
	.align		4
.L_198:
        /*0008*/ 	.byte	0x04, 0x17
        /*000a*/ 	.short	(.L_200 - .L_199)
.L_199:
        /*000c*/ 	.word	0x00000000
        /*0010*/ 	.short	0x0005
        /*0012*/ 	.short	0x001c
        /*0014*/ 	.byte	0x00, 0xf0, 0x05, 0x00


	//----- nvinfo : EIATTR_KPARAM_INFO
	.align		4
.L_200:
        /*0018*/ 	.byte	0x04, 0x17
        /*001a*/ 	.short	(.L_202 - .L_201)
.L_201:
        /*001c*/ 	.word	0x00000000
        /*0020*/ 	.short	0x0004
        /*0022*/ 	.short	0x0018
        /*0024*/ 	.byte	0x00, 0xf0, 0x11, 0x00


	//----- nvinfo : EIATTR_KPARAM_INFO
	.align		4
.L_202:
        /*0028*/ 	.byte	0x04, 0x17
        /*002a*/ 	.short	(.L_204 - .L_203)
.L_203:
        /*002c*/ 	.word	0x00000000
        /*0030*/ 	.short	0x0003
        /*0032*/ 	.short	0x0014
        /*0034*/ 	.byte	0x00, 0xf0, 0x05, 0x00


	//----- nvinfo : EIATTR_KPARAM_INFO
	.align		4
.L_204:
        /*0038*/ 	.byte	0x04, 0x17
        /*003a*/ 	.short	(.L_206 - .L_205)
.L_205:
        /*003c*/ 	.word	0x00000000
        /*0040*/ 	.short	0x0002
        /*0042*/ 	.short	0x0010
        /*0044*/ 	.byte	0x00, 0xf0, 0x11, 0x00


	//----- nvinfo : EIATTR_KPARAM_INFO
	.align		4
.L_206:
        /*0048*/ 	.byte	0x04, 0x17
        /*004a*/ 	.short	(.L_208 - .L_207)
.L_207:
        /*004c*/ 	.word	0x00000000
        /*0050*/ 	.short	0x0001
        /*0052*/ 	.short	0x0008
        /*0054*/ 	.byte	0x00, 0xf5, 0x21, 0x00


	//----- nvinfo : EIATTR_KPARAM_INFO
	.align		4
.L_208:
        /*0058*/ 	.byte	0x04, 0x17
        /*005a*/ 	.short	(.L_210 - .L_209)
.L_209:
        /*005c*/ 	.word	0x00000000
        /*0060*/ 	.short	0x0000
        /*0062*/ 	.short	0x0000
        /*0064*/ 	.byte	0x00, 0xf5, 0x21, 0x00


	//----- nvinfo : EIATTR_SPARSE_MMA_MASK
	.align		4
.L_210:
        /*0068*/ 	.byte	0x03, 0x50
        /*006a*/ 	.short	0x0000


	//----- nvinfo : EIATTR_MAXREG_COUNT
	.align		4
        /*006c*/ 	.byte	0x03, 0x1b
        /*006e*/ 	.short	0x0080


	//----- nvinfo : EIATTR_NUM_BARRIERS
	.align		4
        /*0070*/ 	.byte	0x02, 0x4c
        /*0072*/ 	.byte	0x01
	.zero		1


	//----- nvinfo : EIATTR_MERCURY_ISA_VERSION
	.align		4
        /*0074*/ 	.byte	0x03, 0x5f
        /*0076*/ 	.short	0x0101


	//----- nvinfo : EIATTR_UNUSED_LOAD_BYTE_OFFSET
	.align		4
        /*0078*/ 	.byte	0x04, 0x44
        /*007a*/ 	.short	(.L_212 - .L_211)


	//   ....[0]....
.L_211:
        /*007c*/ 	.word	0x00000b70
        /*0080*/ 	.word	0x0000fff0


	//   ....[1]....
        /*0084*/ 	.word	0x00000f80
        /*0088*/ 	.word	0x0000fff0


	//   ....[2]....
        /*008c*/ 	.word	0x00002010
        /*0090*/ 	.word	0x0000fff0


	//   ....[3]....
        /*0094*/ 	.word	0x00002bb0
        /*0098*/ 	.word	0x0000fff0


	//   ....[4]....
        /*009c*/ 	.word	0x00002fc0
        /*00a0*/ 	.word	0x0000fff0


	//   ....[5]....
        /*00a4*/ 	.word	0x00004140
        /*00a8*/ 	.word	0x0000fff0


	//----- nvinfo : EIATTR_COOP_GROUP_MASK_REGIDS
	.align		4
.L_212:
        /*00ac*/ 	.byte	0x04, 0x29
        /*00ae*/ 	.short	(.L_214 - .L_213)


	//   ....[0]....
.L_213:
        /*00b0*/ 	.word	0xffffffff


	//   ....[1]....
        /*00b4*/ 	.word	0xffffffff


	//   ....[2]....
        /*00b8*/ 	.word	0xffffffff


	//   ....[3]....
        /*00bc*/ 	.word	0xffffffff


	//   ....[4]....
        /*00c0*/ 	.word	0xffffffff


	//   ....[5]....
        /*00c4*/ 	.word	0xffffffff


	//   ....[6]....
        /*00c8*/ 	.word	0xffffffff


	//   ....[7]....
        /*00cc*/ 	.word	0xffffffff


	//   ....[8]....
        /*00d0*/ 	.word	0xffffffff


	//   ....[9]....
        /*00d4*/ 	.word	0xffffffff


	//   ....[10]....
        /*00d8*/ 	.word	0xffffffff


	//   ....[11]....
        /*00dc*/ 	.word	0xffffffff


	//   ....[12]....
        /*00e0*/ 	.word	0xffffffff


	//   ....[13]....
        /*00e4*/ 	.word	0xffffffff


	//   ....[14]....
        /*00e8*/ 	.word	0xffffffff


	//   ....[15]....
        /*00ec*/ 	.word	0xffffffff


	//   ....[16]....
        /*00f0*/ 	.word	0xffffffff


	//   ....[17]....
        /*00f4*/ 	.word	0xffffffff


	//   ....[18]....
        /*00f8*/ 	.word	0xffffffff


	//   ....[19]....
        /*00fc*/ 	.word	0xffffffff


	//   ....[20]....
        /*0100*/ 	.word	0xffffffff


	//   ....[21]....
        /*0104*/ 	.word	0xffffffff


	//   ....[22]....
        /*0108*/ 	.word	0xffffffff


	//   ....[23]....
        /*010c*/ 	.word	0xffffffff


	//   ....[24]....
        /*0110*/ 	.word	0xffffffff


	//   ....[25]....
        /*0114*/ 	.word	0xffffffff


	//   ....[26]....
        /*0118*/ 	.word	0xffffffff


	//   ....[27]....
        /*011c*/ 	.word	0xffffffff


	//   ....[28]....
        /*0120*/ 	.word	0xffffffff


	//   ....[29]....
        /*0124*/ 	.word	0xffffffff


	//----- nvinfo : EIATTR_COOP_GROUP_INSTR_OFFSETS
	.align		4
.L_214:
        /*0128*/ 	.byte	0x04, 0x28
        /*012a*/ 	.short	(.L_216 - .L_215)


	//   ....[0]....
.L_215:
        /*012c*/ 	.word	0x00000980


	//   ....[1]....
        /*0130*/ 	.word	0x000009e0


	//   ....[2]....
        /*0134*/ 	.word	0x00000a50


	//   ....[3]....
        /*0138*/ 	.word	0x00000aa0


	//   ....[4]....
        /*013c*/ 	.word	0x00000ad0


	//   ....[5]....
        /*0140*/ 	.word	0x00000d20


	//   ....[6]....
        /*0144*/ 	.word	0x00000db0


	//   ....[7]....
        /*0148*/ 	.word	0x00000df0


	//   ....[8]....
        /*014c*/ 	.word	0x00000e40


	//   ....[9]....
        /*0150*/ 	.word	0x00000e80


	//   ....[10]....
        /*0154*/ 	.word	0x00001e30


	//   ....[11]....
        /*0158*/ 	.word	0x00001eb0


	//   ....[12]....
        /*015c*/ 	.word	0x00001f00


	//   ....[13]....
        /*0160*/ 	.word	0x00001f40


	//   ....[14]....
        /*0164*/ 	.word	0x00001f70


	//   ....[15]....
        /*0168*/ 	.word	0x000029c0


	//   ....[16]....
        /*016c*/ 	.word	0x00002a20


	//   ....[17]....
        /*0170*/ 	.word	0x00002a90


	//   ....[18]....
        /*0174*/ 	.word	0x00002ae0


	//   ....[19]....
        /*0178*/ 	.word	0x00002b10


	//   ....[20]....
        /*017c*/ 	.word	0x00002d60


	//   ....[21]....
        /*0180*/ 	.word	0x00002de0


	//   ....[22]....
        /*0184*/ 	.word	0x00002e20


	//   ....[23]....
        /*0188*/ 	.word	0x00002e60


	//   ....[24]....
        /*018c*/ 	.word	0x00002ec0


	//   ....[25]....
        /*0190*/ 	.word	0x00003f60


	//   ....[26]....
        /*0194*/ 	.word	0x00003fe0


	//   ....[27]....
        /*0198*/ 	.word	0x00004030


	//   ....[28]....
        /*019c*/ 	.word	0x00004070


	//   ....[29]....
        /*01a0*/ 	.word	0x000040a0


	//----- nvinfo : EIATTR_VRC_CTA_INIT_COUNT
	.align		4
.L_216:
        /*01a4*/ 	.byte	0x02, 0x4a
	.zero		1
	.zero		1


	//----- nvinfo : EIATTR_EXIT_INSTR_OFFSETS
	.align		4
        /*01a8*/ 	.byte	0x04, 0x1c
        /*01aa*/ 	.short	(.L_218 - .L_217)


	//   ....[0]....
.L_217:
        /*01ac*/ 	.word	0x00000080


	//   ....[1]....
        /*01b0*/ 	.word	0x000000c0


	//   ....[2]....
        /*01b4*/ 	.word	0x00004280


	//   ....[3]....
        /*01b8*/ 	.word	0x000042d0


	//----- nvinfo : EIATTR_MAX_THREADS
	.align		4
.L_218:
        /*01bc*/ 	.byte	0x04, 0x05
        /*01be*/ 	.short	(.L_220 - .L_219)
.L_219:
        /*01c0*/ 	.word	0x00000200
        /*01c4*/ 	.word	0x00000001
        /*01c8*/ 	.word	0x00000001


	//----- nvinfo : EIATTR_CRS_STACK_SIZE
	.align		4
.L_220:
        /*01cc*/ 	.byte	0x04, 0x1e
        /*01ce*/ 	.short	(.L_222 - .L_221)
.L_221:
        /*01d0*/ 	.word	0x00000000


	//----- nvinfo : EIATTR_CBANK_PARAM_SIZE
	.align		4
.L_222:
        /*01d4*/ 	.byte	0x03, 0x19
        /*01d6*/ 	.short	0x001d


	//----- nvinfo : EIATTR_PARAM_CBANK
	.align		4
        /*01d8*/ 	.byte	0x04, 0x0a
        /*01da*/ 	.short	(.L_224 - .L_223)
	.align		4
.L_223:
        /*01dc*/ 	.word	index@(.nv.constant0._ZN3cub18CUB_300001_SM_10006detail6reduce28DeviceReduceSingleTileKernelINS2_10policy_hubIfjN4cuda3std3__44plusIfEEE10Policy1000EPfSC_iS9_ffNS7_10__identityEEEvT0_T1_T2_T3_T4_T6_)
        /*01e0*/ 	.short	0x0380
        /*01e2*/ 	.short	0x001d


	//----- nvinfo : EIATTR_SW_WAR
	.align		4
.L_224:
        /*01e4*/ 	.byte	0x04, 0x36
        /*01e6*/ 	.short	(.L_226 - .L_225)
.L_225:
        /*01e8*/ 	.word	0x00000008
.L_226:


//--------------------- .nv.info._ZN3cub18CUB_300001_SM_10006detail6reduce18DeviceReduceKernelINS2_10policy_hubIfjN4cuda3std3__44plusIfEEE10Policy1000EN6thrust24THRUST_300001_SM_1000_NS6detail15normal_iteratorINSD_10device_ptrIfEEEEjS9_fNS7_10__identityEEEvT0_PT3_T1_NS0_13GridEvenShareISN_EET2_T4_ --------------------------
	.section	.nv.info._ZN3cub18CUB_300001_SM_10006detail6reduce18DeviceReduceKernelINS2_10policy_hubIfjN4cuda3std3__44plusIfEEE10Policy1000EN6thrust24THRUST_300001_SM_1000_NS6detail15normal_iteratorINSD_10device_ptrIfEEEEjS9_fNS7_10__identityEEEvT0_PT3_T1_NS0_13GridEvenShareISN_EET2_T4_,"",@"SHT_CUDA_INFO"
	.sectionflags	@""
	.align	4


	//----- nvinfo : EIATTR_CUDA_API_VERSION
	.align		4
        /*0000*/ 	.byte	0x04, 0x37
        /*0002*/ 	.short	(.L_228 - .L_227)
.L_227:
        /*0004*/ 	.word	0x00000082


	//----- nvinfo : EIATTR_KPARAM_INFO
	.align		4
.L_228:
        /*0008*/ 	.byte	0x04, 0x17
        /*000a*/ 	.short	(.L_230 - .L_229)
.L_229:
        /*000c*/ 	.word	0x00000000
        /*0010*/ 	.short	0x0005
        /*0012*/ 	.short	0x003d
        /*0014*/ 	.byte	0x00, 0xf0, 0x05, 0x00


	//----- nvinfo : EIATTR_KPARAM_INFO
	.align		4
.L_230:
        /*0018*/ 	.byte	0x04, 0x17
        /*001a*/ 	.short	(.L_232 - .L_231)
.L_231:
        /*001c*/ 	.word	0x00000000
        /*0020*/ 	.short	0x0004
        /*0022*/ 	.short	0x003c
        /*0024*/ 	.byte	0x00, 0xf0, 0x05, 0x00


	//----- nvinfo : EIATTR_KPARAM_INFO
	.align		4
.L_232:
        /*0028*/ 	.byte	0x04, 0x17
        /*002a*/ 	.short	(.L_234 - .L_233)
.L_233:
        /*002c*/ 	.word	0x00000000
        /*0030*/ 	.short	0x0003
        /*0032*/ 	.short	0x0014
        /*0034*/ 	.byte	0x00, 0xf0, 0xa1, 0x00


	//----- nvinfo : EIATTR_KPARAM_INFO
	.align		4
.L_234:
        /*0038*/ 	.byte	0x04, 0x17
        /*003a*/ 	.short	(.L_236 - .L_235)
.L_235:
        /*003c*/ 	.word	0x00000000
        /*0040*/ 	.short	0x0002
        /*0042*/ 	.short	0x0010
        /*0044*/ 	.byte	0x00, 0xf0, 0x11, 0x00


	//----- nvinfo : EIATTR_KPARAM_INFO
	.align		4
.L_236:
        /*0048*/ 	.byte	0x04, 0x17
        /*004a*/ 	.short	(.L_238 - .L_237)
.L_237:
        /*004c*/ 	.word	0x00000000
        /*0050*/ 	.short	0x0001
        /*0052*/ 	.short	0x0008
        /*0054*/ 	.byte	0x00, 0xf5, 0x21, 0x00


	//----- nvinfo : EIATTR_KPARAM_INFO
	.align		4
.L_238:
        /*0058*/ 	.byte	0x04, 0x17
        /*005a*/ 	.short	(.L_240 - .L_239)
.L_239:
        /*005c*/ 	.word	0x00000000
        /*0060*/ 	.short	0x0000
        /*0062*/ 	.short	0x0000
        /*0064*/ 	.byte	0x00, 0xf0, 0x21, 0x00


	//----- nvinfo : EIATTR_SPARSE_MMA_MASK
	.align		4
.L_240:
        /*0068*/ 	.byte	0x03, 0x50
        /*006a*/ 	.short	0x0000


	//----- nvinfo : EIATTR_MAXREG_COUNT
	.align		4
        /*006c*/ 	.byte	0x03, 0x1b
        /*006e*/ 	.short	0x0080


	//----- nvinfo : EIATTR_NUM_BARRIERS
	.align		4
        /*0070*/ 	.byte	0x02, 0x4c
        /*0072*/ 	.byte	0x01
	.zero		1


	//----- nvinfo : EIATTR_MERCURY_ISA_VERSION
	.align		4
        /*0074*/ 	.byte	0x03, 0x5f
        /*0076*/ 	.short	0x0101


	//----- nvinfo : EIATTR_UNUSED_LOAD_BYTE_OFFSET
	.align		4
        /*0078*/ 	.byte	0x04, 0x44
        /*007a*/ 	.short	(.L_242 - .L_241)


	//   ....[0]....
.L_241:
        /*007c*/ 	.word	0x00000de0
        /*0080*/ 	.word	0x0000fff0


	//   ....[1]....
        /*0084*/ 	.word	0x000011f0
        /*0088*/ 	.word	0x0000fff0


	//   ....[2]....
        /*008c*/ 	.word	0x000026b0
        /*0090*/ 	.word	0x0000fff0


	//----- nvinfo : EIATTR_COOP_GROUP_MASK_REGIDS
	.align		4
.L_242:
        /*0094*/ 	.byte	0x04, 0x29
        /*0096*/ 	.short	(.L_244 - .L_243)


	//   ....[0]....
.L_243:
        /*0098*/ 	.word	0xffffffff


	//   ....[1]....
        /*009c*/ 	.word	0xffffffff


	//   ....[2]....
        /*00a0*/ 	.word	0xffffffff


	//   ....[3]....
        /*00a4*/ 	.word	0xffffffff


	//   ....[4]....
        /*00a8*/ 	.word	0xffffffff


	//   ....[5]....
        /*00ac*/ 	.word	0xffffffff


	//   ....[6]....
        /*00b0*/ 	.word	0xffffffff


	//   ....[7]....
        /*00b4*/ 	.word	0xffffffff


	//   ....[8]....
        /*00b8*/ 	.word	0xffffffff


	//   ....[9]....
        /*00bc*/ 	.word	0xffffffff


	//   ....[10]....
        /*00c0*/ 	.word	0xffffffff


	//   ....[11]....
        /*00c4*/ 	.word	0xffffffff


	//   ....[12]....
        /*00c8*/ 	.word	0xffffffff


	//   ....[13]....
        /*00cc*/ 	.word	0xffffffff


	//   ....[14]....
        /*00d0*/ 	.word	0xffffffff


	//----- nvinfo : EIATTR_COOP_GROUP_INSTR_OFFSETS
	.align		4
.L_244:
        /*00d4*/ 	.byte	0x04, 0x28
        /*00d6*/ 	.short	(.L_246 - .L_245)


	//   ....[0]....
.L_245:
        /*00d8*/ 	.word	0x00000bf0


	//   ....[1]....
        /*00dc*/ 	.word	0x00000c50


	//   ....[2]....
        /*00e0*/ 	.word	0x00000cc0


	//   ....[3]....
        /*00e4*/ 	.word	0x00000d10


	//   ....[4]....
        /*00e8*/ 	.word	0x00000d40


	//   ....[5]....
        /*00ec*/ 	.word	0x00000f90


	//   ....[6]....
        /*00f0*/ 	.word	0x00001020


	//   ....[7]....
        /*00f4*/ 	.word	0x00001070


	//   ....[8]....
        /*00f8*/ 	.word	0x000010b0


	//   ....[9]....
        /*00fc*/ 	.word	0x000010f0


	//   ....[10]....
        /*0100*/ 	.word	0x000024c0


	//   ....[11]....
        /*0104*/ 	.word	0x00002550


	//   ....[12]....
        /*0108*/ 	.word	0x000025a0


	//   ....[13]....
        /*010c*/ 	.word	0x000025e0


	//   ....[14]....
        /*0110*/ 	.word	0x00002610


	//----- nvinfo : EIATTR_VRC_CTA_INIT_COUNT
	.align		4
.L_246:
        /*0114*/ 	.byte	0x02, 0x4a
	.zero		1
	.zero		1


	//----- nvinfo : EIATTR_EXIT_INSTR_OFFSETS
	.align		4
        /*0118*/ 	.byte	0x04, 0x1c
        /*011a*/ 	.short	(.L_248 - .L_247)


	//   ....[0]....
.L_247:
        /*011c*/ 	.word	0x000027f0


	//   ....[1]....
        /*0120*/ 	.word	0x00002830


	//----- nvinfo : EIATTR_MAX_THREADS
	.align		4
.L_248:
        /*0124*/ 	.byte	0x04, 0x05
        /*0126*/ 	.short	(.L_250 - .L_249)
.L_249:
        /*0128*/ 	.word	0x00000200
        /*012c*/ 	.word	0x00000001
        /*0130*/ 	.word	0x00000001


	//----- nvinfo : EIATTR_CRS_STACK_SIZE
	.align		4
.L_250:
        /*0134*/ 	.byte	0x04, 0x1e
        /*0136*/ 	.short	(.L_252 - .L_251)
.L_251:
        /*0138*/ 	.word	0x00000000


	//----- nvinfo : EIATTR_CBANK_PARAM_SIZE
	.align		4
.L_252:
        /*013c*/ 	.byte	0x03, 0x19
        /*013e*/ 	.short	0x003e


	//----- nvinfo : EIATTR_PARAM_CBANK
	.align		4
        /*0140*/ 	.byte	0x04, 0x0a
        /*0142*/ 	.short	(.L_254 - .L_253)
	.align		4
.L_253:
        /*0144*/ 	.word	index@(.nv.constant0._ZN3cub18CUB_300001_SM_10006detail6reduce18DeviceReduceKernelINS2_10policy_hubIfjN4cuda3std3__44plusIfEEE10Policy1000EN6thrust24THRUST_300001_SM_1000_NS6detail15normal_iteratorINSD_10device_ptrIfEEEEjS9_fNS7_10__identityEEEvT0_PT3_T1_NS0_13GridEvenShareISN_EET2_T4_)
        /*0148*/ 	.short	0x0380
        /*014a*/ 	.short	0x003e


	//----- nvinfo : EIATTR_SW_WAR
	.align		4
.L_254:
        /*014c*/ 	.byte	0x04, 0x36
        /*014e*/ 	.short	(.L_256 - .L_255)
.L_255:
        /*0150*/ 	.word	0x00000008
.L_256:


//--------------------- .nv.info._ZN3cub18CUB_300001_SM_10006detail6reduce28DeviceReduceSingleTileKernelINS2_10policy_hubIfjN4cuda3std3__44plusIfEEE10Policy1000EN6thrust24THRUST_300001_SM_1000_NS6detail15normal_iteratorINSD_10device_ptrIfEEEEPfjS9_ffNS7_10__identityEEEvT0_T1_T2_T3_T4_T6_ --------------------------
	.section	.nv.info._ZN3cub18CUB_300001_SM_10006detail6reduce28DeviceReduceSingleTileKernelINS2_10policy_hubIfjN4cuda3std3__44plusIfEEE10Policy1000EN6thrust24THRUST_300001_SM_1000_NS6detail15normal_iteratorINSD_10device_ptrIfEEEEPfjS9_ffNS7_10__identityEEEvT0_T1_T2_T3_T4_T6_,"",@"SHT_CUDA_INFO"
	.sectionflags	@""
	.align	4


	//----- nvinfo : EIATTR_CUDA_API_VERSION
	.align		4
        /*0000*/ 	.byte	0x04, 0x37
        /*0002*/ 	.short	(.L_258 - .L_257)
.L_257:
        /*0004*/ 	.word	0x00000082


	//----- nvinfo : EIATTR_KPARAM_INFO
	.align		4
.L_258:
        /*0008*/ 	.byte	0x04, 0x17
        /*000a*/ 	.short	(.L_260 - .L_259)
.L_259:
        /*000c*/ 	.word	0x00000000
        /*0010*/ 	.short	0x0005
        /*0012*/ 	.short	0x001c
        /*0014*/ 	.byte	0x00, 0xf0, 0x05, 0x00


	//----- nvinfo : EIATTR_KPARAM_INFO
	.align		4
.L_260:
        /*0018*/ 	.byte	0x04, 0x17
        /*001a*/ 	.short	(.L_262 - .L_261)
.L_261:
        /*001c*/ 	.word	0x00000000
        /*0020*/ 	.short	0x0004
        /*0022*/ 	.short	0x0018
        /*0024*/ 	.byte	0x00, 0xf0, 0x11, 0x00


	//----- nvinfo : EIATTR_KPARAM_INFO
	.align		4
.L_262:
        /*0028*/ 	.byte	0x04, 0x17
        /*002a*/ 	.short	(.L_264 - .L_263)
.L_263:
        /*002c*/ 	.word	0x00000000
        /*0030*/ 	.short	0x0003
        /*0032*/ 	.short	0x0014
        /*0034*/ 	.byte	0x00, 0xf0, 0x05, 0x00


	//----- nvinfo : EIATTR_KPARAM_INFO
	.align		4
.L_264:
        /*0038*/ 	.byte	0x04, 0x17
        /*003a*/ 	.short	(.L_266 - .L_265)
.L_265:
        /*003c*/ 	.word	0x00000000
        /*0040*/ 	.short	0x0002
        /*0042*/ 	.short	0x0010
        /*0044*/ 	.byte	0x00, 0xf0, 0x11, 0x00


	//----- nvinfo : EIATTR_KPARAM_INFO
	.align		4
.L_266:
        /*0048*/ 	.byte	0x04, 0x17
        /*004a*/ 	.short	(.L_268 - .L_267)
.L_267:
        /*004c*/ 	.word	0x00000000
        /*0050*/ 	.short	0x0001
        /*0052*/ 	.short	0x0008
        /*0054*/ 	.byte	0x00, 0xf5, 0x21, 0x00


	//----- nvinfo : EIATTR_KPARAM_INFO
	.align		4
.L_268:
        /*0058*/ 	.byte	0x04, 0x17
        /*005a*/ 	.short	(.L_270 - .L_269)
.L_269:
        /*005c*/ 	.word	0x00000000
        /*0060*/ 	.short	0x0000
        /*0062*/ 	.short	0x0000
        /*0064*/ 	.byte	0x00, 0xf0, 0x21, 0x00


	//----- nvinfo : EIATTR_SPARSE_MMA_MASK
	.align		4
.L_270:
        /*0068*/ 	.byte	0x03, 0x50
        /*006a*/ 	.short	0x0000


	//----- nvinfo : EIATTR_MAXREG_COUNT
	.align		4
        /*006c*/ 	.byte	0x03, 0x1b
        /*006e*/ 	.short	0x0080


	//----- nvinfo : EIATTR_NUM_BARRIERS
	.align		4
        /*0070*/ 	.byte	0x02, 0x4c
        /*0072*/ 	.byte	0x01
	.zero		1


	//----- nvinfo : EIATTR_MERCURY_ISA_VERSION
	.align		4
        /*0074*/ 	.byte	0x03, 0x5f
        /*0076*/ 	.short	0x0101


	//----- nvinfo : EIATTR_UNUSED_LOAD_BYTE_OFFSET
	.align		4
        /*0078*/ 	.byte	0x04, 0x44
        /*007a*/ 	.short	(.L_272 - .L_271)


	//   ....[0]....
.L_271:
        /*007c*/ 	.word	0x00000b00
        /*0080*/ 	.word	0x0000fff0


	//   ....[1]....
        /*0084*/ 	.word	0x00000f10
        /*0088*/ 	.word	0x0000fff0


	//   ....[2]....
        /*008c*/ 	.word	0x00002270
        /*0090*/ 	.word	0x0000fff0


	//----- nvinfo : EIATTR_COOP_GROUP_MASK_REGIDS
	.align		4
.L_272:
        /*0094*/ 	.byte	0x04, 0x29
        /*0096*/ 	.short	(.L_274 - .L_273)


	//   ....[0]....
.L_273:
        /*0098*/ 	.word	0xffffffff


	//   ....[1]....
        /*009c*/ 	.word	0xffffffff


	//   ....[2]....
        /*00a0*/ 	.word	0xffffffff


	//   ....[3]....
        /*00a4*/ 	.word	0xffffffff


	//   ....[4]....
        /*00a8*/ 	.word	0xffffffff


	//   ....[5]....
        /*00ac*/ 	.word	0xffffffff


	//   ....[6]....
        /*00b0*/ 	.word	0xffffffff


	//   ....[7]....
        /*00b4*/ 	.word	0xffffffff


	//   ....[8]....
        /*00b8*/ 	.word	0xffffffff


	//   ....[9]....
        /*00bc*/ 	.word	0xffffffff


	//   ....[10]....
        /*00c0*/ 	.word	0xffffffff


	//   ....[11]....
        /*00c4*/ 	.word	0xffffffff


	//   ....[12]....
        /*00c8*/ 	.word	0xffffffff


	//   ....[13]....
        /*00cc*/ 	.word	0xffffffff


	//   ....[14]....
        /*00d0*/ 	.word	0xffffffff


	//----- nvinfo : EIATTR_COOP_GROUP_INSTR_OFFSETS
	.align		4
.L_274:
        /*00d4*/ 	.byte	0x04, 0x28
        /*00d6*/ 	.short	(.L_276 - .L_275)


	//   ....[0]....
.L_275:
        /*00d8*/ 	.word	0x00000910


	//   ....[1]....
        /*00dc*/ 	.word	0x00000970


	//   ....[2]....
        /*00e0*/ 	.word	0x000009e0


	//   ....[3]....
        /*00e4*/ 	.word	0x00000a30


	//   ....[4]....
        /*00e8*/ 	.word	0x00000a60


	//   ....[5]....
        /*00ec*/ 	.word	0x00000cb0


	//   ....[6]....
        /*00f0*/ 	.word	0x00000d40


	//   ....[7]....
        /*00f4*/ 	.word	0x00000d80


	//   ....[8]....
        /*00f8*/ 	.word	0x00000dd0


	//   ....[9]....
        /*00fc*/ 	.word	0x00000e10


	//   ....[10]....
        /*0100*/ 	.word	0x00002090


	//   ....[11]....
        /*0104*/ 	.word	0x00002110


	//   ....[12]....
        /*0108*/ 	.word	0x00002160


	//   ....[13]....
        /*010c*/ 	.word	0x000021a0


	//   ....[14]....
        /*0110*/ 	.word	0x000021d0


	//----- nvinfo : EIATTR_VRC_CTA_INIT_COUNT
	.align		4
.L_276:
        /*0114*/ 	.byte	0x02, 0x4a
	.zero		1
	.zero		1


	//----- nvinfo : EIATTR_EXIT_INSTR_OFFSETS
	.align		4
        /*0118*/ 	.byte	0x04, 0x1c
        /*011a*/ 	.short	(.L_278 - .L_277)


	//   ....[0]....
.L_277:
        /*011c*/ 	.word	0x00000080


	//   ....[1]....
        /*0120*/ 	.word	0x000000c0


	//   ....[2]....
        /*0124*/ 	.word	0x000023b0


	//   ....[3]....
        /*0128*/ 	.word	0x00002400


	//----- nvinfo : EIATTR_MAX_THREADS
	.align		4
.L_278:
        /*012c*/ 	.byte	0x04, 0x05
        /*012e*/ 	.short	(.L_280 - .L_279)
.L_279:
        /*0130*/ 	.word	0x00000200
        /*0134*/ 	.word	0x00000001
        /*0138*/ 	.word	0x00000001


	//----- nvinfo : EIATTR_CRS_STACK_SIZE
	.align		4
.L_280:
        /*013c*/ 	.byte	0x04, 0x1e
        /*013e*/ 	.short	(.L_282 - .L_281)
.L_281:
        /*0140*/ 	.word	0x00000000


	//----- nvinfo : EIATTR_CBANK_PARAM_SIZE
	.align		4
.L_282:
        /*0144*/ 	.byte	0x03, 0x19
        /*0146*/ 	.short	0x001d


	//----- nvinfo : EIATTR_PARAM_CBANK
	.align		4
        /*0148*/ 	.byte	0x04, 0x0a
        /*014a*/ 	.short	(.L_284 - .L_283)
	.align		4
.L_283:
        /*014c*/ 	.word	index@(.nv.constant0._ZN3cub18CUB_300001_SM_10006detail6reduce28DeviceReduceSingleTileKernelINS2_10policy_hubIfjN4cuda3std3__44plusIfEEE10Policy1000EN6thrust24THRUST_300001_SM_1000_NS6detail15normal_iteratorINSD_10device_ptrIfEEEEPfjS9_ffNS7_10__identityEEEvT0_T1_T2_T3_T4_T6_)
        /*0150*/ 	.short	0x0380
        /*0152*/ 	.short	0x001d


	//----- nvinfo : EIATTR_SW_WAR
	.align		4
.L_284:
        /*0154*/ 	.byte	0x04, 0x36
        /*0156*/ 	.short	(.L_286 - .L_285)
.L_285:
        /*0158*/ 	.word	0x00000008
.L_286:


//--------------------- .nv.info._ZN3cub18CUB_300001_SM_10006detail9transform16transform_kernelINS2_10policy_hubILb0EN4cuda3std3__45tupleIJN6thrust24THRUST_300001_SM_1000_NS6detail15normal_iteratorINSA_10device_ptrIfEEEESF_EEEE10policy1000ElNS7_10multipliesIfEESF_JPfSL_EEEvT0_iT1_T2_DpNS2_10kernel_argIT3_EE --------------------------
	.section	.nv.info._ZN3cub18CUB_300001_SM_10006detail9transform16transform_kernelINS2_10policy_hubILb0EN4cuda3std3__45tupleIJN6thrust24THRUST_300001_SM_1000_NS6detail15normal_iteratorINSA_10device_ptrIfEEEESF_EEEE10policy1000ElNS7_10multipliesIfEESF_JPfSL_EEEvT0_iT1_T2_DpNS2_10kernel_argIT3_EE,"",@"SHT_CUDA_INFO"
	.sectionflags	@""
	.align	4


	//----- nvinfo : EIATTR_CUDA_API_VERSION
	.align		4
        /*0000*/ 	.byte	0x04, 0x37
        /*0002*/ 	.short	(.L_288 - .L_287)
.L_287:
        /*0004*/ 	.word	0x00000082


	//----- nvinfo : EIATTR_KPARAM_INFO
	.align		4
.L_288:
        /*0008*/ 	.byte	0x04, 0x17
        /*000a*/ 	.short	(.L_290 - .L_289)
.L_289:
        /*000c*/ 	.word	0x00000000
        /*0010*/ 	.short	0x0005
        /*0012*/ 	.short	0x0028
        /*0014*/ 	.byte	0x00, 0xf0, 0x41, 0x00


	//----- nvinfo : EIATTR_KPARAM_INFO
	.align		4
.L_290:
        /*0018*/ 	.byte	0x04, 0x17
        /*001a*/ 	.short	(.L_292 - .L_291)
.L_291:
        /*001c*/ 	.word	0x00000000
        /*0020*/ 	.short	0x0004
        /*0022*/ 	.short	0x0018
        /*0024*/ 	.byte	0x00, 0xf0, 0x41, 0x00


	//----- nvinfo : EIATTR_KPARAM_INFO
	.align		4
.L_292:
        /*0028*/ 	.byte	0x04, 0x17
        /*002a*/ 	.short	(.L_294 - .L_293)
.L_293:
        /*002c*/ 	.word	0x00000000
        /*0030*/ 	.short	0x0003
        /*0032*/ 	.short	0x0010
        /*0034*/ 	.byte	0x00, 0xf0, 0x21, 0x00


	//----- nvinfo : EIATTR_KPARAM_INFO
	.align		4
.L_294:
        /*0038*/ 	.byte	0x04, 0x17
        /*003a*/ 	.short	(.L_296 - .L_295)
.L_295:
        /*003c*/ 	.word	0x00000000
        /*0040*/ 	.short	0x0002
        /*0042*/ 	.short	0x000c
        /*0044*/ 	.byte	0x00, 0xf0, 0x05, 0x00


	//----- nvinfo : EIATTR_KPARAM_INFO
	.align		4
.L_296:
        /*0048*/ 	.byte	0x04, 0x17
        /*004a*/ 	.short	(.L_298 - .L_297)
.L_297:
        /*004c*/ 	.word	0x00000000
        /*0050*/ 	.short	0x0001
        /*0052*/ 	.short	0x0008
        /*0054*/ 	.byte	0x00, 0xf0, 0x11, 0x00


	//----- nvinfo : EIATTR_KPARAM_INFO
	.align		4
.L_298:
        /*0058*/ 	.byte	0x04, 0x17
        /*005a*/ 	.short	(.L_300 - .L_299)
.L_299:
        /*005c*/ 	.word	0x00000000
        /*0060*/ 	.short	0x0000
        /*0062*/ 	.short	0x0000
        /*0064*/ 	.byte	0x00, 0xf0, 0x21, 0x00


	//----- nvinfo : EIATTR_SPARSE_MMA_MASK
	.align		4
.L_300:
        /*0068*/ 	.byte	0x03, 0x50
        /*006a*/ 	.short	0x0000


	//----- nvinfo : EIATTR_MAXREG_COUNT
	.align		4
        /*006c*/ 	.byte	0x03, 0x1b
        /*006e*/ 	.short	0x00ff


	//----- nvinfo : EIATTR_NUM_BARRIERS
	.align		4
        /*0070*/ 	.byte	0x02, 0x4c
        /*0072*/ 	.byte	0x01
	.zero		1


	//----- nvinfo : EIATTR_MERCURY_ISA_VERSION
	.align		4
        /*0074*/ 	.byte	0x03, 0x5f
        /*0076*/ 	.short	0x0101


	//----- nvinfo : EIATTR_COOP_GROUP_MASK_REGIDS
	.align		4
        /*0078*/ 	.byte	0x04, 0x29
        /*007a*/ 	.short	(.L_302 - .L_301)


	//   ....[0]....
.L_301:
        /*007c*/ 	.word	0xffffffff


	//----- nvinfo : EIATTR_COOP_GROUP_INSTR_OFFSETS
	.align		4
.L_302:
        /*0080*/ 	.byte	0x04, 0x28
        /*0082*/ 	.short	(.L_304 - .L_303)


	//   ....[0]....
.L_303:
        /*0084*/ 	.word	0x000019c0


	//----- nvinfo : EIATTR_VRC_CTA_INIT_COUNT
	.align		4
.L_304:
        /*0088*/ 	.byte	0x02, 0x4a
	.zero		1
	.zero		1


	//----- nvinfo : EIATTR_MBARRIER_INSTR_OFFSETS
	.align		4
        /*008c*/ 	.byte	0x04, 0x39
        /*008e*/ 	.short	(.L_306 - .L_305)


	//   ....[0]....
.L_305:
        /*0090*/ 	.word	0x000002d0
        /*0094*/ 	.word	0x000000ff
        /*0098*/ 	.word	0x00000000
        /*009c*/ 	.short	0x0100
        /*009e*/ 	.byte	0x11
	.zero		1


	//   ....[1]....
        /*00a0*/ 	.word	0x000004a0
        /*00a4*/ 	.word	0x000000ff
        /*00a8*/ 	.word	0x00000000
        /*00ac*/ 	.short	0x010a
        /*00ae*/ 	.byte	0x04
	.zero		1


	//----- nvinfo : EIATTR_NUM_MBARRIERS
	.align		4
.L_306:
        /*00b0*/ 	.byte	0x03, 0x38
        /*00b2*/ 	.short	0x0001


	//----- nvinfo : EIATTR_EXIT_INSTR_OFFSETS
	.align		4
        /*00b4*/ 	.byte	0x04, 0x1c
        /*00b6*/ 	.short	(.L_308 - .L_307)


	//   ....[0]....
.L_307:
        /*00b8*/ 	.word	0x00001a10


	//   ....[1]....
        /*00bc*/ 	.word	0x00001c00


	//   ....[2]....
        /*00c0*/ 	.word	0x00001c30


	//   ....[3]....
        /*00c4*/ 	.word	0x00001dd0


	//----- nvinfo : EIATTR_MAX_THREADS
	.align		4
.L_308:
        /*00c8*/ 	.byte	0x04, 0x05
        /*00ca*/ 	.short	(.L_310 - .L_309)
.L_309:
        /*00cc*/ 	.word	0x00000080
        /*00d0*/ 	.word	0x00000001
        /*00d4*/ 	.word	0x00000001


	//----- nvinfo : EIATTR_CRS_STACK_SIZE
	.align		4
.L_310:
        /*00d8*/ 	.byte	0x04, 0x1e
        /*00da*/ 	.short	(.L_312 - .L_311)
.L_311:
        /*00dc*/ 	.word	0x00000000


	//----- nvinfo : EIATTR_CBANK_PARAM_SIZE
	.align		4
.L_312:
        /*00e0*/ 	.byte	0x03, 0x19
        /*00e2*/ 	.short	0x0038


	//----- nvinfo : EIATTR_PARAM_CBANK
	.align		4
        /*00e4*/ 	.byte	0x04, 0x0a
        /*00e6*/ 	.short	(.L_314 - .L_313)
	.align		4
.L_313:
        /*00e8*/ 	.word	index@(.nv.constant0._ZN3cub18CUB_300001_SM_10006detail9transform16transform_kernelINS2_10policy_hubILb0EN4cuda3std3__45tupleIJN6thrust24THRUST_300001_SM_1000_NS6detail15normal_iteratorINSA_10device_ptrIfEEEESF_EEEE10policy1000ElNS7_10multipliesIfEESF_JPfSL_EEEvT0_iT1_T2_DpNS2_10kernel_argIT3_EE)
        /*00ec*/ 	.short	0x0380
        /*00ee*/ 	.short	0x0038


	//----- nvinfo : EIATTR_SW_WAR
	.align		4
.L_314:
        /*00f0*/ 	.byte	0x04, 0x36
        /*00f2*/ 	.short	(.L_316 - .L_315)
.L_315:
        /*00f4*/ 	.word	0x00000008
.L_316:


//--------------------- .nv.info._ZN3cub18CUB_300001_SM_10006detail9transform16transform_kernelINS2_10policy_hubILb0EN4cuda3std3__45tupleIJN6thrust24THRUST_300001_SM_1000_NS6detail15normal_iteratorINSA_10device_ptrIfEEEESF_EEEE10policy1000EiNS7_10multipliesIfEESF_JPfSL_EEEvT0_iT1_T2_DpNS2_10kernel_argIT3_EE --------------------------
	.section	.nv.info._ZN3cub18CUB_300001_SM_10006detail9transform16transform_kernelINS2_10policy_hubILb0EN4cuda3std3__45tupleIJN6thrust24THRUST_300001_SM_1000_NS6detail15normal_iteratorINSA_10device_ptrIfEEEESF_EEEE10policy1000EiNS7_10multipliesIfEESF_JPfSL_EEEvT0_iT1_T2_DpNS2_10kernel_argIT3_EE,"",@"SHT_CUDA_INFO"
	.sectionflags	@""
	.align	4


	//----- nvinfo : EIATTR_CUDA_API_VERSION
	.align		4
        /*0000*/ 	.byte	0x04, 0x37
        /*0002*/ 	.short	(.L_318 - .L_317)
.L_317:
        /*0004*/ 	.word	0x00000082


	//----- nvinfo : EIATTR_KPARAM_INFO
	.align		4
.L_318:
        /*0008*/ 	.byte	0x04, 0x17
        /*000a*/ 	.short	(.L_320 - .L_319)
.L_319:
        /*000c*/ 	.word	0x00000000
        /*0010*/ 	.short	0x0005
        /*0012*/ 	.short	0x0028
        /*0014*/ 	.byte	0x00, 0xf0, 0x41, 0x00


	//----- nvinfo : EIATTR_KPARAM_INFO
	.align		4
.L_320:
        /*0018*/ 	.byte	0x04, 0x17
        /*001a*/ 	.short	(.L_322 - .L_321)
.L_321:
        /*001c*/ 	.word	0x00000000
        /*0020*/ 	.short	0x0004
        /*0022*/ 	.short	0x0018
        /*0024*/ 	.byte	0x00, 0xf0, 0x41, 0x00


	//----- nvinfo : EIATTR_KPARAM_INFO
	.align		4
.L_322:
        /*0028*/ 	.byte	0x04, 0x17
        /*002a*/ 	.short	(.L_324 - .L_323)
.L_323:
        /*002c*/ 	.word	0x00000000
        /*0030*/ 	.short	0x0003
        /*0032*/ 	.short	0x0010
        /*0034*/ 	.byte	0x00, 0xf0, 0x21, 0x00


	//----- nvinfo : EIATTR_KPARAM_INFO
	.align		4
.L_324:
        /*0038*/ 	.byte	0x04, 0x17
        /*003a*/ 	.short	(.L_326 - .L_325)
.L_325:
        /*003c*/ 	.word	0x00000000
        /*0040*/ 	.short	0x0002
        /*0042*/ 	.short	0x0008
        /*0044*/ 	.byte	0x00, 0xf0, 0x05, 0x00


	//----- nvinfo : EIATTR_KPARAM_INFO
	.align		4
.L_326:
        /*0048*/ 	.byte	0x04, 0x17
        /*004a*/ 	.short	(.L_328 - .L_327)
.L_327:
        /*004c*/ 	.word	0x00000000
        /*0050*/ 	.short	0x0001
        /*0052*/ 	.short	0x0004
        /*0054*/ 	.byte	0x00, 0xf0, 0x11, 0x00


	//----- nvinfo : EIATTR_KPARAM_INFO
	.align		4
.L_328:
        /*0058*/ 	.byte	0x04, 0x17
        /*005a*/ 	.short	(.L_330 - .L_329)
.L_329:
        /*005c*/ 	.word	0x00000000
        /*0060*/ 	.short	0x0000
        /*0062*/ 	.short	0x0000
        /*0064*/ 	.byte	0x00, 0xf0, 0x11, 0x00


	//----- nvinfo : EIATTR_SPARSE_MMA_MASK
	.align		4
.L_330:
        /*0068*/ 	.byte	0x03, 0x50
        /*006a*/ 	.short	0x0000


	//----- nvinfo : EIATTR_MAXREG_COUNT
	.align		4
        /*006c*/ 	.byte	0x03, 0x1b
        /*006e*/ 	.short	0x00ff


	//----- nvinfo : EIATTR_NUM_BARRIERS
	.align		4
        /*0070*/ 	.byte	0x02, 0x4c
        /*0072*/ 	.byte	0x01
	.zero		1


	//----- nvinfo : EIATTR_MERCURY_ISA_VERSION
	.align		4
        /*0074*/ 	.byte	0x03, 0x5f
        /*0076*/ 	.short	0x0101


	//----- nvinfo : EIATTR_COOP_GROUP_MASK_REGIDS
	.align		4
        /*0078*/ 	.byte	0x04, 0x29
        /*007a*/ 	.short	(.L_332 - .L_331)


	//   ....[0]....
.L_331:
        /*007c*/ 	.word	0xffffffff


	//----- nvinfo : EIATTR_COOP_GROUP_INSTR_OFFSETS
	.align		4
.L_332:
        /*0080*/ 	.byte	0x04, 0x28
        /*0082*/ 	.short	(.L_334 - .L_333)


	//   ....[0]....
.L_333:
        /*0084*/ 	.word	0x000019e0


	//----- nvinfo : EIATTR_VRC_CTA_INIT_COUNT
	.align		4
.L_334:
        /*0088*/ 	.byte	0x02, 0x4a
	.zero		1
	.zero		1


	//----- nvinfo : EIATTR_MBARRIER_INSTR_OFFSETS
	.align		4
        /*008c*/ 	.byte	0x04, 0x39
        /*008e*/ 	.short	(.L_336 - .L_335)


	//   ....[0]....
.L_335:
        /*0090*/ 	.word	0x00000270
        /*0094*/ 	.word	0x000000ff
        /*0098*/ 	.word	0x00000000
        /*009c*/ 	.short	0x0100
        /*009e*/ 	.byte	0x0f
	.zero		1


	//   ....[1]....
        /*00a0*/ 	.word	0x00000420
        /*00a4*/ 	.word	0x000000ff
        /*00a8*/ 	.word	0x00000000
        /*00ac*/ 	.short	0x010a
        /*00ae*/ 	.byte	0x04
	.zero		1


	//----- nvinfo : EIATTR_NUM_MBARRIERS
	.align		4
.L_336:
        /*00b0*/ 	.byte	0x03, 0x38
        /*00b2*/ 	.short	0x0001


	//----- nvinfo : EIATTR_EXIT_INSTR_OFFSETS
	.align		4
        /*00b4*/ 	.byte	0x04, 0x1c
        /*00b6*/ 	.short	(.L_338 - .L_337)


	//   ....[0]....
.L_337:
        /*00b8*/ 	.word	0x00001a30


	//   ....[1]....
        /*00bc*/ 	.word	0x00001bc0


	//   ....[2]....
        /*00c0*/ 	.word	0x00001c30


	//   ....[3]....
        /*00c4*/ 	.word	0x00001e10


	//----- nvinfo : EIATTR_MAX_THREADS
	.align		4
.L_338:
        /*00c8*/ 	.byte	0x04, 0x05
        /*00ca*/ 	.short	(.L_340 - .L_339)
.L_339:
        /*00cc*/ 	.word	0x00000080
        /*00d0*/ 	.word	0x00000001
        /*00d4*/ 	.word	0x00000001


	//----- nvinfo : EIATTR_CRS_STACK_SIZE
	.align		4
.L_340:
        /*00d8*/ 	.byte	0x04, 0x1e
        /*00da*/ 	.short	(.L_342 - .L_341)
.L_341:
        /*00dc*/ 	.word	0x00000000


	//----- nvinfo : EIATTR_CBANK_PARAM_SIZE
	.align		4
.L_342:
        /*00e0*/ 	.byte	0x03, 0x19
        /*00e2*/ 	.short	0x0038


	//----- nvinfo : EIATTR_PARAM_CBANK
	.align		4
        /*00e4*/ 	.byte	0x04, 0x0a
        /*00e6*/ 	.short	(.L_344 - .L_343)
	.align		4
.L_343:
        /*00e8*/ 	.word	index@(.nv.constant0._ZN3cub18CUB_300001_SM_10006detail9transform16transform_kernelINS2_10policy_hubILb0EN4cuda3std3__45tupleIJN6thrust24THRUST_300001_SM_1000_NS6detail15normal_iteratorINSA_10device_ptrIfEEEESF_EEEE10policy1000EiNS7_10multipliesIfEESF_JPfSL_EEEvT0_iT1_T2_DpNS2_10kernel_argIT3_EE)
        /*00ec*/ 	.short	0x0380
        /*00ee*/ 	.short	0x0038


	//----- nvinfo : EIATTR_SW_WAR
	.align		4
.L_344:
        /*00f0*/ 	.byte	0x04, 0x36
        /*00f2*/ 	.short	(.L_346 - .L_345)
.L_345:
        /*00f4*/ 	.word	0x00000008
.L_346:


//--------------------- .nv.info._ZN3cub18CUB_300001_SM_10006detail8for_each13static_kernelINS2_12policy_hub_t12policy_500_tEmN6thrust24THRUST_300001_SM_1000_NS8cuda_cub20__uninitialized_fill7functorINS7_10device_ptrIfEEfEEEEvT0_T1_ --------------------------
	.section	.nv.info._ZN3cub18CUB_300001_SM_10006detail8for_each13static_kernelINS2_12policy_hub_t12policy_500_tEmN6thrust24THRUST_300001_SM_1000_NS8cuda_cub20__uninitialized_fill7functorINS7_10device_ptrIfEEfEEEEvT0_T1_,"",@"SHT_CUDA_INFO"
	.sectionflags	@""
	.align	4


	//----- nvinfo : EIATTR_CUDA_API_VERSION
	.align		4
        /*0000*/ 	.byte	0x04, 0x37
        /*0002*/ 	.short	(.L_348 - .L_347)
.L_347:
        /*0004*/ 	.word	0x00000082


	//----- nvinfo : EIATTR_KPARAM_INFO
	.align		4
.L_348:
        /*0008*/ 	.byte	0x04, 0x17
        /*000a*/ 	.short	(.L_350 - .L_349)
.L_349:
        /*000c*/ 	.word	0x00000000
        /*0010*/ 	.short	0x0001
        /*0012*/ 	.short	0x0008
        /*0014*/ 	.byte	0x00, 0xf0, 0x41, 0x00


	//----- nvinfo : EIATTR_KPARAM_INFO
	.align		4
.L_350:
        /*0018*/ 	.byte	0x04, 0x17
        /*001a*/ 	.short	(.L_352 - .L_351)
.L_351:
        /*001c*/ 	.word	0x00000000
        /*0020*/ 	.short	0x0000
        /*0022*/ 	.short	0x0000
        /*0024*/ 	.byte	0x00, 0xf0, 0x21, 0x00


	//----- nvinfo : EIATTR_SPARSE_MMA_MASK
	.align		4
.L_352:
        /*0028*/ 	.byte	0x03, 0x50
        /*002a*/ 	.short	0x0000


	//----- nvinfo : EIATTR_MAXREG_COUNT
	.align		4
        /*002c*/ 	.byte	0x03, 0x1b
        /*002e*/ 	.short	0x00ff


	//----- nvinfo : EIATTR_MERCURY_ISA_VERSION
	.align		4
        /*0030*/ 	.byte	0x03, 0x5f
        /*0032*/ 	.short	0x0101


	//----- nvinfo : EIATTR_VRC_CTA_INIT_COUNT
	.align		4
        /*0034*/ 	.byte	0x02, 0x4a
	.zero		1
	.zero		1


	//----- nvinfo : EIATTR_EXIT_INSTR_OFFSETS
	.align		4
        /*0038*/ 	.byte	0x04, 0x1c
        /*003a*/ 	.short	(.L_354 - .L_353)


	//   ....[0]....
.L_353:
        /*003c*/ 	.word	0x00000130


	//   ....[1]....
        /*0040*/ 	.word	0x00000230


	//   ....[2]....
        /*0044*/ 	.word	0x00000260


	//----- nvinfo : EIATTR_MAX_THREADS
	.align		4
.L_354:
        /*0048*/ 	.byte	0x04, 0x05
        /*004a*/ 	.short	(.L_356 - .L_355)
.L_355:
        /*004c*/ 	.word	0x00000100
        /*0050*/ 	.word	0x00000001
        /*0054*/ 	.word	0x00000001


	//----- nvinfo : EIATTR_CBANK_PARAM_SIZE
	.align		4
.L_356:
        /*0058*/ 	.byte	0x03, 0x19
        /*005a*/ 	.short	0x0018


	//----- nvinfo : EIATTR_PARAM_CBANK
	.align		4
        /*005c*/ 	.byte	0x04, 0x0a
        /*005e*/ 	.short	(.L_358 - .L_357)
	.align		4
.L_357:
        /*0060*/ 	.word	index@(.nv.constant0._ZN3cub18CUB_300001_SM_10006detail8for_each13static_kernelINS2_12policy_hub_t12policy_500_tEmN6thrust24THRUST_300001_SM_1000_NS8cuda_cub20__uninitialized_fill7functorINS7_10device_ptrIfEEfEEEEvT0_T1_)
        /*0064*/ 	.short	0x0380
        /*0066*/ 	.short	0x0018


	//----- nvinfo : EIATTR_SW_WAR
	.align		4
.L_358:
        /*0068*/ 	.byte	0x04, 0x36
        /*006a*/ 	.short	(.L_360 - .L_359)
.L_359:
        /*006c*/ 	.word	0x00000008
.L_360:


//--------------------- .nv.info._ZN3cub18CUB_300001_SM_10006detail11EmptyKernelIvEEvv --------------------------
	.section	.nv.info._ZN3cub18CUB_300001_SM_10006detail11EmptyKernelIvEEvv,"",@"SHT_CUDA_INFO"
	.sectionflags	@""
	.align	4


	//----- nvinfo : EIATTR_CUDA_API_VERSION
	.align		4
        /*0000*/ 	.byte	0x04, 0x37
        /*0002*/ 	.short	(.L_362 - .L_361)
.L_361:
        /*0004*/ 	.word	0x00000082


	//----- nvinfo : EIATTR_SPARSE_MMA_MASK
	.align		4
.L_362:
        /*0008*/ 	.byte	0x03, 0x50
        /*000a*/ 	.short	0x0000


	//----- nvinfo : EIATTR_MAXREG_COUNT
	.align		4
        /*000c*/ 	.byte	0x03, 0x1b
        /*000e*/ 	.short	0x00ff


	//----- nvinfo : EIATTR_MERCURY_ISA_VERSION
	.align		4
        /*0010*/ 	.byte	0x03, 0x5f
        /*0012*/ 	.short	0x0101


	//----- nvinfo : EIATTR_VRC_CTA_INIT_COUNT
	.align		4
        /*0014*/ 	.byte	0x02, 0x4a
	.zero		1
	.zero		1


	//----- nvinfo : EIATTR_EXIT_INSTR_OFFSETS
	.align		4
        /*0018*/ 	.byte	0x04, 0x1c
        /*001a*/ 	.short	(.L_364 - .L_363)


	//   ....[0]....
.L_363:
        /*001c*/ 	.word	0x00000010


	//----- nvinfo : EIATTR_SW_WAR
	.align		4
.L_364:
        /*0020*/ 	.byte	0x04, 0x36
        /*0022*/ 	.short	(.L_366 - .L_365)
.L_365:
        /*0024*/ 	.word	0x00000008
.L_366:


//--------------------- .nv.info._Z4multPfS_S_ii  --------------------------
	.section	.nv.info._Z4multPfS_S_ii,"",@"SHT_CUDA_INFO"
	.sectionflags	@""
	.align	4


	//----- nvinfo : EIATTR_CUDA_API_VERSION
	.align		4
        /*0000*/ 	.byte	0x04, 0x37
        /*0002*/ 	.short	(.L_368 - .L_367)
.L_367:
        /*0004*/ 	.word	0x00000082


	//----- nvinfo : EIATTR_KPARAM_INFO
	.align		4
.L_368:
        /*0008*/ 	.byte	0x04, 0x17
        /*000a*/ 	.short	(.L_370 - .L_369)
.L_369:
        /*000c*/ 	.word	0x00000000
        /*0010*/ 	.short	0x0004
        /*0012*/ 	.short	0x001c
        /*0014*/ 	.byte	0x00, 0xf0, 0x11, 0x00


	//----- nvinfo : EIATTR_KPARAM_INFO
	.align		4
.L_370:
        /*0018*/ 	.byte	0x04, 0x17
        /*001a*/ 	.short	(.L_372 - .L_371)
.L_371:
        /*001c*/ 	.word	0x00000000
        /*0020*/ 	.short	0x0003
        /*0022*/ 	.short	0x0018
        /*0024*/ 	.byte	0x00, 0xf0, 0x11, 0x00


	//----- nvinfo : EIATTR_KPARAM_INFO
	.align		4
.L_372:
        /*0028*/ 	.byte	0x04, 0x17
        /*002a*/ 	.short	(.L_374 - .L_373)
.L_373:
        /*002c*/ 	.word	0x00000000
        /*0030*/ 	.short	0x0002
        /*0032*/ 	.short	0x0010
        /*0034*/ 	.byte	0x00, 0xf5, 0x21, 0x00


	//----- nvinfo : EIATTR_KPARAM_INFO
	.align		4
.L_374:
        /*0038*/ 	.byte	0x04, 0x17
        /*003a*/ 	.short	(.L_376 - .L_375)
.L_375:
        /*003c*/ 	.word	0x00000000
        /*0040*/ 	.short	0x0001
        /*0042*/ 	.short	0x0008
        /*0044*/ 	.byte	0x00, 0xf5, 0x21, 0x00


	//----- nvinfo : EIATTR_KPARAM_INFO
	.align		4
.L_376:
        /*0048*/ 	.byte	0x04, 0x17
        /*004a*/ 	.short	(.L_378 - .L_377)
.L_377:
        /*004c*/ 	.word	0x00000000
        /*0050*/ 	.short	0x0000
        /*0052*/ 	.short	0x0000
        /*0054*/ 	.byte	0x00, 0xf5, 0x21, 0x00


	//----- nvinfo : EIATTR_SPARSE_MMA_MASK
	.align		4
.L_378:
        /*0058*/ 	.byte	0x03, 0x50
        /*005a*/ 	.short	0x0000


	//----- nvinfo : EIATTR_MAXREG_COUNT
	.align		4
        /*005c*/ 	.byte	0x03, 0x1b
        /*005e*/ 	.short	0x00ff


	//----- nvinfo : EIATTR_MERCURY_ISA_VERSION
	.align		4
        /*0060*/ 	.byte	0x03, 0x5f
        /*0062*/ 	.short	0x0101


	//----- nvinfo : EIATTR_VRC_CTA_INIT_COUNT
	.align		4
        /*0064*/ 	.byte	0x02, 0x4a
	.zero		1
	.zero		1


	//----- nvinfo : EIATTR_EXIT_INSTR_OFFSETS
	.align		4
        /*0068*/ 	.byte	0x04, 0x1c
        /*006a*/ 	.short	(.L_380 - .L_379)


	//   ....[0]....
.L_379:
        /*006c*/ 	.word	0x000000b0


	//   ....[1]....
        /*0070*/ 	.word	0x000004d0


	//   ....[2]....
        /*0074*/ 	.word	0x000006c0


	//   ....[3]....
        /*0078*/ 	.word	0x00000810


	//   ....[4]....
        /*007c*/ 	.word	0x000008c0


	//----- nvinfo : EIATTR_CBANK_PARAM_SIZE
	.align		4
.L_380:
        /*0080*/ 	.byte	0x03, 0x19
        /*0082*/ 	.short	0x0020


	//----- nvinfo : EIATTR_PARAM_CBANK
	.align		4
        /*0084*/ 	.byte	0x04, 0x0a
        /*0086*/ 	.short	(.L_382 - .L_381)
	.align		4
.L_381:
        /*0088*/ 	.word	index@(.nv.constant0._Z4multPfS_S_ii)
        /*008c*/ 	.short	0x0380
        /*008e*/ 	.short	0x0020


	//----- nvinfo : EIATTR_SW_WAR
	.align		4
.L_382:
        /*0090*/ 	.byte	0x04, 0x36
        /*0092*/ 	.short	(.L_384 - .L_383)
.L_383:
        /*0094*/ 	.word	0x00000008
.L_384:


//--------------------- .nv.callgraph             --------------------------
	.section	.nv.callgraph,"",@"SHT_CUDA_CALLGRAPH"
	.align	4
	.sectionentsize	8
	.align		4
        /*0000*/ 	.word	0x00000000
	.align		4
        /*0004*/ 	.word	0xffffffff
	.align		4
        /*0008*/ 	.word	0x00000000
	.align		4
        /*000c*/ 	.word	0xfffffffe
	.align		4
        /*0010*/ 	.word	0x00000000
	.align		4
        /*0014*/ 	.word	0xfffffffd
	.align		4
        /*0018*/ 	.word	0x00000000
	.align		4
        /*001c*/ 	.word	0xfffffffc


//--------------------- .nv.constant4             --------------------------
	.section	.nv.constant4,"a",@progbits
	.align	8
	.align		8
.nv.constant4:
        /*0000*/ 	.dword	_ZN34_INTERNAL_a99faf09_4_k_cu_d3323f0e4cuda3std3__45__cpo5beginE
	.align		8
        /*0008*/ 	.dword	_ZN34_INTERNAL_a99faf09_4_k_cu_d3323f0e4cuda3std3__45__cpo3endE
	.align		8
        /*0010*/ 	.dword	_ZN34_INTERNAL_a99faf09_4_k_cu_d3323f0e4cuda3std3__45__cpo6cbeginE
	.align		8
        /*0018*/ 	.dword	_ZN34_INTERNAL_a99faf09_4_k_cu_d3323f0e4cuda3std3__45__cpo4cendE
	.align		8
        /*0020*/ 	.dword	_ZN34_INTERNAL_a99faf09_4_k_cu_d3323f0e4cuda3std3__45__cpo6rbeginE
	.align		8
        /*0028*/ 	.dword	_ZN34_INTERNAL_a99faf09_4_k_cu_d3323f0e4cuda3std3__45__cpo4rendE
	.align		8
        /*0030*/ 	.dword	_ZN34_INTERNAL_a99faf09_4_k_cu_d3323f0e4cuda3std3__45__cpo7crbeginE
	.align		8
        /*0038*/ 	.dword	_ZN34_INTERNAL_a99faf09_4_k_cu_d3323f0e4cuda3std3__45__cpo5crendE
	.align		8
        /*0040*/ 	.dword	_ZN34_INTERNAL_a99faf09_4_k_cu_d3323f0e4cuda3std3__436_GLOBAL__N__a99faf09_4_k_cu_d3323f0e6ignoreE
	.align		8
        /*0048*/ 	.dword	_ZN34_INTERNAL_a99faf09_4_k_cu_d3323f0e4cuda3std3__419piecewise_constructE
	.align		8
        /*0050*/ 	.dword	_ZN34_INTERNAL_a99faf09_4_k_cu_d3323f0e4cuda3std3__48in_placeE
	.align		8
        /*0058*/ 	.dword	_ZN34_INTERNAL_a99faf09_4_k_cu_d3323f0e4cuda3std3__420unreachable_sentinelE
	.align		8
        /*0060*/ 	.dword	_ZN34_INTERNAL_a99faf09_4_k_cu_d3323f0e4cuda3std3__47nulloptE
	.align		8
        /*0068*/ 	.dword	_ZN34_INTERNAL_a99faf09_4_k_cu_d3323f0e4cuda3std3__48unexpectE
	.align		8
        /*0070*/ 	.dword	_ZN34_INTERNAL_a99faf09_4_k_cu_d3323f0e4cuda3std6ranges3__45__cpo4swapE
	.align		8
        /*0078*/ 	.dword	_ZN34_INTERNAL_a99faf09_4_k_cu_d3323f0e4cuda3std6ranges3__45__cpo9iter_moveE
	.align		8
        /*0080*/ 	.dword	_ZN34_INTERNAL_a99faf09_4_k_cu_d3323f0e4cuda3std6ranges3__45__cpo5beginE
	.align		8
        /*0088*/ 	.dword	_ZN34_INTERNAL_a99faf09_4_k_cu_d3323f0e4cuda3std6ranges3__45__cpo3endE
	.align		8
        /*0090*/ 	.dword	_ZN34_INTERNAL_a99faf09_4_k_cu_d3323f0e4cuda3std6ranges3__45__cpo6cbeginE
	.align		8
        /*0098*/ 	.dword	_ZN34_INTERNAL_a99faf09_4_k_cu_d3323f0e4cuda3std6ranges3__45__cpo4cendE
	.align		8
        /*00a0*/ 	.dword	_ZN34_INTERNAL_a99faf09_4_k_cu_d3323f0e4cuda3std6ranges3__45__cpo7advanceE
	.align		8
        /*00a8*/ 	.dword	_ZN34_INTERNAL_a99faf09_4_k_cu_d3323f0e4cuda3std6ranges3__45__cpo9iter_swapE
	.align		8
        /*00b0*/ 	.dword	_ZN34_INTERNAL_a99faf09_4_k_cu_d3323f0e4cuda3std6ranges3__45__cpo4nextE
	.align		8
        /*00b8*/ 	.dword	_ZN34_INTERNAL_a99faf09_4_k_cu_d3323f0e4cuda3std6ranges3__45__cpo4prevE
	.align		8
        /*00c0*/ 	.dword	_ZN34_INTERNAL_a99faf09_4_k_cu_d3323f0e4cuda3std6ranges3__45__cpo4dataE
	.align		8
        /*00c8*/ 	.dword	_ZN34_INTERNAL_a99faf09_4_k_cu_d3323f0e4cuda3std6ranges3__45__cpo5cdataE
	.align		8
        /*00d0*/ 	.dword	_ZN34_INTERNAL_a99faf09_4_k_cu_d3323f0e4cuda3std6ranges3__45__cpo4sizeE
	.align		8
        /*00d8*/ 	.dword	_ZN34_INTERNAL_a99faf09_4_k_cu_d3323f0e4cuda3std6ranges3__45__cpo5ssizeE
	.align		8
        /*00e0*/ 	.dword	_ZN34_INTERNAL_a99faf09_4_k_cu_d3323f0e4cuda3std6ranges3__45__cpo8distanceE
	.align		8
        /*00e8*/ 	.dword	_ZN34_INTERNAL_a99faf09_4_k_cu_d3323f0e6thrust24THRUST_300001_SM_1000_NS8cuda_cub3parE
	.align		8
        /*00f0*/ 	.dword	_ZN34_INTERNAL_a99faf09_4_k_cu_d3323f0e6thrust24THRUST_300001_SM_1000_NS8cuda_cub10par_nosyncE
	.align		8
        /*00f8*/ 	.dword	_ZN34_INTERNAL_a99faf09_4_k_cu_d3323f0e6thrust24THRUST_300001_SM_1000_NS6system6detail10sequential3seqE
	.align		8
        /*0100*/ 	.dword	_ZN34_INTERNAL_a99faf09_4_k_cu_d3323f0e6thrust24THRUST_300001_SM_1000_NS12placeholders2_1E
	.align		8
        /*0108*/ 	.dword	_ZN34_INTERNAL_a99faf09_4_k_cu_d3323f0e6thrust24THRUST_300001_SM_1000_NS12placeholders2_2E
	.align		8
        /*0110*/ 	.dword	_ZN34_INTERNAL_a99faf09_4_k_cu_d3323f0e6thrust24THRUST_300001_SM_1000_NS12placeholders2_3E
	.align		8
        /*0118*/ 	.dword	_ZN34_INTERNAL_a99faf09_4_k_cu_d3323f0e6thrust24THRUST_300001_SM_1000_NS12placeholders2_4E
	.align		8
        /*0120*/ 	.dword	_ZN34_INTERNAL_a99faf09_4_k_cu_d3323f0e6thrust24THRUST_300001_SM_1000_NS12placeholders2_5E
	.align		8
        /*0128*/ 	.dword	_ZN34_INTERNAL_a99faf09_4_k_cu_d3323f0e6thrust24THRUST_300001_SM_1000_NS12placeholders2_6E
	.align		8
        /*0130*/ 	.dword	_ZN34_INTERNAL_a99faf09_4_k_cu_d3323f0e6thrust24THRUST_300001_SM_1000_NS12placeholders2_7E
	.align		8
        /*0138*/ 	.dword	_ZN34_INTERNAL_a99faf09_4_k_cu_d3323f0e6thrust24THRUST_300001_SM_1000_NS12placeholders2_8E
	.align		8
        /*0140*/ 	.dword	_ZN34_INTERNAL_a99faf09_4_k_cu_d3323f0e6thrust24THRUST_300001_SM_1000_NS12placeholders2_9E
	.align		8
        /*0148*/ 	.dword	_ZN34_INTERNAL_a99faf09_4_k_cu_d3323f0e6thrust24THRUST_300001_SM_1000_NS12placeholders3_10E
	.align		8
        /*0150*/ 	.dword	_ZN34_INTERNAL_a99faf09_4_k_cu_d3323f0e6thrust24THRUST_300001_SM_1000_NS3seqE


//--------------------- .text._ZN3cub18CUB_300001_SM_10006detail6reduce28DeviceReduceSingleTileKernelINS2_10policy_hubIfyN4cuda3std3__44plusIfEEE10Policy1000EPfSC_iS9_ffNS7_10__identityEEEvT0_T1_T2_T3_T4_T6_ --------------------------
	.section	.text._ZN3cub18CUB_300001_SM_10006detail6reduce28DeviceReduceSingleTileKernelINS2_10policy_hubIfyN4cuda3std3__44plusIfEEE10Policy1000EPfSC_iS9_ffNS7_10__identityEEEvT0_T1_T2_T3_T4_T6_,"ax",@progbits
	.align	128
        .global         _ZN3cub18CUB_300001_SM_10006detail6reduce28DeviceReduceSingleTileKernelINS2_10policy_hubIfyN4cuda3std3__44plusIfEEE10Policy1000EPfSC_iS9_ffNS7_10__identityEEEvT0_T1_T2_T3_T4_T6_
        .type           _ZN3cub18CUB_300001_SM_10006detail6reduce28DeviceReduceSingleTileKernelINS2_10policy_hubIfyN4cuda3std3__44plusIfEEE10Policy1000EPfSC_iS9_ffNS7_10__identityEEEvT0_T1_T2_T3_T4_T6_,@function
        .size           _ZN3cub18CUB_300001_SM_10006detail6reduce28DeviceReduceSingleTileKernelINS2_10policy_hubIfyN4cuda3std3__44plusIfEEE10Policy1000EPfSC_iS9_ffNS7_10__identityEEEvT0_T1_T2_T3_T4_T6_,(.L_x_299 - _ZN3cub18CUB_300001_SM_10006detail6reduce28DeviceReduceSingleTileKernelINS2_10policy_hubIfyN4cuda3std3__44plusIfEEE10Policy1000EPfSC_iS9_ffNS7_10__identityEEEvT0_T1_T2_T3_T4_T6_)
        .other          _ZN3cub18CUB_300001_SM_10006detail6reduce28DeviceReduceSingleTileKernelINS2_10policy_hubIfyN4cuda3std3__44plusIfEEE10Policy1000EPfSC_iS9_ffNS7_10__identityEEEvT0_T1_T2_T3_T4_T6_,@"STO_CUDA_ENTRY STV_DEFAULT"
_ZN3cub18CUB_300001_SM_10006detail6reduce28DeviceReduceSingleTileKernelINS2_10policy_hubIfyN4cuda3std3__44plusIfEEE10Policy1000EPfSC_iS9_ffNS7_10__identityEEEvT0_T1_T2_T3_T4_T6_:
.text._ZN3cub18CUB_300001_SM_10006detail6reduce28DeviceReduceSingleTileKernelINS2_10policy_hubIfyN4cuda3std3__44plusIfEEE10Policy1000EPfSC_iS9_ffNS7_10__identityEEEvT0_T1_T2_T3_T4_T6_:
[----:B------:R-:W-:Y:S01]  /*0000*/  LDC R1, c[0x0][0x37c] ;  /* 0x0000df00ff017b82 */ /* 0x000fe20000000800 */
[----:B------:R-:W0:Y:S01]  /*0010*/  LDCU UR4, c[0x0][0x390] ;  /* 0x00007200ff0477ac */ /* 0x000e220008000800 */
[----:B------:R-:W1:Y:S01]  /*0020*/  LDCU.64 UR6, c[0x0][0x358] ;  /* 0x00006b00ff0677ac */ /* 0x000e620008000a00 */
[----:B0-----:R-:W-:-:S04]  /*0030*/  MOV R20, UR4 ;  /* 0x0000000400147c02 */ /* 0x001fc80008000f00 */
[----:B------:R-:W-:-:S13]  /*0040*/  ISETP.NE.AND P0, PT, R20, RZ, PT ;  /* 0x000000ff1400720c */ /* 0x000fda0003f05270 */
[----:B-1----:R-:W-:Y:S05]  /*0050*/  @P0 BRA `(.L_x_0) ;  /* 0x00000000001c0947 */ /* 0x002fea0003800000 */
[----:B------:R-:W0:Y:S02]  /*0060*/  S2R R0, SR_TID.X ;  /* 0x0000000000007919 */ /* 0x000e240000002100 */
[----:B0-----:R-:W-:-:S13]  /*0070*/  ISETP.NE.AND P0, PT, R0, RZ, PT ;  /* 0x000000ff0000720c */ /* 0x001fda0003f05270 */
[----:B------:R-:W-:Y:S05]  /*0080*/  @P0 EXIT ;  /* 0x000000000000094d */ /* 0x000fea0003800000 */
[----:B------:R-:W0:Y:S08]  /*0090*/  LDC R5, c[0x0][0x398] ;  /* 0x0000e600ff057b82 */ /* 0x000e300000000800 */
[----:B------:R-:W0:Y:S02]  /*00a0*/  LDC.64 R2, c[0x0][0x388] ;  /* 0x0000e200ff027b82 */ /* 0x000e240000000a00 */
[----:B0-----:R-:W-:Y:S01]  /*00b0*/  STG.E desc[UR6][R2.64], R5 ;  /* 0x0000000502007986 */ /* 0x001fe2000c101906 */
[----:B------:R-:W-:Y:S05]  /*00c0*/  EXIT ;  /* 0x000000000000794d */ /* 0x000fea0003800000 */
.L_x_0:
[----:B------:R-:W0:Y:S01]  /*00d0*/  LDCU UR4, c[0x0][0x380] ;  /* 0x00007000ff0477ac */ /* 0x000e220008000800 */
[----:B------:R-:W-:Y:S01]  /*00e0*/  BSSY.RECONVERGENT B0, `(.L_x_1) ;  /* 0x00003ca000007945 */ /* 0x000fe20003800200 */
[----:B0-----:R-:W-:-:S09]  /*00f0*/  ULOP3.LUT UP0, URZ, UR4, 0xf, URZ, 0xc0, !UPT ;  /* 0x0000000f04ff7892 */ /* 0x001fd2000f80c0ff */
[----:B------:R-:W-:Y:S05]  /*0100*/  BRA.U UP0, `(.L_x_2) ;  /* 0x0000001d00607547 */ /* 0x000fea000b800000 */
[----:B------:R-:W-:-:S13]  /*0110*/  ISETP.GT.AND P0, PT, R20, 0xfff, PT ;  /* 0x00000fff1400780c */ /* 0x000fda0003f04270 */
[----:B------:R-:W-:Y:S05]  /*0120*/  @P0 BRA `(.L_x_3) ;  /* 0x0000000c00a80947 */ /* 0x000fea0003800000 */
[----:B------:R-:W0:Y:S01]  /*0130*/  S2R R9, SR_TID.X ;  /* 0x0000000000097919 */ /* 0x000e220000002100 */
[----:B------:R-:W-:Y:S01]  /*0140*/  BSSY.RECONVERGENT B1, `(.L_x_4) ;  /* 0x0000009000017945 */ /* 0x000fe20003800200 */
[----:B------:R-:W-:Y:S01]  /*0150*/  HFMA2 R0, -RZ, RZ, 0, 0 ;  /* 0x00000000ff007431 */ /* 0x000fe200000001ff */
[----:B0-----:R-:W-:Y:S02]  /*0160*/  ISETP.GE.AND P0, PT, R9, R20, PT ;  /* 0x000000140900720c */ /* 0x001fe40003f06270 */
[----:B------:R-:W-:-:S11]  /*0170*/  MOV R11, R9 ;  /* 0x00000009000b7202 */ /* 0x000fd60000000f00 */
[----:B------:R-:W-:Y:S05]  /*0180*/  @P0 BRA `(.L_x_5) ;  /* 0x0000000000100947 */ /* 0x000fea0003800000 */
[----:B------:R-:W0:Y:S02]  /*0190*/  LDC.64 R2, c[0x0][0x380] ;  /* 0x0000e000ff027b82 */ /* 0x000e240000000a00 */
[----:B0-----:R-:W-:-:S05]  /*01a0*/  IMAD.WIDE.U32 R2, R9, 0x4, R2 ;  /* 0x0000000409027825 */ /* 0x001fca00078e0002 */
[----:B------:R0:W5:Y:S01]  /*01b0*/  LDG.E.CONSTANT R0, desc[UR6][R2.64] ;  /* 0x0000000602007981 */ /* 0x000162000c1e9900 */
[----:B------:R-:W-:-:S07]  /*01c0*/  IADD3 R11, PT, PT, R9, 0x100, RZ ;  /* 0x00000100090b7810 */ /* 0x000fce0007ffe0ff */
.L_x_5:
[----:B------:R-:W-:Y:S05]  /*01d0*/  BSYNC.RECONVERGENT B1 ;  /* 0x0000000000017941 */ /* 0x000fea0003800200 */
.L_x_4:
[----:B------:R-:W-:Y:S01]  /*01e0*/  ISETP.GE.AND P0, PT, R11, R20, PT ;  /* 0x000000140b00720c */ /* 0x000fe20003f06270 */
[----:B------:R-:W-:-:S12]  /*01f0*/  BSSY.RECONVERGENT B1, `(.L_x_6) ;  /* 0x0000074000017945 */ /* 0x000fd80003800200 */
[----:B------:R-:W-:Y:S05]  /*0200*/  @P0 BRA `(.L_x_7) ;  /* 0x0000000400c80947 */ /* 0x000fea0003800000 */
[----:B0-----:R-:W-:Y:S01]  /*0210*/  LOP3.LUT R3, RZ, R11, RZ, 0x33, !PT ;  /* 0x0000000bff037212 */ /* 0x001fe200078e33ff */
[----:B------:R-:W-:Y:S03]  /*0220*/  BSSY.RECONVERGENT B2, `(.L_x_8) ;  /* 0x0000015000027945 */ /* 0x000fe60003800200 */
[----:B------:R-:W-:-:S04]  /*0230*/  IADD3 R4, PT, PT, R3, R20, RZ ;  /* 0x0000001403047210 */ /* 0x000fc80007ffe0ff */
[C---:B------:R-:W-:Y:S02]  /*0240*/  LOP3.LUT R2, R4.reuse, 0x300, RZ, 0xc0, !PT ;  /* 0x0000030004027812 */ /* 0x040fe400078ec0ff */
[----:B------:R-:W-:Y:S02]  /*0250*/  ISETP.GE.U32.AND P1, PT, R4, 0x300, PT ;  /* 0x000003000400780c */ /* 0x000fe40003f26070 */
[----:B------:R-:W-:-:S13]  /*0260*/  ISETP.NE.AND P0, PT, R2, 0x300, PT ;  /* 0x000003000200780c */ /* 0x000fda0003f05270 */
[----:B------:R-:W-:Y:S05]  /*0270*/  @!P0 BRA `(.L_x_9) ;  /* 0x00000000003c8947 */ /* 0x000fea0003800000 */
[----:B------:R-:W0:Y:S01]  /*0280*/  LDC.64 R2, c[0x0][0x380] ;  /* 0x0000e000ff027b82 */ /* 0x000e220000000a00 */
[----:B------:R-:W-:-:S04]  /*0290*/  LEA.HI R4, R4, 0x1, RZ, 0x18 ;  /* 0x0000000104047811 */ /* 0x000fc800078fc0ff */
[----:B------:R-:W-:-:S04]  /*02a0*/  LOP3.LUT R4, R4, 0x3, RZ, 0xc0, !PT ;  /* 0x0000000304047812 */ /* 0x000fc800078ec0ff */
[----:B------:R-:W-:Y:S01]  /*02b0*/  IADD3 R4, PT, PT, -R4, RZ, RZ ;  /* 0x000000ff04047210 */ /* 0x000fe20007ffe1ff */
[----:B0-----:R-:W-:-:S05]  /*02c0*/  IMAD.WIDE.U32 R2, R11, 0x4, R2 ;  /* 0x000000040b027825 */ /* 0x001fca00078e0002 */
[----:B------:R-:W-:-:S07]  /*02d0*/  MOV R5, R3 ;  /* 0x0000000300057202 */ /* 0x000fce0000000f00 */
.L_x_10:
[----:B------:R-:W-:-:S06]  /*02e0*/  MOV R3, R5 ;  /* 0x0000000500037202 */ /* 0x000fcc0000000f00 */
[----:B------:R0:W2:Y:S01]  /*02f0*/  LDG.E.CONSTANT R3, desc[UR6][R2.64] ;  /* 0x0000000602037981 */ /* 0x0000a2000c1e9900 */
[----:B------:R-:W-:Y:S01]  /*0300*/  IADD3 R4, PT, PT, R4, 0x1, RZ ;  /* 0x0000000104047810 */ /* 0x000fe20007ffe0ff */
[----:B------:R-:W-:-:S03]  /*0310*/  VIADD R11, R11, 0x100 ;  /* 0x000001000b0b7836 */ /* 0x000fc60000000000 */
[----:B------:R-:W-:Y:S02]  /*0320*/  ISETP.NE.AND P0, PT, R4, RZ, PT ;  /* 0x000000ff0400720c */ /* 0x000fe40003f05270 */
[----:B0-----:R-:W-:-:S04]  /*0330*/  IADD3 R2, P2, PT, R2, 0x400, RZ ;  /* 0x0000040002027810 */ /* 0x001fc80007f5e0ff */
[----:B------:R-:W-:Y:S01]  /*0340*/  IADD3.X R5, PT, PT, RZ, R5, RZ, P2, !PT ;  /* 0x00000005ff057210 */ /* 0x000fe200017fe4ff */
[----:B--2--5:R-:W-:-:S06]  /*0350*/  FADD R0, R3, R0 ;  /* 0x0000000003007221 */ /* 0x024fcc0000000000 */
[----:B------:R-:W-:Y:S05]  /*0360*/  @P0 BRA `(.L_x_10) ;  /* 0xfffffffc00dc0947 */ /* 0x000fea000383ffff */
.L_x_9:
[----:B------:R-:W-:Y:S05]  /*0370*/  BSYNC.RECONVERGENT B2 ;  /* 0x0000000000027941 */ /* 0x000fea0003800200 */
.L_x_8:
[----:B------:R-:W-:Y:S05]  /*0380*/  @!P1 BRA `(.L_x_7) ;  /* 0x0000000400689947 */ /* 0x000fea0003800000 */
[----:B------:R-:W-:Y:S01]  /*0390*/  IADD3 R2, PT, PT, -R11, R20, RZ ;  /* 0x000000140b027210 */ /* 0x000fe20007ffe1ff */
[----:B------:R-:W-:Y:S01]  /*03a0*/  BSSY.RECONVERGENT B2, `(.L_x_11) ;  /* 0x0000031000027945 */ /* 0x000fe20003800200 */
[----:B------:R-:W-:Y:S02]  /*03b0*/  PLOP3.LUT P0, PT, PT, PT, PT, 0x80, 0x8 ;  /* 0x000000000008781c */ /* 0x000fe40003f0f070 */
[----:B------:R-:W-:-:S13]  /*03c0*/  ISETP.GT.AND P1, PT, R2, 0xc00, PT ;  /* 0x00000c000200780c */ /* 0x000fda0003f24270 */
[----:B------:R-:W-:Y:S05]  /*03d0*/  @!P1 BRA `(.L_x_12) ;  /* 0x0000000000b49947 */ /* 0x000fea0003800000 */
[----:B------:R-:W-:Y:S02]  /*03e0*/  PLOP3.LUT P0, PT, PT, PT, PT, 0x8, 0x80 ;  /* 0x000000000080781c */ /* 0x000fe40003f0e170 */
[----:B------:R-:W-:-:S11]  /*03f0*/  IADD3 R8, PT, PT, R20, -0xc00, RZ ;  /* 0xfffff40014087810 */ /* 0x000fd60007ffe0ff */
.L_x_13:
[----:B------:R-:W0:Y:S01]  /*0400*/  LDC.64 R6, c[0x0][0x380] ;  /* 0x0000e000ff067b82 */ /* 0x000e220000000a00 */
[C---:B------:R-:W-:Y:S01]  /*0410*/  IADD3 R5, PT, PT, R11.reuse, 0x400, RZ ;  /* 0x000004000b057810 */ /* 0x040fe20007ffe0ff */
[----:B0-----:R-:W-:-:S05]  /*0420*/  IMAD.WIDE R24, R11, 0x4, R6 ;  /* 0x000000040b187825 */ /* 0x001fca00078e0206 */
[----:B------:R-:W2:Y:S04]  /*0430*/  LDG.E.CONSTANT R13, desc[UR6][R24.64] ;  /* 0x00000006180d7981 */ /* 0x000ea8000c1e9900 */
[----:B------:R-:W3:Y:S01]  /*0440*/  LDG.E.CONSTANT R10, desc[UR6][R24.64+0x400] ;  /* 0x00040006180a7981 */ /* 0x000ee2000c1e9900 */
[----:B------:R-:W-:-:S03]  /*0450*/  IMAD.WIDE R4, R5, 0x4, R6 ;  /* 0x0000000405047825 */ /* 0x000fc600078e0206 */
[----:B------:R-:W4:Y:S04]  /*0460*/  LDG.E.CONSTANT R12, desc[UR6][R24.64+0x800] ;  /* 0x00080006180c7981 */ /* 0x000f28000c1e9900 */
[----:B------:R-:W4:Y:S04]  /*0470*/  LDG.E.CONSTANT R17, desc[UR6][R24.64+0xc00] ;  /* 0x000c000618117981 */ /* 0x000f28000c1e9900 */
[----:B------:R-:W4:Y:S01]  /*0480*/  LDG.E.CONSTANT R16, desc[UR6][R4.64] ;  /* 0x0000000604107981 */ /* 0x000f22000c1e9900 */
[----:B------:R-:W-:-:S03]  /*0490*/  IADD3 R3, PT, PT, R11, 0x800, RZ ;  /* 0x000008000b037810 */ /* 0x000fc60007ffe0ff */
[----:B------:R-:W4:Y:S04]  /*04a0*/  LDG.E.CONSTANT R15, desc[UR6][R4.64+0x400] ;  /* 0x00040006040f7981 */ /* 0x000f28000c1e9900 */
[----:B------:R-:W4:Y:S01]  /*04b0*/  LDG.E.CONSTANT R14, desc[UR6][R4.64+0x800] ;  /* 0x00080006040e7981 */ /* 0x000f22000c1e9900 */
[----:B------:R-:W-:-:S03]  /*04c0*/  IMAD.WIDE R2, R3, 0x4, R6 ;  /* 0x0000000403027825 */ /* 0x000fc600078e0206 */
[----:B------:R-:W4:Y:S04]  /*04d0*/  LDG.E.CONSTANT R22, desc[UR6][R4.64+0xc00] ;  /* 0x000c000604167981 */ /* 0x000f28000c1e9900 */
[----:B------:R-:W4:Y:S01]  /*04e0*/  LDG.E.CONSTANT R21, desc[UR6][R2.64] ;  /* 0x0000000602157981 */ /* 0x000f22000c1e9900 */
[----:B------:R-:W-:-:S03]  /*04f0*/  IADD3 R23, PT, PT, R11, 0xc00, RZ ;  /* 0x00000c000b177810 */ /* 0x000fc60007ffe0ff */
[----:B------:R-:W4:Y:S04]  /*0500*/  LDG.E.CONSTANT R19, desc[UR6][R2.64+0x400] ;  /* 0x0004000602137981 */ /* 0x000f28000c1e9900 */
[----:B------:R-:W4:Y:S01]  /*0510*/  LDG.E.CONSTANT R18, desc[UR6][R2.64+0x800] ;  /* 0x0008000602127981 */ /* 0x000f22000c1e9900 */
[----:B------:R-:W-:-:S03]  /*0520*/  IMAD.WIDE R6, R23, 0x4, R6 ;  /* 0x0000000417067825 */ /* 0x000fc600078e0206 */
[----:B------:R-:W4:Y:S04]  /*0530*/  LDG.E.CONSTANT R26, desc[UR6][R2.64+0xc00] ;  /* 0x000c0006021a7981 */ /* 0x000f28000c1e9900 */
[----:B------:R-:W4:Y:S04]  /*0540*/  LDG.E.CONSTANT R25, desc[UR6][R6.64] ;  /* 0x0000000606197981 */ /* 0x000f28000c1e9900 */
[----:B------:R-:W4:Y:S04]  /*0550*/  LDG.E.CONSTANT R23, desc[UR6][R6.64+0x400] ;  /* 0x0004000606177981 */ /* 0x000f28000c1e9900 */
[----:B------:R-:W4:Y:S04]  /*0560*/  LDG.E.CONSTANT R24, desc[UR6][R6.64+0x800] ;  /* 0x0008000606187981 */ /* 0x000f28000c1e9900 */
[----:B------:R-:W4:Y:S01]  /*0570*/  LDG.E.CONSTANT R27, desc[UR6][R6.64+0xc00] ;  /* 0x000c0006061b7981 */ /* 0x000f22000c1e9900 */
[----:B------:R-:W-:-:S04]  /*0580*/  IADD3 R11, PT, PT, R11, 0x1000, RZ ;  /* 0x000010000b0b7810 */ /* 0x000fc80007ffe0ff */
[----:B------:R-:W-:Y:S01]  /*0590*/  ISETP.GE.AND P1, PT, R11, R8, PT ;  /* 0x000000080b00720c */ /* 0x000fe20003f26270 */
[----:B--2--5:R-:W-:-:S04]  /*05a0*/  FADD R13, R13, R0 ;  /* 0x000000000d0d7221 */ /* 0x024fc80000000000 */
[----:B---3--:R-:W-:-:S04]  /*05b0*/  FADD R13, R13, R10 ;  /* 0x0000000a0d0d7221 */ /* 0x008fc80000000000 */
[----:B----4-:R-:W-:-:S04]  /*05c0*/  FADD R12, R13, R12 ;  /* 0x0000000c0d0c7221 */ /* 0x010fc80000000000 */
[----:B------:R-:W-:-:S04]  /*05d0*/  FADD R17, R12, R17 ;  /* 0x000000110c117221 */ /* 0x000fc80000000000 */
        /* <DEDUP_REMOVED lines=11> */
[----:B------:R-:W-:Y:S01]  /*0690*/  FADD R0, R24, R27 ;  /* 0x0000001b18007221 */ /* 0x000fe20000000000 */
[----:B------:R-:W-:Y:S06]  /*06a0*/  @!P1 BRA `(.L_x_13) ;  /* 0xfffffffc00549947 */ /* 0x000fec000383ffff */
.L_x_12:
[----:B------:R-:W-:Y:S05]  /*06b0*/  BSYNC.RECONVERGENT B2 ;  /* 0x0000000000027941 */ /* 0x000fea0003800200 */
.L_x_11:
[----:B------:R-:W-:Y:S01]  /*06c0*/  IADD3 R2, PT, PT, -R11, R20, RZ ;  /* 0x000000140b027210 */ /* 0x000fe20007ffe1ff */
[----:B------:R-:W-:Y:S03]  /*06d0*/  BSSY.RECONVERGENT B2, `(.L_x_14) ;  /* 0x0000019000027945 */ /* 0x000fe60003800200 */
[----:B------:R-:W-:-:S13]  /*06e0*/  ISETP.GT.AND P1, PT, R2, 0x400, PT ;  /* 0x000004000200780c */ /* 0x000fda0003f24270 */
[----:B------:R-:W-:Y:S05]  /*06f0*/  @!P1 BRA `(.L_x_15) ;  /* 0x0000000000589947 */ /* 0x000fea0003800000 */
[----:B------:R-:W0:Y:S01]  /*0700*/  LDC.64 R4, c[0x0][0x380] ;  /* 0x0000e000ff047b82 */ /* 0x000e220000000a00 */
[C---:B------:R-:W-:Y:S02]  /*0710*/  VIADD R15, R11.reuse, 0x400 ;  /* 0x000004000b0f7836 */ /* 0x040fe40000000000 */
[----:B0-----:R-:W-:-:S05]  /*0720*/  IMAD.WIDE R2, R11, 0x4, R4 ;  /* 0x000000040b027825 */ /* 0x001fca00078e0204 */
[----:B------:R-:W2:Y:S04]  /*0730*/  LDG.E.CONSTANT R7, desc[UR6][R2.64] ;  /* 0x0000000602077981 */ /* 0x000ea8000c1e9900 */
[----:B------:R-:W3:Y:S01]  /*0740*/  LDG.E.CONSTANT R6, desc[UR6][R2.64+0x400] ;  /* 0x0004000602067981 */ /* 0x000ee2000c1e9900 */
[----:B------:R-:W-:-:S03]  /*0750*/  IMAD.WIDE R4, R15, 0x4, R4 ;  /* 0x000000040f047825 */ /* 0x000fc600078e0204 */
[----:B------:R-:W4:Y:S04]  /*0760*/  LDG.E.CONSTANT R13, desc[UR6][R2.64+0x800] ;  /* 0x00080006020d7981 */ /* 0x000f28000c1e9900 */
[----:B------:R-:W4:Y:S04]  /*0770*/  LDG.E.CONSTANT R15, desc[UR6][R2.64+0xc00] ;  /* 0x000c0006020f7981 */ /* 0x000f28000c1e9900 */
[----:B------:R-:W4:Y:S04]  /*0780*/  LDG.E.CONSTANT R17, desc[UR6][R4.64] ;  /* 0x0000000604117981 */ /* 0x000f28000c1e9900 */
[----:B------:R-:W4:Y:S04]  /*0790*/  LDG.E.CONSTANT R19, desc[UR6][R4.64+0x400] ;  /* 0x0004000604137981 */ /* 0x000f28000c1e9900 */
[----:B------:R-:W4:Y:S04]  /*07a0*/  LDG.E.CONSTANT R21, desc[UR6][R4.64+0x800] ;  /* 0x0008000604157981 */ /* 0x000f28000c1e9900 */
[----:B------:R-:W4:Y:S01]  /*07b0*/  LDG.E.CONSTANT R23, desc[UR6][R4.64+0xc00] ;  /* 0x000c000604177981 */ /* 0x000f22000c1e9900 */
[----:B------:R-:W-:-:S02]  /*07c0*/  PLOP3.LUT P0, PT, PT, PT, PT, 0x8, 0x80 ;  /* 0x000000000080781c */ /* 0x000fc40003f0e170 */
[----:B------:R-:W-:Y:S01]  /*07d0*/  IADD3 R11, PT, PT, R11, 0x800, RZ ;  /* 0x000008000b0b7810 */ /* 0x000fe20007ffe0ff */
[----:B--2--5:R-:W-:-:S04]  /*07e0*/  FADD R7, R0, R7 ;  /* 0x0000000700077221 */ /* 0x024fc80000000000 */
[----:B---3--:R-:W-:-:S04]  /*07f0*/  FADD R6, R7, R6 ;  /* 0x0000000607067221 */ /* 0x008fc80000000000 */
[----:B----4-:R-:W-:-:S04]  /*0800*/  FADD R6, R6, R13 ;  /* 0x0000000d06067221 */ /* 0x010fc80000000000 */
[----:B------:R-:W-:-:S04]  /*0810*/  FADD R6, R6, R15 ;  /* 0x0000000f06067221 */ /* 0x000fc80000000000 */
[----:B------:R-:W-:-:S04]  /*0820*/  FADD R6, R6, R17 ;  /* 0x0000001106067221 */ /* 0x000fc80000000000 */
[----:B------:R-:W-:-:S04]  /*0830*/  FADD R6, R6, R19 ;  /* 0x0000001306067221 */ /* 0x000fc80000000000 */
[----:B------:R-:W-:-:S04]  /*0840*/  FADD R6, R6, R21 ;  /* 0x0000001506067221 */ /* 0x000fc80000000000 */
[----:B------:R-:W-:-:S07]  /*0850*/  FADD R0, R6, R23 ;  /* 0x0000001706007221 */ /* 0x000fce0000000000 */
.L_x_15:
[----:B------:R-:W-:Y:S05]  /*0860*/  BSYNC.RECONVERGENT B2 ;  /* 0x0000000000027941 */ /* 0x000fea0003800200 */
.L_x_14:
[----:B------:R-:W-:-:S13]  /*0870*/  ISETP.LT.OR P0, PT, R11, R20, P0 ;  /* 0x000000140b00720c */ /* 0x000fda0000701670 */
[----:B------:R-:W-:Y:S05]  /*0880*/  @!P0 BRA `(.L_x_7) ;  /* 0x0000000000288947 */ /* 0x000fea0003800000 */
[----:B------:R-:W0:Y:S02]  /*0890*/  LDC.64 R2, c[0x0][0x380] ;  /* 0x0000e000ff027b82 */ /* 0x000e240000000a00 */
[----:B0-----:R-:W-:-:S05]  /*08a0*/  IMAD.WIDE R2, R11, 0x4, R2 ;  /* 0x000000040b027825 */ /* 0x001fca00078e0202 */
[----:B------:R-:W2:Y:S04]  /*08b0*/  LDG.E.CONSTANT R5, desc[UR6][R2.64] ;  /* 0x0000000602057981 */ /* 0x000ea8000c1e9900 */
[----:B------:R-:W3:Y:S04]  /*08c0*/  LDG.E.CONSTANT R4, desc[UR6][R2.64+0x400] ;  /* 0x0004000602047981 */ /* 0x000ee8000c1e9900 */
[----:B------:R-:W4:Y:S04]  /*08d0*/  LDG.E.CONSTANT R7, desc[UR6][R2.64+0x800] ;  /* 0x0008000602077981 */ /* 0x000f28000c1e9900 */
[----:B------:R-:W4:Y:S01]  /*08e0*/  LDG.E.CONSTANT R11, desc[UR6][R2.64+0xc00] ;  /* 0x000c0006020b7981 */ /* 0x000f22000c1e9900 */
[----:B--2--5:R-:W-:-:S04]  /*08f0*/  FADD R5, R0, R5 ;  /* 0x0000000500057221 */ /* 0x024fc80000000000 */
[----:B---3--:R-:W-:-:S04]  /*0900*/  FADD R4, R5, R4 ;  /* 0x0000000405047221 */ /* 0x008fc80000000000 */
[----:B----4-:R-:W-:-:S04]  /*0910*/  FADD R4, R4, R7 ;  /* 0x0000000704047221 */ /* 0x010fc80000000000 */
[----:B------:R-:W-:-:S07]  /*0920*/  FADD R0, R4, R11 ;  /* 0x0000000b04007221 */ /* 0x000fce0000000000 */
.L_x_7:
[----:B------:R-:W-:Y:S05]  /*0930*/  BSYNC.RECONVERGENT B1 ;  /* 0x0000000000017941 */ /* 0x000fea0003800200 */
.L_x_6:
[----:B------:R-:W-:Y:S02]  /*0940*/  ISETP.GE.AND P0, PT, R20, 0x100, PT ;  /* 0x000001001400780c */ /* 0x000fe40003f06270 */
[----:B-----5:R-:W-:-:S11]  /*0950*/  MOV R7, R0 ;  /* 0x0000000000077202 */ /* 0x020fd60000000f00 */
[----:B------:R-:W-:Y:S05]  /*0960*/  @!P0 BRA `(.L_x_16) ;  /* 0x0000000000ac8947 */ /* 0x000fea0003800000 */
[----:B------:R-:W1:Y:S01]  /*0970*/  S2R R6, SR_LANEID ;  /* 0x0000000000067919 */ /* 0x000e620000000000 */
[----:B------:R-:W2:Y:S02]  /*0980*/  SHFL.DOWN PT, R0, R7, 0x1, 0x1f ;  /* 0x08201f0007007f89 */ /* 0x000ea400000e0000 */
[----:B--2---:R-:W-:Y:S01]  /*0990*/  FADD R0, R0, R7 ;  /* 0x0000000700007221 */ /* 0x004fe20000000000 */
[C---:B-1----:R-:W-:Y:S02]  /*09a0*/  ISETP.GT.AND P0, PT, R6.reuse, 0x1e, PT ;  /* 0x0000001e0600780c */ /* 0x042fe40003f04270 */
[C---:B------:R-:W-:Y:S02]  /*09b0*/  ISETP.NE.AND P1, PT, R6.reuse, RZ, PT ;  /* 0x000000ff0600720c */ /* 0x040fe40003f25270 */
[----:B------:R-:W-:Y:S02]  /*09c0*/  FSEL R0, R7, R0, P0 ;  /* 0x0000000007007208 */ /* 0x000fe40000000000 */
[----:B------:R-:W-:-:S03]  /*09d0*/  ISETP.GT.AND P0, PT, R6, 0x1d, PT ;  /* 0x0000001d0600780c */ /* 0x000fc60003f04270 */
[----:B0-----:R-:W0:Y:S06]  /*09e0*/  SHFL.DOWN PT, R3, R0, 0x2, 0x1f ;  /* 0x08401f0000037f89 */ /* 0x001e2c00000e0000 */
[----:B------:R-:W1:Y:S01]  /*09f0*/  @!P1 S2R R5, SR_CgaCtaId ;  /* 0x0000000000059919 */ /* 0x000e620000008800 */
[----:B------:R-:W-:Y:S02]  /*0a00*/  @!P1 MOV R4, 0x400 ;  /* 0x0000040000049802 */ /* 0x000fe40000000f00 */
[----:B------:R-:W-:-:S04]  /*0a10*/  @!P1 SHF.R.U32.HI R2, RZ, 0x3, R9 ;  /* 0x00000003ff029819 */ /* 0x000fc80000011609 */
[----:B------:R-:W-:Y:S01]  /*0a20*/  @!P1 LOP3.LUT R2, R2, 0x7c, RZ, 0xc0, !PT ;  /* 0x0000007c02029812 */ /* 0x000fe200078ec0ff */
[----:B0-----:R-:W-:Y:S01]  /*0a30*/  @!P0 FADD R0, R0, R3 ;  /* 0x0000000300008221 */ /* 0x001fe20000000000 */
[----:B------:R-:W-:-:S04]  /*0a40*/  ISETP.GT.AND P0, PT, R6, 0x1b, PT ;  /* 0x0000001b0600780c */ /* 0x000fc80003f04270 */
[----:B------:R-:W0:Y:S01]  /*0a50*/  SHFL.DOWN PT, R3, R0, 0x4, 0x1f ;  /* 0x08801f0000037f89 */ /* 0x000e2200000e0000 */
[----:B-1----:R-:W-:-:S04]  /*0a60*/  @!P1 LEA R5, R5, R4, 0x18 ;  /* 0x0000000405059211 */ /* 0x002fc800078ec0ff */
[----:B------:R-:W-:-:S04]  /*0a70*/  @!P1 IADD3 R2, PT, PT, R2, R5, RZ ;  /* 0x0000000502029210 */ /* 0x000fc80007ffe0ff */
[----:B0-----:R-:W-:Y:S01]  /*0a80*/  @!P0 FADD R0, R0, R3 ;  /* 0x0000000300008221 */ /* 0x001fe20000000000 */
[----:B------:R-:W-:-:S04]  /*0a90*/  ISETP.GT.AND P0, PT, R6, 0x17, PT ;  /* 0x000000170600780c */ /* 0x000fc80003f04270 */
[----:B------:R-:W0:Y:S09]  /*0aa0*/  SHFL.DOWN PT, R3, R0, 0x8, 0x1f ;  /* 0x09001f0000037f89 */ /* 0x000e3200000e0000 */
[----:B0-----:R-:W-:Y:S01]  /*0ab0*/  @!P0 FADD R0, R0, R3 ;  /* 0x0000000300008221 */ /* 0x001fe20000000000 */
[----:B------:R-:W-:-:S04]  /*0ac0*/  ISETP.NE.AND P0, PT, R9, RZ, PT ;  /* 0x000000ff0900720c */ /* 0x000fc80003f05270 */
[----:B------:R-:W0:Y:S02]  /*0ad0*/  SHFL.DOWN PT, R3, R0, 0x10, 0x1f ;  /* 0x0a001f0000037f89 */ /* 0x000e2400000e0000 */
[----:B0-----:R-:W-:-:S05]  /*0ae0*/  FADD R3, R0, R3 ;  /* 0x0000000300037221 */ /* 0x001fca0000000000 */
[----:B------:R0:W-:Y:S01]  /*0af0*/  @!P1 STS [R2+0x8], R3 ;  /* 0x0000080302009388 */ /* 0x0001e20000000800 */
[----:B------:R-:W-:Y:S01]  /*0b00*/  BAR.SYNC.DEFER_BLOCKING 0x0 ;  /* 0x0000000000007b1d */ /* 0x000fe20000010000 */
[----:B------:R-:W-:-:S04]  /*0b10*/  ISETP.GT.AND P1, PT, R6, 0xf, PT ;  /* 0x0000000f0600780c */ /* 0x000fc80003f24270 */
[----:B------:R-:W-:Y:S01]  /*0b20*/  FSEL R0, R0, R3, P1 ;  /* 0x0000000300007208 */ /* 0x000fe20000800000 */
[----:B------:R-:W-:Y:S08]  /*0b30*/  @P0 BRA `(.L_x_17) ;  /* 0x0000003000900947 */ /* 0x000ff00003800000 */
[----:B------:R-:W1:Y:S01]  /*0b40*/  S2UR UR5, SR_CgaCtaId ;  /* 0x00000000000579c3 */ /* 0x000e620000008800 */
[----:B------:R-:W-:Y:S02]  /*0b50*/  UMOV UR4, 0x400 ;  /* 0x0000040000047882 */ /* 0x000fe40000000000 */
[----:B-1----:R-:W-:-:S09]  /*0b60*/  ULEA UR4, UR5, UR4, 0x18 ;  /* 0x0000000405047291 */ /* 0x002fd2000f8ec0ff */
[----:B0-----:R-:W0:Y:S04]  /*0b70*/  LDS R3, [UR4+0xc] ;  /* 0x00000c04ff037984 */ /* 0x001e280008000800 */
[----:B------:R-:W1:Y:S04]  /*0b80*/  LDS.128 R4, [UR4+0x10] ;  /* 0x00001004ff047984 */ /* 0x000e680008000c00 */
[----:B------:R-:W2:Y:S01]  /*0b90*/  LDS.64 R8, [UR4+0x20] ;  /* 0x00002004ff087984 */ /* 0x000ea20008000a00 */
[----:B0-----:R-:W-:-:S04]  /*0ba0*/  FADD R3, R0, R3 ;  /* 0x0000000300037221 */ /* 0x001fc80000000000 */
[----:B-1----:R-:W-:-:S04]  /*0bb0*/  FADD R4, R3, R4 ;  /* 0x0000000403047221 */ /* 0x002fc80000000000 */
[----:B------:R-:W-:-:S04]  /*0bc0*/  FADD R5, R4, R5 ;  /* 0x0000000504057221 */ /* 0x000fc80000000000 */
[----:B------:R-:W-:-:S04]  /*0bd0*/  FADD R6, R5, R6 ;  /* 0x0000000605067221 */ /* 0x000fc80000000000 */
[----:B------:R-:W-:-:S04]  /*0be0*/  FADD R7, R6, R7 ;  /* 0x0000000706077221 */ /* 0x000fc80000000000 */
[----:B--2---:R-:W-:-:S04]  /*0bf0*/  FADD R8, R7, R8 ;  /* 0x0000000807087221 */ /* 0x004fc80000000000 */
[----:B------:R-:W-:Y:S01]  /*0c00*/  FADD R0, R8, R9 ;  /* 0x0000000908007221 */ /* 0x000fe20000000000 */
[----:B------:R-:W-:Y:S06]  /*0c10*/  BRA `(.L_x_17) ;  /* 0x0000003000587947 */ /* 0x000fec0003800000 */
.L_x_16:
[----:B------:R-:W1:Y:S01]  /*0c20*/  S2R R4, SR_LANEID ;  /* 0x0000000000047919 */ /* 0x000e620000000000 */
[----:B------:R-:W-:-:S04]  /*0c30*/  LOP3.LUT R0, R9, 0x3e0, RZ, 0xc0, !PT ;  /* 0x000003e009007812 */ /* 0x000fc800078ec0ff */
[----:B0-----:R-:W-:Y:S02]  /*0c40*/  IADD3 R3, PT, PT, R0, 0x20, RZ ;  /* 0x0000002000037810 */ /* 0x001fe40007ffe0ff */
[----:B------:R-:W-:Y:S02]  /*0c50*/  LOP3.LUT R5, RZ, R0, RZ, 0x33, !PT ;  /* 0x00000000ff057212 */ /* 0x000fe400078e33ff */
[-C--:B------:R-:W-:Y:S02]  /*0c60*/  ISETP.GT.AND P0, PT, R3, R20.reuse, PT ;  /* 0x000000140300720c */ /* 0x080fe40003f04270 */
[----:B------:R-:W-:-:S04]  /*0c70*/  IADD3 R5, PT, PT, R5, R20, RZ ;  /* 0x0000001405057210 */ /* 0x000fc80007ffe0ff */
[----:B------:R-:W-:-:S05]  /*0c80*/  SEL R5, R5, 0x1f, P0 ;  /* 0x0000001f05057807 */ /* 0x000fca0000000000 */
[----:B------:R-:W0:Y:S01]  /*0c90*/  SHFL.DOWN PT, R0, R7, 0x1, R5 ;  /* 0x0820000007007989 */ /* 0x000e2200000e0005 */
[C---:B-1----:R-:W-:Y:S02]  /*0ca0*/  ISETP.GE.AND P0, PT, R4.reuse, R5, PT ;  /* 0x000000050400720c */ /* 0x042fe40003f06270 */
[C---:B------:R-:W-:Y:S02]  /*0cb0*/  IADD3 R2, PT, PT, R4.reuse, 0x2, RZ ;  /* 0x0000000204027810 */ /* 0x040fe40007ffe0ff */
[----:B------:R-:W-:-:S09]  /*0cc0*/  ISETP.NE.AND P1, PT, R4, RZ, PT ;  /* 0x000000ff0400720c */ /* 0x000fd20003f25270 */
[----:B0-----:R-:W-:Y:S01]  /*0cd0*/  @!P0 FADD R7, R0, R7 ;  /* 0x0000000700078221 */ /* 0x001fe20000000000 */
[-C--:B------:R-:W-:Y:S02]  /*0ce0*/  ISETP.GT.AND P0, PT, R2, R5.reuse, PT ;  /* 0x000000050200720c */ /* 0x080fe40003f04270 */
[----:B------:R-:W-:Y:S01]  /*0cf0*/  IADD3 R2, PT, PT, R4, 0x4, RZ ;  /* 0x0000000404027810 */ /* 0x000fe20007ffe0ff */
[----:B------:R-:W0:Y:S01]  /*0d00*/  @!P1 S2R R6, SR_CgaCtaId ;  /* 0x0000000000069919 */ /* 0x000e220000008800 */
[----:B------:R-:W-:Y:S01]  /*0d10*/  @!P1 MOV R3, 0x400 ;  /* 0x0000040000039802 */ /* 0x000fe20000000f00 */
[----:B------:R-:W1:Y:S08]  /*0d20*/  SHFL.DOWN PT, R0, R7, 0x2, R5 ;  /* 0x0840000007007989 */ /* 0x000e7000000e0005 */
[----:B-1----:R-:W-:Y:S01]  /*0d30*/  @!P0 FADD R7, R7, R0 ;  /* 0x0000000007078221 */ /* 0x002fe20000000000 */
[----:B------:R-:W-:-:S02]  /*0d40*/  ISETP.GT.AND P0, PT, R2, R5, PT ;  /* 0x000000050200720c */ /* 0x000fc40003f04270 */
[----:B------:R-:W-:Y:S02]  /*0d50*/  IADD3 R2, PT, PT, R4, 0x8, RZ ;  /* 0x0000000804027810 */ /* 0x000fe40007ffe0ff */
[----:B------:R-:W1:Y:S01]  /*0d60*/  SHFL.DOWN PT, R0, R7, 0x4, R5 ;  /* 0x0880000007007989 */ /* 0x000e6200000e0005 */
[----:B0-----:R-:W-:-:S08]  /*0d70*/  @!P1 LEA R3, R6, R3, 0x18 ;  /* 0x0000000306039211 */ /* 0x001fd000078ec0ff */
[----:B-1----:R-:W-:Y:S01]  /*0d80*/  @!P0 FADD R7, R7, R0 ;  /* 0x0000000007078221 */ /* 0x002fe20000000000 */
[----:B------:R-:W-:Y:S01]  /*0d90*/  ISETP.GT.AND P0, PT, R2, R5, PT ;  /* 0x000000050200720c */ /* 0x000fe20003f04270 */
[----:B------:R-:W-:-:S03]  /*0da0*/  VIADD R2, R4, 0x10 ;  /* 0x0000001004027836 */ /* 0x000fc60000000000 */
[----:B------:R-:W0:Y:S09]  /*0db0*/  SHFL.DOWN PT, R0, R7, 0x8, R5 ;  /* 0x0900000007007989 */ /* 0x000e3200000e0005 */
[----:B0-----:R-:W-:Y:S01]  /*0dc0*/  @!P0 FADD R7, R7, R0 ;  /* 0x0000000007078221 */ /* 0x001fe20000000000 */
[----:B------:R-:W-:-:S02]  /*0dd0*/  ISETP.GT.AND P0, PT, R2, R5, PT ;  /* 0x000000050200720c */ /* 0x000fc40003f04270 */
[----:B------:R-:W-:Y:S02]  /*0de0*/  @!P1 SHF.R.U32.HI R2, RZ, 0x3, R9 ;  /* 0x00000003ff029819 */ /* 0x000fe40000011609 */
[----:B------:R-:W0:Y:S02]  /*0df0*/  SHFL.DOWN PT, R0, R7, 0x10, R5 ;  /* 0x0a00000007007989 */ /* 0x000e2400000e0005 */
[----:B------:R-:W-:-:S04]  /*0e00*/  @!P1 LOP3.LUT R2, R2, 0x7c, RZ, 0xc0, !PT ;  /* 0x0000007c02029812 */ /* 0x000fc800078ec0ff */
[----:B------:R-:W-:-:S03]  /*0e10*/  @!P1 IADD3 R3, PT, PT, R2, R3, RZ ;  /* 0x0000000302039210 */ /* 0x000fc60007ffe0ff */
[----:B0-----:R-:W-:Y:S01]  /*0e20*/  @!P0 FADD R7, R7, R0 ;  /* 0x0000000007078221 */ /* 0x001fe20000000000 */
[----:B------:R-:W-:-:S04]  /*0e30*/  ISETP.NE.AND P0, PT, R9, RZ, PT ;  /* 0x000000ff0900720c */ /* 0x000fc80003f05270 */
[----:B------:R-:W-:-:S05]  /*0e40*/  MOV R0, R7 ;  /* 0x0000000700007202 */ /* 0x000fca0000000f00 */
[----:B------:R4:W-:Y:S01]  /*0e50*/  @!P1 STS [R3+0x8], R0 ;  /* 0x0000080003009388 */ /* 0x0009e20000000800 */
[----:B------:R-:W-:Y:S06]  /*0e60*/  BAR.SYNC.DEFER_BLOCKING 0x0 ;  /* 0x0000000000007b1d */ /* 0x000fec0000010000 */
[----:B------:R-:W-:Y:S05]  /*0e70*/  @P0 BRA `(.L_x_17) ;  /* 0x0000002c00c00947 */ /* 0x000fea0003800000 */
[----:B------:R-:W0:Y:S01]  /*0e80*/  S2UR UR5, SR_CgaCtaId ;  /* 0x00000000000579c3 */ /* 0x000e220000008800 */
[----:B------:R-:W-:Y:S01]  /*0e90*/  UMOV UR4, 0x400 ;  /* 0x0000040000047882 */ /* 0x000fe20000000000 */
[C---:B------:R-:W-:Y:S02]  /*0ea0*/  ISETP.GT.AND P2, PT, R20.reuse, 0x20, PT ;  /* 0x000000201400780c */ /* 0x040fe40003f44270 */
[C---:B------:R-:W-:Y:S02]  /*0eb0*/  ISETP.GT.AND P4, PT, R20.reuse, 0x40, PT ;  /* 0x000000401400780c */ /* 0x040fe40003f84270 */
[C---:B------:R-:W-:Y:S02]  /*0ec0*/  ISETP.GT.AND P3, PT, R20.reuse, 0x60, PT ;  /* 0x000000601400780c */ /* 0x040fe40003f64270 */
[----:B------:R-:W-:Y:S01]  /*0ed0*/  ISETP.GT.AND P1, PT, R20, 0x80, PT ;  /* 0x000000801400780c */ /* 0x000fe20003f24270 */
[----:B0-----:R-:W-:-:S09]  /*0ee0*/  ULEA UR4, UR5, UR4, 0x18 ;  /* 0x0000000405047291 */ /* 0x001fd2000f8ec0ff */
[----:B----4-:R-:W0:Y:S04]  /*0ef0*/  LDS R3, [UR4+0xc] ;  /* 0x00000c04ff037984 */ /* 0x010e280008000800 */
[----:B------:R-:W1:Y:S04]  /*0f00*/  LDS.128 R4, [UR4+0x10] ;  /* 0x00001004ff047984 */ /* 0x000e680008000c00 */
[----:B------:R-:W2:Y:S01]  /*0f10*/  LDS.64 R8, [UR4+0x20] ;  /* 0x00002004ff087984 */ /* 0x000ea20008000a00 */
[----:B0-----:R-:W-:Y:S01]  /*0f20*/  @P2 FADD R0, R0, R3 ;  /* 0x0000000300002221 */ /* 0x001fe20000000000 */
[----:B------:R-:W-:-:S03]  /*0f30*/  ISETP.GT.AND P2, PT, R20, 0xa0, PT ;  /* 0x000000a01400780c */ /* 0x000fc60003f44270 */
[----:B-1----:R-:W-:Y:S01]  /*0f40*/  @P4 FADD R0, R0, R4 ;  /* 0x0000000400004221 */ /* 0x002fe20000000000 */
[----:B------:R-:W-:-:S03]  /*0f50*/  ISETP.GT.AND P4, PT, R20, 0xc0, PT ;  /* 0x000000c01400780c */ /* 0x000fc60003f84270 */
[----:B------:R-:W-:Y:S01]  /*0f60*/  @P3 FADD R0, R0, R5 ;  /* 0x0000000500003221 */ /* 0x000fe20000000000 */
[----:B------:R-:W-:-:S03]  /*0f70*/  ISETP.GT.AND P3, PT, R20, 0xe0, PT ;  /* 0x000000e01400780c */ /* 0x000fc60003f64270 */
[----:B------:R-:W-:-:S04]  /*0f80*/  @P1 FADD R0, R0, R6 ;  /* 0x0000000600001221 */ /* 0x000fc80000000000 */
[----:B------:R-:W-:-:S04]  /*0f90*/  @P2 FADD R0, R0, R7 ;  /* 0x0000000700002221 */ /* 0x000fc80000000000 */
[----:B--2---:R-:W-:-:S04]  /*0fa0*/  @P4 FADD R0, R0, R8 ;  /* 0x0000000800004221 */ /* 0x004fc80000000000 */
[----:B------:R-:W-:Y:S01]  /*0fb0*/  @P3 FADD R0, R0, R9 ;  /* 0x0000000900003221 */ /* 0x000fe20000000000 */
[----:B------:R-:W-:Y:S06]  /*0fc0*/  BRA `(.L_x_17) ;  /* 0x0000002c006c7947 */ /* 0x000fec0003800000 */
.L_x_3:
[----:B------:R-:W0:Y:S01]  /*0fd0*/  S2R R0, SR_TID.X ;  /* 0x0000000000007919 */ /* 0x000e220000002100 */
[----:B------:R-:W1:Y:S01]  /*0fe0*/  LDC.64 R2, c[0x0][0x380] ;  /* 0x0000e000ff027b82 */ /* 0x000e620000000a00 */
[----:B0-----:R-:W-:-:S05]  /*0ff0*/  SHF.L.U32 R5, R0, 0x2, RZ ;  /* 0x0000000200057819 */ /* 0x001fca00000006ff */
[----:B-1----:R-:W-:-:S05]  /*1000*/  IMAD.WIDE.U32 R2, R5, 0x4, R2 ;  /* 0x0000000405027825 */ /* 0x002fca00078e0002 */
[----:B------:R-:W2:Y:S04]  /*1010*/  LDG.E.128.CONSTANT R4, desc[UR6][R2.64] ;  /* 0x0000000602047981 */ /* 0x000ea8000c1e9d00 */
[----:B------:R-:W3:Y:S04]  /*1020*/  LDG.E.128.CONSTANT R8, desc[UR6][R2.64+0x1000] ;  /* 0x0010000602087981 */ /* 0x000ee8000c1e9d00 */
[----:B------:R-:W4:Y:S04]  /*1030*/  LDG.E.128.CONSTANT R12, desc[UR6][R2.64+0x2000] ;  /* 0x00200006020c7981 */ /* 0x000f28000c1e9d00 */
[----:B------:R-:W5:Y:S01]  /*1040*/  LDG.E.128.CONSTANT R16, desc[UR6][R2.64+0x3000] ;  /* 0x0030000602107981 */ /* 0x000f62000c1e9d00 */
[----:B------:R-:W-:Y:S01]  /*1050*/  ISETP.GE.U32.AND P0, PT, R20, 0x2000, PT ;  /* 0x000020001400780c */ /* 0x000fe20003f06070 */
[----:B------:R-:W-:-:S02]  /*1060*/  HFMA2 R23, -RZ, RZ, 0, 0.00048828125 ;  /* 0x00001000ff177431 */ /* 0x000fc400000001ff */
[----:B--2---:R-:W-:Y:S01]  /*1070*/  FADD R4, R4, R5 ;  /* 0x0000000504047221 */ /* 0x004fe20000000000 */
[----:B------:R-:W-:Y:S01]  /*1080*/  FADD R7, R6, R7 ;  /* 0x0000000706077221 */ /* 0x000fe20000000000 */
[----:B---3--:R-:W-:Y:S01]  /*1090*/  FADD R8, R8, R9 ;  /* 0x0000000908087221 */ /* 0x008fe20000000000 */
[----:B------:R-:W-:Y:S02]  /*10a0*/  FADD R11, R10, R11 ;  /* 0x0000000b0a0b7221 */ /* 0x000fe40000000000 */
[----:B------:R-:W-:Y:S01]  /*10b0*/  FADD R4, R4, R7 ;  /* 0x0000000704047221 */ /* 0x000fe20000000000 */
[----:B----4-:R-:W-:Y:S01]  /*10c0*/  FADD R12, R12, R13 ;  /* 0x0000000d0c0c7221 */ /* 0x010fe20000000000 */
[----:B------:R-:W-:Y:S01]  /*10d0*/  FADD R15, R14, R15 ;  /* 0x0000000f0e0f7221 */ /* 0x000fe20000000000 */
[----:B------:R-:W-:Y:S01]  /*10e0*/  FADD R11, R8, R11 ;  /* 0x0000000b080b7221 */ /* 0x000fe20000000000 */
[----:B-----5:R-:W-:Y:S01]  /*10f0*/  FADD R16, R16, R17 ;  /* 0x0000001110107221 */ /* 0x020fe20000000000 */
[----:B------:R-:W-:Y:S01]  /*1100*/  FADD R19, R18, R19 ;  /* 0x0000001312137221 */ /* 0x000fe20000000000 */
[----:B------:R-:W-:Y:S01]  /*1110*/  FADD R12, R12, R15 ;  /* 0x0000000f0c0c7221 */ /* 0x000fe20000000000 */
[----:B------:R-:W-:-:S02]  /*1120*/  FADD R4, R4, R11 ;  /* 0x0000000b04047221 */ /* 0x000fc40000000000 */
[----:B------:R-:W-:-:S04]  /*1130*/  FADD R19, R16, R19 ;  /* 0x0000001310137221 */ /* 0x000fc80000000000 */
[----:B------:R-:W-:-:S04]  /*1140*/  FADD R19, R12, R19 ;  /* 0x000000130c137221 */ /* 0x000fc80000000000 */
[----:B------:R-:W-:Y:S01]  /*1150*/  FADD R21, R4, R19 ;  /* 0x0000001304157221 */ /* 0x000fe20000000000 */
[----:B------:R-:W-:Y:S06]  /*1160*/  @!P0 BRA `(.L_x_18) ;  /* 0x00000000007c8947 */ /* 0x000fec0003800000 */
[----:B------:R-:W0:Y:S01]  /*1170*/  LDC R24, c[0x0][0x390] ;  /* 0x0000e400ff187b82 */ /* 0x000e220000000800 */
[----:B------:R-:W-:Y:S02]  /*1180*/  IADD3 R22, PT, PT, R20, -0x1000, RZ ;  /* 0xfffff00014167810 */ /* 0x000fe40007ffe0ff */
[----:B------:R-:W-:-:S07]  /*1190*/  MOV R23, 0x1000 ;  /* 0x0000100000177802 */ /* 0x000fce0000000f00 */
.L_x_20:
[----:B------:R-:W-:-:S05]  /*11a0*/  IMAD.WIDE R26, R23, 0x4, R2 ;  /* 0x00000004171a7825 */ /* 0x000fca00078e0202 */
[----:B------:R-:W2:Y:S04]  /*11b0*/  LDG.E.128.CONSTANT R16, desc[UR6][R26.64+0x2000] ;  /* 0x002000061a107981 */ /* 0x000ea8000c1e9d00 */
[----:B------:R-:W3:Y:S04]  /*11c0*/  LDG.E.128.CONSTANT R4, desc[UR6][R26.64+0x3000] ;  /* 0x003000061a047981 */ /* 0x000ee8000c1e9d00 */
[----:B------:R-:W4:Y:S04]  /*11d0*/  LDG.E.128.CONSTANT R8, desc[UR6][R26.64] ;  /* 0x000000061a087981 */ /* 0x000f28000c1e9d00 */
[----:B------:R-:W5:Y:S01]  /*11e0*/  LDG.E.128.CONSTANT R12, desc[UR6][R26.64+0x1000] ;  /* 0x001000061a0c7981 */ /* 0x000f62000c1e9d00 */
[----:B0-----:R-:W-:Y:S01]  /*11f0*/  MOV R20, R24 ;  /* 0x0000001800147202 */ /* 0x001fe20000000f00 */
[----:B--2---:R-:W-:Y:S01]  /*1200*/  FADD R17, R17, R18 ;  /* 0x0000001211117221 */ /* 0x004fe20000000000 */
[----:B---3--:R-:W-:-:S02]  /*1210*/  FADD R18, R19, R4 ;  /* 0x0000000413127221 */ /* 0x008fc40000000000 */
[----:B------:R-:W-:Y:S01]  /*1220*/  IADD3 R4, PT, PT, -R23, R20, RZ ;  /* 0x0000001417047210 */ /* 0x000fe20007ffe1ff */
[----:B------:R-:W-:Y:S01]  /*1230*/  FADD R5, R5, R6 ;  /* 0x0000000605057221 */ /* 0x000fe20000000000 */
[----:B----4-:R-:W-:Y:S01]  /*1240*/  FADD R9, R9, R10 ;  /* 0x0000000a09097221 */ /* 0x010fe20000000000 */
[----:B------:R-:W-:Y:S01]  /*1250*/  FADD R8, R8, R21 ;  /* 0x0000001508087221 */ /* 0x000fe20000000000 */
[----:B------:R-:W-:Y:S01]  /*1260*/  ISETP.GE.AND P0, PT, R4, 0x1000, PT ;  /* 0x000010000400780c */ /* 0x000fe20003f06270 */
[----:B-----5:R-:W-:Y:S01]  /*1270*/  FADD R13, R13, R14 ;  /* 0x0000000e0d0d7221 */ /* 0x020fe20000000000 */
[----:B------:R-:W-:Y:S01]  /*1280*/  FADD R10, R11, R12 ;  /* 0x0000000c0b0a7221 */ /* 0x000fe20000000000 */
[----:B------:R-:W-:Y:S01]  /*1290*/  FADD R14, R15, R16 ;  /* 0x000000100f0e7221 */ /* 0x000fe20000000000 */
[----:B------:R-:W-:Y:S01]  /*12a0*/  FADD R8, R8, R9 ;  /* 0x0000000908087221 */ /* 0x000fe20000000000 */
[----:B------:R-:W-:Y:S01]  /*12b0*/  FADD R5, R18, R5 ;  /* 0x0000000512057221 */ /* 0x000fe20000000000 */
[----:B------:R-:W-:Y:S01]  /*12c0*/  FADD R13, R10, R13 ;  /* 0x0000000d0a0d7221 */ /* 0x000fe20000000000 */
[----:B------:R-:W-:-:S03]  /*12d0*/  FADD R14, R14, R17 ;  /* 0x000000110e0e7221 */ /* 0x000fc60000000000 */
[----:B------:R-:W-:Y:S01]  /*12e0*/  FADD R8, R8, R13 ;  /* 0x0000000d08087221 */ /* 0x000fe20000000000 */
[----:B------:R-:W-:-:S04]  /*12f0*/  FADD R5, R14, R5 ;  /* 0x000000050e057221 */ /* 0x000fc80000000000 */
[----:B------:R-:W-:-:S04]  /*1300*/  FADD R5, R8, R5 ;  /* 0x0000000508057221 */ /* 0x000fc80000000000 */
[----:B------:R-:W-:Y:S01]  /*1310*/  FADD R21, R7, R5 ;  /* 0x0000000507157221 */ /* 0x000fe20000000000 */
[----:B------:R-:W-:Y:S06]  /*1320*/  @!P0 BRA `(.L_x_19) ;  /* 0x0000000800308947 */ /* 0x000fec0003800000 */
[----:B------:R-:W-:-:S04]  /*1330*/  IADD3 R23, PT, PT, R23, 0x1000, RZ ;  /* 0x0000100017177810 */ /* 0x000fc80007ffe0ff */
[----:B------:R-:W-:-:S13]  /*1340*/  ISETP.GT.AND P0, PT, R23, R22, PT ;  /* 0x000000161700720c */ /* 0x000fda0003f04270 */
[----:B------:R-:W-:Y:S05]  /*1350*/  @!P0 BRA `(.L_x_20) ;  /* 0xfffffffc00908947 */ /* 0x000fea000383ffff */
.L_x_18:
[----:B------:R-:W-:-:S13]  /*1360*/  ISETP.GE.AND P0, PT, R23, R20, PT ;  /* 0x000000141700720c */ /* 0x000fda0003f06270 */
[----:B------:R-:W-:Y:S05]  /*1370*/  @P0 BRA `(.L_x_19) ;  /* 0x00000008001c0947 */ /* 0x000fea0003800000 */
[----:B------:R-:W-:Y:S01]  /*1380*/  IMAD.IADD R9, R20, 0x1, -R23 ;  /* 0x0000000114097824 */ /* 0x000fe200078e0a17 */
[----:B------:R-:W-:Y:S04]  /*1390*/  BSSY.RECONVERGENT B1, `(.L_x_19) ;  /* 0x0000085000017945 */ /* 0x000fe80003800200 */
[----:B------:R-:W-:-:S13]  /*13a0*/  ISETP.GE.AND P0, PT, R0, R9, PT ;  /* 0x000000090000720c */ /* 0x000fda0003f06270 */
[----:B------:R-:W-:Y:S05]  /*13b0*/  @P0 BRA `(.L_x_21) ;  /* 0x0000000800080947 */ /* 0x000fea0003800000 */
[-C--:B------:R-:W-:Y:S01]  /*13c0*/  LOP3.LUT R2, RZ, R0.reuse, RZ, 0x33, !PT ;  /* 0x00000000ff027212 */ /* 0x080fe200078e33ff */
[----:B------:R-:W-:Y:S01]  /*13d0*/  BSSY.RECONVERGENT B2, `(.L_x_22) ;  /* 0x0000015000027945 */ /* 0x000fe20003800200 */
[----:B------:R-:W-:Y:S02]  /*13e0*/  MOV R8, R0 ;  /* 0x0000000000087202 */ /* 0x000fe40000000f00 */
[----:B------:R-:W-:-:S04]  /*13f0*/  IADD3 R2, PT, PT, -R23, R20, R2 ;  /* 0x0000001417027210 */ /* 0x000fc80007ffe102 */
[C---:B------:R-:W-:Y:S02]  /*1400*/  LOP3.LUT R3, R2.reuse, 0x300, RZ, 0xc0, !PT ;  /* 0x0000030002037812 */ /* 0x040fe400078ec0ff */
[----:B------:R-:W-:Y:S02]  /*1410*/  ISETP.GE.U32.AND P1, PT, R2, 0x300, PT ;  /* 0x000003000200780c */ /* 0x000fe40003f26070 */
[----:B------:R-:W-:-:S13]  /*1420*/  ISETP.NE.AND P0, PT, R3, 0x300, PT ;  /* 0x000003000300780c */ /* 0x000fda0003f05270 */
[----:B------:R-:W-:Y:S05]  /*1430*/  @!P0 BRA `(.L_x_23) ;  /* 0x0000000000388947 */ /* 0x000fea0003800000 */
[----:B------:R-:W0:Y:S01]  /*1440*/  LDC.64 R4, c[0x0][0x380] ;  /* 0x0000e000ff047b82 */ /* 0x000e220000000a00 */
[----:B------:R-:W-:Y:S02]  /*1450*/  LEA.HI R2, R2, 0x1, RZ, 0x18 ;  /* 0x0000000102027811 */ /* 0x000fe400078fc0ff */
[----:B------:R-:W-:Y:S02]  /*1460*/  IADD3 R7, PT, PT, R0, R23, RZ ;  /* 0x0000001700077210 */ /* 0x000fe40007ffe0ff */
[----:B------:R-:W-:Y:S02]  /*1470*/  LOP3.LUT R2, R2, 0x3, RZ, 0xc0, !PT ;  /* 0x0000000302027812 */ /* 0x000fe400078ec0ff */
[----:B------:R-:W-:Y:S02]  /*1480*/  MOV R8, R0 ;  /* 0x0000000000087202 */ /* 0x000fe40000000f00 */
[----:B------:R-:W-:-:S07]  /*1490*/  IADD3 R6, PT, PT, -R2, RZ, RZ ;  /* 0x000000ff02067210 */ /* 0x000fce0007ffe1ff */
.L_x_24:
[----:B0-----:R-:W-:-:S06]  /*14a0*/  IMAD.WIDE.U32 R2, R7, 0x4, R4 ;  /* 0x0000000407027825 */ /* 0x001fcc00078e0004 */
[----:B------:R-:W2:Y:S01]  /*14b0*/  LDG.E.CONSTANT R2, desc[UR6][R2.64] ;  /* 0x0000000602027981 */ /* 0x000ea2000c1e9900 */
[----:B------:R-:W-:Y:S02]  /*14c0*/  IADD3 R6, PT, PT, R6, 0x1, RZ ;  /* 0x0000000106067810 */ /* 0x000fe40007ffe0ff */
[----:B------:R-:W-:Y:S02]  /*14d0*/  IADD3 R8, PT, PT, R8, 0x100, RZ ;  /* 0x0000010008087810 */ /* 0x000fe40007ffe0ff */
[----:B------:R-:W-:Y:S02]  /*14e0*/  ISETP.NE.AND P0, PT, R6, RZ, PT ;  /* 0x000000ff0600720c */ /* 0x000fe40003f05270 */
[----:B------:R-:W-:Y:S01]  /*14f0*/  IADD3 R7, PT, PT, R7, 0x100, RZ ;  /* 0x0000010007077810 */ /* 0x000fe20007ffe0ff */
[----:B--2---:R-:W-:-:S10]  /*1500*/  FADD R21, R2, R21 ;  /* 0x0000001502157221 */ /* 0x004fd40000000000 */
[----:B------:R-:W-:Y:S05]  /*1510*/  @P0 BRA `(.L_x_24) ;  /* 0xfffffffc00e00947 */ /* 0x000fea000383ffff */
.L_x_23:
[----:B------:R-:W-:Y:S05]  /*1520*/  BSYNC.RECONVERGENT B2 ;  /* 0x0000000000027941 */ /* 0x000fea0003800200 */
.L_x_22:
[----:B------:R-:W-:Y:S05]  /*1530*/  @!P1 BRA `(.L_x_21) ;  /* 0x0000000400a89947 */ /* 0x000fea0003800000 */
[----:B------:R-:W0:Y:S01]  /*1540*/  LDCU.64 UR4, c[0x0][0x380] ;  /* 0x00007000ff0477ac */ /* 0x000e220008000a00 */
[----:B------:R-:W-:Y:S01]  /*1550*/  IADD3 R5, PT, PT, R9, -R8, RZ ;  /* 0x8000000809057210 */ /* 0x000fe20007ffe0ff */
[----:B------:R-:W-:Y:S01]  /*1560*/  BSSY.RECONVERGENT B2, `(.L_x_25) ;  /* 0x000003b000027945 */ /* 0x000fe20003800200 */
[CC--:B------:R-:W-:Y:S02]  /*1570*/  IADD3 R3, P0, PT, R8.reuse, R23.reuse, RZ ;  /* 0x0000001708037210 */ /* 0x0c0fe40007f1e0ff */
[----:B------:R-:W-:Y:S02]  /*1580*/  ISETP.GT.AND P1, PT, R5, 0xc00, PT ;  /* 0x00000c000500780c */ /* 0x000fe40003f24270 */
[----:B------:R-:W-:Y:S02]  /*1590*/  IADD3.X R4, PT, PT, RZ, RZ, RZ, P0, !PT ;  /* 0x000000ffff047210 */ /* 0x000fe400007fe4ff */
[----:B------:R-:W-:Y:S02]  /*15a0*/  IADD3 R11, PT, PT, R8, R23, RZ ;  /* 0x00000017080b7210 */ /* 0x000fe40007ffe0ff */
[----:B0-----:R-:W-:-:S04]  /*15b0*/  LEA R2, P0, R3, UR4, 0x2 ;  /* 0x0000000403027c11 */ /* 0x001fc8000f8010ff */
[----:B------:R-:W-:Y:S02]  /*15c0*/  LEA.HI.X R3, R3, UR5, R4, 0x2, P0 ;  /* 0x0000000503037c11 */ /* 0x000fe400080f1404 */
[----:B------:R-:W-:-:S05]  /*15d0*/  IADD3 R2, P0, PT, R2, 0x800, RZ ;  /* 0x0000080002027810 */ /* 0x000fca0007f1e0ff */
[----:B------:R-:W-:Y:S01]  /*15e0*/  IMAD.X R3, RZ, RZ, R3, P0 ;  /* 0x000000ffff037224 */ /* 0x000fe200000e0603 */
[----:B------:R-:W-:Y:S01]  /*15f0*/  PLOP3.LUT P0, PT, PT, PT, PT, 0x80, 0x8 ;  /* 0x000000000008781c */ /* 0x000fe20003f0f070 */
[----:B------:R-:W-:-:S12]  /*1600*/  @!P1 BRA `(.L_x_26) ;  /* 0x0000000000c09947 */ /* 0x000fd80003800000 */
[----:B------:R-:W-:Y:S02]  /*1610*/  PLOP3.LUT P0, PT, PT, PT, PT, 0x8, 0x80 ;  /* 0x000000000080781c */ /* 0x000fe40003f0e170 */
[----:B------:R-:W-:-:S11]  /*1620*/  IADD3 R13, PT, PT, R9, -0xc00, RZ ;  /* 0xfffff400090d7810 */ /* 0x000fd60007ffe0ff */
.L_x_27:
[----:B------:R-:W0:Y:S01]  /*1630*/  LDC.64 R4, c[0x0][0x380] ;  /* 0x0000e000ff047b82 */ /* 0x000e220000000a00 */
[----:B------:R-:W2:Y:S01]  /*1640*/  LDG.E.CONSTANT R10, desc[UR6][R2.64+-0x400] ;  /* 0xfffc0006020a7981 */ /* 0x000ea2000c1e9900 */
[----:B------:R-:W-:-:S03]  /*1650*/  IADD3 R25, PT, PT, R11, 0x400, RZ ;  /* 0x000004000b197810 */ /* 0x000fc60007ffe0ff */
[----:B------:R-:W3:Y:S04]  /*1660*/  LDG.E.CONSTANT R19, desc[UR6][R2.64] ;  /* 0x0000000602137981 */ /* 0x000ee8000c1e9900 */
[----:B------:R-:W4:Y:S01]  /*1670*/  LDG.E.CONSTANT R18, desc[UR6][R2.64+0x400] ;  /* 0x0004000602127981 */ /* 0x000f22000c1e9900 */
[----:B------:R-:W-:-:S03]  /*1680*/  IADD3 R7, PT, PT, R11, 0x800, RZ ;  /* 0x000008000b077810 */ /* 0x000fc60007ffe0ff */
[----:B------:R-:W5:Y:S04]  /*1690*/  LDG.E.CONSTANT R16, desc[UR6][R2.64+0xc00] ;  /* 0x000c000602107981 */ /* 0x000f68000c1e9900 */
[----:B------:R-:W5:Y:S04]  /*16a0*/  LDG.E.CONSTANT R15, desc[UR6][R2.64+0x1000] ;  /* 0x00100006020f7981 */ /* 0x000f68000c1e9900 */
[----:B------:R-:W5:Y:S01]  /*16b0*/  LDG.E.CONSTANT R14, desc[UR6][R2.64+0x1400] ;  /* 0x00140006020e7981 */ /* 0x000f62000c1e9900 */
[----:B0-----:R-:W-:-:S03]  /*16c0*/  IMAD.WIDE.U32 R22, R11, 0x4, R4 ;  /* 0x000000040b167825 */ /* 0x001fc600078e0004 */
[----:B------:R-:W5:Y:S04]  /*16d0*/  LDG.E.CONSTANT R20, desc[UR6][R2.64+0x2000] ;  /* 0x0020000602147981 */ /* 0x000f68000c1e9900 */
[----:B------:R0:W2:Y:S01]  /*16e0*/  LDG.E.CONSTANT R12, desc[UR6][R22.64] ;  /* 0x00000006160c7981 */ /* 0x0000a2000c1e9900 */
[----:B------:R-:W-:-:S03]  /*16f0*/  IMAD.WIDE.U32 R24, R25, 0x4, R4 ;  /* 0x0000000419187825 */ /* 0x000fc600078e0004 */
[----:B------:R-:W5:Y:S04]  /*1700*/  LDG.E.CONSTANT R26, desc[UR6][R2.64+0x3000] ;  /* 0x00300006021a7981 */ /* 0x000f68000c1e9900 */
[----:B------:R-:W5:Y:S01]  /*1710*/  LDG.E.CONSTANT R17, desc[UR6][R24.64] ;  /* 0x0000000618117981 */ /* 0x000f62000c1e9900 */
[--C-:B------:R-:W-:Y:S01]  /*1720*/  IMAD.WIDE.U32 R6, R7, 0x4, R4.reuse ;  /* 0x0000000407067825 */ /* 0x100fe200078e0004 */
[----:B0-----:R-:W-:Y:S02]  /*1730*/  IADD3 R23, PT, PT, R11, 0xc00, RZ ;  /* 0x00000c000b177810 */ /* 0x001fe40007ffe0ff */
[----:B------:R-:W5:Y:S04]  /*1740*/  LDG.E.CONSTANT R22, desc[UR6][R2.64+0x1c00] ;  /* 0x001c000602167981 */ /* 0x000f68000c1e9900 */
[----:B------:R-:W5:Y:S01]  /*1750*/  LDG.E.CONSTANT R6, desc[UR6][R6.64] ;  /* 0x0000000606067981 */ /* 0x000f62000c1e9900 */
[----:B------:R-:W-:-:S03]  /*1760*/  IMAD.WIDE.U32 R4, R23, 0x4, R4 ;  /* 0x0000000417047825 */ /* 0x000fc600078e0004 */
[----:B------:R-:W5:Y:S04]  /*1770*/  LDG.E.CONSTANT R23, desc[UR6][R2.64+0x2400] ;  /* 0x0024000602177981 */ /* 0x000f68000c1e9900 */
[----:B------:R-:W5:Y:S04]  /*1780*/  LDG.E.CONSTANT R4, desc[UR6][R4.64] ;  /* 0x0000000604047981 */ /* 0x000f68000c1e9900 */
[----:B------:R-:W5:Y:S04]  /*1790*/  LDG.E.CONSTANT R24, desc[UR6][R2.64+0x2c00] ;  /* 0x002c000602187981 */ /* 0x000f68000c1e9900 */
[----:B------:R0:W5:Y:S01]  /*17a0*/  LDG.E.CONSTANT R25, desc[UR6][R2.64+0x3400] ;  /* 0x0034000602197981 */ /* 0x000162000c1e9900 */
[----:B------:R-:W-:-:S04]  /*17b0*/  IADD3 R8, PT, PT, R8, 0x1000, RZ ;  /* 0x0000100008087810 */ /* 0x000fc80007ffe0ff */
[----:B------:R-:W-:Y:S02]  /*17c0*/  ISETP.GE.AND P1, PT, R8, R13, PT ;  /* 0x0000000d0800720c */ /* 0x000fe40003f26270 */
[----:B0-----:R-:W-:Y:S02]  /*17d0*/  IADD3 R2, P2, PT, R2, 0x4000, RZ ;  /* 0x0000400002027810 */ /* 0x001fe40007f5e0ff */
[----:B------:R-:W-:Y:S02]  /*17e0*/  IADD3 R11, PT, PT, R11, 0x1000, RZ ;  /* 0x000010000b0b7810 */ /* 0x000fe40007ffe0ff */
[----:B------:R-:W-:Y:S01]  /*17f0*/  IADD3.X R3, PT, PT, RZ, R3, RZ, P2, !PT ;  /* 0x00000003ff037210 */ /* 0x000fe200017fe4ff */
[----:B--2---:R-:W-:-:S04]  /*1800*/  FADD R21, R12, R21 ;  /* 0x000000150c157221 */ /* 0x004fc80000000000 */
[----:B------:R-:W-:-:S04]  /*1810*/  FADD R10, R21, R10 ;  /* 0x0000000a150a7221 */ /* 0x000fc80000000000 */
[----:B---3--:R-:W-:-:S04]  /*1820*/  FADD R19, R10, R19 ;  /* 0x000000130a137221 */ /* 0x008fc80000000000 */
[----:B----4-:R-:W-:-:S04]  /*1830*/  FADD R18, R19, R18 ;  /* 0x0000001213127221 */ /* 0x010fc80000000000 */
[----:B-----5:R-:W-:-:S04]  /*1840*/  FADD R17, R18, R17 ;  /* 0x0000001112117221 */ /* 0x020fc80000000000 */
        /* <DEDUP_REMOVED lines=12> */
.L_x_26:
[----:B------:R-:W-:Y:S05]  /*1910*/  BSYNC.RECONVERGENT B2 ;  /* 0x0000000000027941 */ /* 0x000fea0003800200 */
.L_x_25:
[----:B------:R-:W-:Y:S01]  /*1920*/  IADD3 R4, PT, PT, R9, -R8, RZ ;  /* 0x8000000809047210 */ /* 0x000fe20007ffe0ff */
[----:B------:R-:W-:Y:S03]  /*1930*/  BSSY.RECONVERGENT B2, `(.L_x_28) ;  /* 0x000001e000027945 */ /* 0x000fe60003800200 */
[----:B------:R-:W-:-:S13]  /*1940*/  ISETP.GT.AND P1, PT, R4, 0x400, PT ;  /* 0x000004000400780c */ /* 0x000fda0003f24270 */
[----:B------:R-:W-:Y:S05]  /*1950*/  @!P1 BRA `(.L_x_29) ;  /* 0x00000000006c9947 */ /* 0x000fea0003800000 */
[----:B------:R-:W0:Y:S01]  /*1960*/  LDC.64 R6, c[0x0][0x380] ;  /* 0x0000e000ff067b82 */ /* 0x000e220000000a00 */
[----:B------:R-:W2:Y:S01]  /*1970*/  LDG.E.CONSTANT R10, desc[UR6][R2.64+-0x400] ;  /* 0xfffc0006020a7981 */ /* 0x000ea2000c1e9900 */
[----:B------:R-:W-:-:S03]  /*1980*/  VIADD R15, R11, 0x400 ;  /* 0x000004000b0f7836 */ /* 0x000fc60000000000 */
[----:B------:R-:W3:Y:S04]  /*1990*/  LDG.E.CONSTANT R13, desc[UR6][R2.64] ;  /* 0x00000006020d7981 */ /* 0x000ee8000c1e9900 */
[----:B------:R-:W4:Y:S04]  /*19a0*/  LDG.E.CONSTANT R17, desc[UR6][R2.64+0xc00] ;  /* 0x000c000602117981 */ /* 0x000f28000c1e9900 */
[----:B------:R-:W5:Y:S04]  /*19b0*/  LDG.E.CONSTANT R19, desc[UR6][R2.64+0x1000] ;  /* 0x0010000602137981 */ /* 0x000f68000c1e9900 */
[----:B------:R1:W5:Y:S01]  /*19c0*/  LDG.E.CONSTANT R23, desc[UR6][R2.64+0x1400] ;  /* 0x0014000602177981 */ /* 0x000362000c1e9900 */
[----:B0-----:R-:W-:-:S06]  /*19d0*/  IMAD.WIDE.U32 R4, R11, 0x4, R6 ;  /* 0x000000040b047825 */ /* 0x001fcc00078e0006 */
[----:B------:R-:W2:Y:S01]  /*19e0*/  LDG.E.CONSTANT R4, desc[UR6][R4.64] ;  /* 0x0000000604047981 */ /* 0x000ea2000c1e9900 */
[----:B------:R-:W-:-:S03]  /*19f0*/  IMAD.WIDE.U32 R6, R15, 0x4, R6 ;  /* 0x000000040f067825 */ /* 0x000fc600078e0006 */
[----:B------:R-:W4:Y:S04]  /*1a00*/  LDG.E.CONSTANT R15, desc[UR6][R2.64+0x400] ;  /* 0x00040006020f7981 */ /* 0x000f28000c1e9900 */
[----:B------:R-:W5:Y:S01]  /*1a10*/  LDG.E.CONSTANT R7, desc[UR6][R6.64] ;  /* 0x0000000606077981 */ /* 0x000f62000c1e9900 */
[----:B------:R-:W-:Y:S02]  /*1a20*/  PLOP3.LUT P0, PT, PT, PT, PT, 0x8, 0x80 ;  /* 0x000000000080781c */ /* 0x000fe40003f0e170 */
[----:B------:R-:W-:Y:S02]  /*1a30*/  IADD3 R8, PT, PT, R8, 0x800, RZ ;  /* 0x0000080008087810 */ /* 0x000fe40007ffe0ff */
[----:B------:R-:W-:Y:S01]  /*1a40*/  IADD3 R11, PT, PT, R11, 0x800, RZ ;  /* 0x000008000b0b7810 */ /* 0x000fe20007ffe0ff */
[----:B--2---:R-:W-:-:S04]  /*1a50*/  FADD R21, R21, R4 ;  /* 0x0000000415157221 */ /* 0x004fc80000000000 */
[----:B------:R-:W-:-:S04]  /*1a60*/  FADD R10, R21, R10 ;  /* 0x0000000a150a7221 */ /* 0x000fc80000000000 */
[----:B---3--:R-:W-:-:S04]  /*1a70*/  FADD R10, R10, R13 ;  /* 0x0000000d0a0a7221 */ /* 0x008fc80000000000 */
[----:B----4-:R-:W-:-:S04]  /*1a80*/  FADD R10, R10, R15 ;  /* 0x0000000f0a0a7221 */ /* 0x010fc80000000000 */
[----:B-----5:R-:W-:Y:S01]  /*1a90*/  FADD R10, R10, R7 ;  /* 0x000000070a0a7221 */ /* 0x020fe20000000000 */
[----:B------:R-:W-:-:S03]  /*1aa0*/  IADD3 R4, P1, PT, R2, 0x2000, RZ ;  /* 0x0000200002047810 */ /* 0x000fc60007f3e0ff */
[----:B------:R-:W-:Y:S01]  /*1ab0*/  FADD R10, R10, R17 ;  /* 0x000000110a0a7221 */ /* 0x000fe20000000000 */
[----:B------:R-:W-:-:S03]  /*1ac0*/  IADD3.X R5, PT, PT, RZ, R3, RZ, P1, !PT ;  /* 0x00000003ff057210 */ /* 0x000fc60000ffe4ff */
[----:B------:R-:W-:Y:S01]  /*1ad0*/  FADD R10, R10, R19 ;  /* 0x000000130a0a7221 */ /* 0x000fe20000000000 */
[----:B-1----:R-:W-:Y:S02]  /*1ae0*/  MOV R2, R4 ;  /* 0x0000000400027202 */ /* 0x002fe40000000f00 */
[----:B------:R-:W-:Y:S01]  /*1af0*/  MOV R3, R5 ;  /* 0x0000000500037202 */ /* 0x000fe20000000f00 */
[----:B------:R-:W-:-:S07]  /*1b00*/  FADD R21, R10, R23 ;  /* 0x000000170a157221 */ /* 0x000fce0000000000 */
.L_x_29:
[----:B------:R-:W-:Y:S05]  /*1b10*/  BSYNC.RECONVERGENT B2 ;  /* 0x0000000000027941 */ /* 0x000fea0003800200 */
.L_x_28:
[----:B------:R-:W-:-:S13]  /*1b20*/  ISETP.LT.OR P0, PT, R8, R9, P0 ;  /* 0x000000090800720c */ /* 0x000fda0000701670 */
[----:B------:R-:W-:Y:S05]  /*1b30*/  @!P0 BRA `(.L_x_21) ;  /* 0x0000000000288947 */ /* 0x000fea0003800000 */
[----:B------:R-:W0:Y:S01]  /*1b40*/  LDC.64 R4, c[0x0][0x380] ;  /* 0x0000e000ff047b82 */ /* 0x000e220000000a00 */
[----:B------:R-:W2:Y:S04]  /*1b50*/  LDG.E.CONSTANT R6, desc[UR6][R2.64+-0x400] ;  /* 0xfffc000602067981 */ /* 0x000ea8000c1e9900 */
[----:B------:R-:W3:Y:S04]  /*1b60*/  LDG.E.CONSTANT R7, desc[UR6][R2.64] ;  /* 0x0000000602077981 */ /* 0x000ee8000c1e9900 */
[----:B------:R-:W4:Y:S01]  /*1b70*/  LDG.E.CONSTANT R9, desc[UR6][R2.64+0x400] ;  /* 0x0004000602097981 */ /* 0x000f22000c1e9900 */
[----:B0-----:R-:W-:-:S06]  /*1b80*/  IMAD.WIDE.U32 R4, R11, 0x4, R4 ;  /* 0x000000040b047825 */ /* 0x001fcc00078e0004 */
[----:B------:R-:W5:Y:S02]  /*1b90*/  LDG.E.CONSTANT R4, desc[UR6][R4.64] ;  /* 0x0000000604047981 */ /* 0x000f64000c1e9900 */
[----:B-----5:R-:W-:-:S04]  /*1ba0*/  FADD R21, R21, R4 ;  /* 0x0000000415157221 */ /* 0x020fc80000000000 */
[----:B--2---:R-:W-:-:S04]  /*1bb0*/  FADD R6, R21, R6 ;  /* 0x0000000615067221 */ /* 0x004fc80000000000 */
[----:B---3--:R-:W-:-:S04]  /*1bc0*/  FADD R6, R6, R7 ;  /* 0x0000000706067221 */ /* 0x008fc80000000000 */
[----:B----4-:R-:W-:-:S07]  /*1bd0*/  FADD R21, R6, R9 ;  /* 0x0000000906157221 */ /* 0x010fce0000000000 */
.L_x_21:
[----:B------:R-:W-:Y:S05]  /*1be0*/  BSYNC.RECONVERGENT B1 ;  /* 0x0000000000017941 */ /* 0x000fea0003800200 */
.L_x_19:
[----:B------:R-:W0:Y:S01]  /*1bf0*/  S2R R6, SR_LANEID ;  /* 0x0000000000067919 */ /* 0x000e220000000000 */
[----:B------:R-:W1:Y:S01]  /*1c00*/  SHFL.DOWN PT, R2, R21, 0x1, 0x1f ;  /* 0x08201f0015027f89 */ /* 0x000e6200000e0000 */
[C---:B0-----:R-:W-:Y:S02]  /*1c10*/  ISETP.GT.AND P0, PT, R6.reuse, 0x1e, PT ;  /* 0x0000001e0600780c */ /* 0x041fe40003f04270 */
[----:B------:R-:W-:-:S11]  /*1c20*/  ISETP.NE.AND P1, PT, R6, RZ, PT ;  /* 0x000000ff0600720c */ /* 0x000fd60003f25270 */
[----:B-1----:R-:W-:Y:S01]  /*1c30*/  @!P0 FADD R21, R2, R21 ;  /* 0x0000001502158221 */ /* 0x002fe20000000000 */
[----:B------:R-:W-:Y:S01]  /*1c40*/  ISETP.GT.AND P0, PT, R6, 0x1d, PT ;  /* 0x0000001d0600780c */ /* 0x000fe20003f04270 */
[----:B------:R-:W0:Y:S01]  /*1c50*/  @!P1 S2R R5, SR_CgaCtaId ;  /* 0x0000000000059919 */ /* 0x000e220000008800 */
[----:B------:R-:W-:Y:S02]  /*1c60*/  @!P1 MOV R4, 0x400 ;  /* 0x0000040000049802 */ /* 0x000fe40000000f00 */
[----:B------:R-:W-:Y:S01]  /*1c70*/  @!P1 SHF.R.U32.HI R3, RZ, 0x3, R0 ;  /* 0x00000003ff039819 */ /* 0x000fe20000011600 */
[----:B------:R-:W1:Y:S03]  /*1c80*/  SHFL.DOWN PT, R2, R21, 0x2, 0x1f ;  /* 0x08401f0015027f89 */ /* 0x000e6600000e0000 */
[----:B------:R-:W-:-:S05]  /*1c90*/  @!P1 LOP3.LUT R3, R3, 0x7c, RZ, 0xc0, !PT ;  /* 0x0000007c03039812 */ /* 0x000fca00078ec0ff */
[----:B-1----:R-:W-:Y:S01]  /*1ca0*/  @!P0 FADD R21, R21, R2 ;  /* 0x0000000215158221 */ /* 0x002fe20000000000 */
[----:B------:R-:W-:Y:S02]  /*1cb0*/  ISETP.GT.AND P0, PT, R6, 0x1b, PT ;  /* 0x0000001b0600780c */ /* 0x000fe40003f04270 */
[----:B0-----:R-:W-:Y:S02]  /*1cc0*/  @!P1 LEA R4, R5, R4, 0x18 ;  /* 0x0000000405049211 */ /* 0x001fe400078ec0ff */
[----:B------:R-:W0:Y:S02]  /*1cd0*/  SHFL.DOWN PT, R2, R21, 0x4, 0x1f ;  /* 0x08801f0015027f89 */ /* 0x000e2400000e0000 */
[----:B------:R-:W-:-:S07]  /*1ce0*/  @!P1 IADD3 R3, PT, PT, R3, R4, RZ ;  /* 0x0000000403039210 */ /* 0x000fce0007ffe0ff */
        /* <DEDUP_REMOVED lines=12> */
[----:B------:R-:W0:Y:S01]  /*1db0*/  S2UR UR5, SR_CgaCtaId ;  /* 0x00000000000579c3 */ /* 0x000e220000008800 */
[----:B------:R-:W-:Y:S02]  /*1dc0*/  UMOV UR4, 0x400 ;  /* 0x0000040000047882 */ /* 0x000fe40000000000 */
[----:B0-----:R-:W-:-:S09]  /*1dd0*/  ULEA UR4, UR5, UR4, 0x18 ;  /* 0x0000000405047291 */ /* 0x001fd2000f8ec0ff */
[----:B---3--:R-:W0:Y:S04]  /*1de0*/  LDS R3, [UR4+0xc] ;  /* 0x00000c04ff037984 */ /* 0x008e280008000800 */
        /* <DEDUP_REMOVED lines=10> */
.L_x_2:
        /* <DEDUP_REMOVED lines=12> */
.L_x_32:
[----:B------:R-:W-:Y:S05]  /*1f50*/  BSYNC.RECONVERGENT B1 ;  /* 0x0000000000017941 */ /* 0x000fea0003800200 */
.L_x_31:
[----:B------:R-:W-:Y:S01]  /*1f60*/  ISETP.GE.AND P0, PT, R11, R20, PT ;  /* 0x000000140b00720c */ /* 0x000fe20003f06270 */
[----:B------:R-:W-:-:S12]  /*1f70*/  BSSY.RECONVERGENT B1, `(.L_x_33) ;  /* 0x0000074000017945 */ /* 0x000fd80003800200 */
[----:B------:R-:W-:Y:S05]  /*1f80*/  @P0 BRA `(.L_x_34) ;  /* 0x0000000400c80947 */ /* 0x000fea0003800000 */
[----:B0-----:R-:W-:Y:S01]  /*1f90*/  LOP3.LUT R3, RZ, R11, RZ, 0x33, !PT ;  /* 0x0000000bff037212 */ /* 0x001fe200078e33ff */
[----:B------:R-:W-:Y:S04]  /*1fa0*/  BSSY.RECONVERGENT B2, `(.L_x_35) ;  /* 0x0000015000027945 */ /* 0x000fe80003800200 */
[----:B------:R-:W-:-:S05]  /*1fb0*/  IMAD.IADD R4, R3, 0x1, R20 ;  /* 0x0000000103047824 */ /* 0x000fca00078e0214 */
        /* <DEDUP_REMOVED lines=10> */
.L_x_37:
[----:B------:R-:W-:-:S06]  /*2060*/  MOV R3, R5 ;  /* 0x0000000500037202 */ /* 0x000fcc0000000f00 */
[----:B------:R0:W2:Y:S01]  /*2070*/  LDG.E.CONSTANT R3, desc[UR6][R2.64] ;  /* 0x0000000602037981 */ /* 0x0000a2000c1e9900 */
[----:B------:R-:W-:Y:S02]  /*2080*/  IADD3 R4, PT, PT, R4, 0x1, RZ ;  /* 0x0000000104047810 */ /* 0x000fe40007ffe0ff */
[----:B------:R-:W-:Y:S02]  /*2090*/  IADD3 R11, PT, PT, R11, 0x100, RZ ;  /* 0x000001000b0b7810 */ /* 0x000fe40007ffe0ff */
[----:B------:R-:W-:Y:S02]  /*20a0*/  ISETP.NE.AND P0, PT, R4, RZ, PT ;  /* 0x000000ff0400720c */ /* 0x000fe40003f05270 */
[----:B0-----:R-:W-:-:S04]  /*20b0*/  IADD3 R2, P2, PT, R2, 0x400, RZ ;  /* 0x0000040002027810 */ /* 0x001fc80007f5e0ff */
[----:B------:R-:W-:Y:S01]  /*20c0*/  IADD3.X R5, PT, PT, RZ, R5, RZ, P2, !PT ;  /* 0x00000005ff057210 */ /* 0x000fe200017fe4ff */
[----:B--2--5:R-:W-:-:S06]  /*20d0*/  FADD R0, R3, R0 ;  /* 0x0000000003007221 */ /* 0x024fcc0000000000 */
[----:B------:R-:W-:Y:S05]  /*20e0*/  @P0 BRA `(.L_x_37) ;  /* 0xfffffffc00dc0947 */ /* 0x000fea000383ffff */
.L_x_36:
[----:B------:R-:W-:Y:S05]  /*20f0*/  BSYNC.RECONVERGENT B2 ;  /* 0x0000000000027941 */ /* 0x000fea0003800200 */
.L_x_35:
        /* <DEDUP_REMOVED lines=8> */
.L_x_40:
        /* <DEDUP_REMOVED lines=9> */
[----:B------:R-:W-:-:S03]  /*2210*/  VIADD R3, R11, 0x800 ;  /* 0x000008000b037836 */ /* 0x000fc60000000000 */
[----:B------:R-:W4:Y:S01]  /*2220*/  LDG.E.CONSTANT R15, desc[UR6][R4.64+0x400] ;  /* 0x00040006040f7981 */ /* 0x000f22000c1e9900 */
        /* <DEDUP_REMOVED lines=32> */
.L_x_39:
[----:B------:R-:W-:Y:S05]  /*2430*/  BSYNC.RECONVERGENT B2 ;  /* 0x0000000000027941 */ /* 0x000fea0003800200 */
.L_x_38:
[----:B------:R-:W-:Y:S01]  /*2440*/  IADD3 R2, PT, PT, -R11, R20, RZ ;  /* 0x000000140b027210 */ /* 0x000fe20007ffe1ff */
[----:B------:R-:W-:Y:S03]  /*2450*/  BSSY.RECONVERGENT B2, `(.L_x_41) ;  /* 0x0000019000027945 */ /* 0x000fe60003800200 */
[----:B------:R-:W-:-:S13]  /*2460*/  ISETP.GT.AND P1, PT, R2, 0x400, PT ;  /* 0x000004000200780c */ /* 0x000fda0003f24270 */
[----:B------:R-:W-:Y:S05]  /*2470*/  @!P1 BRA `(.L_x_42) ;  /* 0x0000000000589947 */ /* 0x000fea0003800000 */
        /* <DEDUP_REMOVED lines=22> */
.L_x_42:
[----:B------:R-:W-:Y:S05]  /*25e0*/  BSYNC.RECONVERGENT B2 ;  /* 0x0000000000027941 */ /* 0x000fea0003800200 */
.L_x_41:
        /* <DEDUP_REMOVED lines=12> */
.L_x_34:
[----:B------:R-:W-:Y:S05]  /*26b0*/  BSYNC.RECONVERGENT B1 ;  /* 0x0000000000017941 */ /* 0x000fea0003800200 */
.L_x_33:
        /* <DEDUP_REMOVED lines=35> */
[----:B--2---:R-:W0:Y:S04]  /*28f0*/  LDS R3, [UR4+0xc] ;  /* 0x00000c04ff037984 */ /* 0x004e280008000800 */
        /* <DEDUP_REMOVED lines=10> */
.L_x_43:
[----:B0-----:R-:W0:Y:S01]  /*29a0*/  S2R R2, SR_LANEID ;  /* 0x0000000000027919 */ /* 0x001e220000000000 */
[----:B------:R-:W-:-:S04]  /*29b0*/  LOP3.LUT R0, R9, 0x3e0, RZ, 0xc0, !PT ;  /* 0x000003e009007812 */ /* 0x000fc800078ec0ff */
[----:B------:R-:W-:Y:S02]  /*29c0*/  IADD3 R3, PT, PT, R0, 0x20, RZ ;  /* 0x0000002000037810 */ /* 0x000fe40007ffe0ff */
[----:B------:R-:W-:Y:S02]  /*29d0*/  LOP3.LUT R7, RZ, R0, RZ, 0x33, !PT ;  /* 0x00000000ff077212 */ /* 0x000fe400078e33ff */
[-C--:B------:R-:W-:Y:S02]  /*29e0*/  ISETP.GT.AND P0, PT, R3, R20.reuse, PT ;  /* 0x000000140300720c */ /* 0x080fe40003f04270 */
[----:B------:R-:W-:-:S04]  /*29f0*/  IADD3 R7, PT, PT, R7, R20, RZ ;  /* 0x0000001407077210 */ /* 0x000fc80007ffe0ff */
[----:B------:R-:W-:-:S05]  /*2a00*/  SEL R4, R7, 0x1f, P0 ;  /* 0x0000001f07047807 */ /* 0x000fca0000000000 */
[----:B------:R-:W1:Y:S01]  /*2a10*/  SHFL.DOWN PT, R0, R5, 0x1, R4 ;  /* 0x0820000005007989 */ /* 0x000e6200000e0004 */
[C---:B0-----:R-:W-:Y:S01]  /*2a20*/  ISETP.GE.AND P0, PT, R2.reuse, R4, PT ;  /* 0x000000040200720c */ /* 0x041fe20003f06270 */
[C---:B------:R-:W-:Y:S01]  /*2a30*/  VIADD R3, R2.reuse, 0x2 ;  /* 0x0000000202037836 */ /* 0x040fe20000000000 */
[----:B------:R-:W-:-:S11]  /*2a40*/  ISETP.NE.AND P1, PT, R2, RZ, PT ;  /* 0x000000ff0200720c */ /* 0x000fd60003f25270 */
[----:B-1----:R-:W-:Y:S01]  /*2a50*/  @!P0 FADD R5, R0, R5 ;  /* 0x0000000500058221 */ /* 0x002fe20000000000 */
[-C--:B------:R-:W-:Y:S01]  /*2a60*/  ISETP.GT.AND P0, PT, R3, R4.reuse, PT ;  /* 0x000000040300720c */ /* 0x080fe20003f04270 */
[----:B------:R-:W0:Y:S01]  /*2a70*/  @!P1 S2R R6, SR_CgaCtaId ;  /* 0x0000000000069919 */ /* 0x000e220000008800 */
[----:B------:R-:W-:Y:S02]  /*2a80*/  IADD3 R3, PT, PT, R2, 0x4, RZ ;  /* 0x0000000402037810 */ /* 0x000fe40007ffe0ff */
[----:B------:R-:W1:Y:S09]  /*2a90*/  SHFL.DOWN PT, R0, R5, 0x2, R4 ;  /* 0x0840000005007989 */ /* 0x000e7200000e0004 */
[----:B-1----:R-:W-:Y:S01]  /*2aa0*/  @!P0 FADD R5, R5, R0 ;  /* 0x0000000005058221 */ /* 0x002fe20000000000 */
[----:B------:R-:W-:-:S02]  /*2ab0*/  ISETP.GT.AND P0, PT, R3, R4, PT ;  /* 0x000000040300720c */ /* 0x000fc40003f04270 */
[----:B------:R-:W-:Y:S02]  /*2ac0*/  IADD3 R3, PT, PT, R2, 0x8, RZ ;  /* 0x0000000802037810 */ /* 0x000fe40007ffe0ff */
[----:B------:R-:W1:Y:S09]  /*2ad0*/  SHFL.DOWN PT, R0, R5, 0x4, R4 ;  /* 0x0880000005007989 */ /* 0x000e7200000e0004 */
[----:B-1----:R-:W-:Y:S01]  /*2ae0*/  @!P0 FADD R5, R5, R0 ;  /* 0x0000000005058221 */ /* 0x002fe20000000000 */
[----:B------:R-:W-:-:S02]  /*2af0*/  ISETP.GT.AND P0, PT, R3, R4, PT ;  /* 0x000000040300720c */ /* 0x000fc40003f04270 */
[----:B------:R-:W-:Y:S02]  /*2b00*/  IADD3 R3, PT, PT, R2, 0x10, RZ ;  /* 0x0000001002037810 */ /* 0x000fe40007ffe0ff */
[----:B------:R-:W1:Y:S01]  /*2b10*/  SHFL.DOWN PT, R0, R5, 0x8, R4 ;  /* 0x0900000005007989 */ /* 0x000e6200000e0004 */
[----:B------:R-:W-:-:S04]  /*2b20*/  @!P1 SHF.R.U32.HI R2, RZ, 0x3, R9 ;  /* 0x00000003ff029819 */ /* 0x000fc80000011609 */
[----:B------:R-:W-:-:S04]  /*2b30*/  @!P1 LOP3.LUT R2, R2, 0x7c, RZ, 0xc0, !PT ;  /* 0x0000007c02029812 */ /* 0x000fc800078ec0ff */
[----:B-1----:R-:W-:Y:S01]  /*2b40*/  @!P0 FADD R5, R5, R0 ;  /* 0x0000000005058221 */ /* 0x002fe20000000000 */
[----:B------:R-:W-:Y:S02]  /*2b50*/  ISETP.GT.AND P0, PT, R3, R4, PT ;  /* 0x000000040300720c */ /* 0x000fe40003f04270 */
[----:B------:R-:W-:Y:S02]  /*2b60*/  @!P1 MOV R3, 0x400 ;  /* 0x0000040000039802 */ /* 0x000fe40000000f00 */
[----:B------:R-:W1:Y:S02]  /*2b70*/  SHFL.DOWN PT, R0, R5, 0x10, R4 ;  /* 0x0a00000005007989 */ /* 0x000e6400000e0004 */
[----:B0-----:R-:W-:-:S04]  /*2b80*/  @!P1 LEA R3, R6, R3, 0x18 ;  /* 0x0000000306039211 */ /* 0x001fc800078ec0ff */
[----:B------:R-:W-:-:S03]  /*2b90*/  @!P1 IADD3 R3, PT, PT, R2, R3, RZ ;  /* 0x0000000302039210 */ /* 0x000fc60007ffe0ff */
[----:B-1----:R-:W-:Y:S01]  /*2ba0*/  @!P0 FADD R5, R5, R0 ;  /* 0x0000000005058221 */ /* 0x002fe20000000000 */
        /* <DEDUP_REMOVED lines=12> */
[----:B-1----:R-:W0:Y:S04]  /*2c70*/  LDS R3, [UR4+0xc] ;  /* 0x00000c04ff037984 */ /* 0x002e280008000800 */
        /* <DEDUP_REMOVED lines=13> */
.L_x_30:
[----:B------:R-:W0:Y:S01]  /*2d50*/  S2R R8, SR_TID.X ;  /* 0x0000000000087919 */ /* 0x000e220000002100 */
[----:B------:R-:W0:Y:S02]  /*2d60*/  LDC.64 R2, c[0x0][0x380] ;  /* 0x0000e000ff027b82 */ /* 0x000e240000000a00 */
[----:B0-----:R-:W-:-:S05]  /*2d70*/  IMAD.WIDE.U32 R2, R8, 0x4, R2 ;  /* 0x0000000408027825 */ /* 0x001fca00078e0002 */
[----:B------:R-:W2:Y:S04]  /*2d80*/  LDG.E.CONSTANT R19, desc[UR6][R2.64] ;  /* 0x0000000602137981 */ /* 0x000ea8000c1e9900 */
[----:B------:R-:W2:Y:S04]  /*2d90*/  LDG.E.CONSTANT R0, desc[UR6][R2.64+0x400] ;  /* 0x0004000602007981 */ /* 0x000ea8000c1e9900 */
[----:B------:R-:W3:Y:S04]  /*2da0*/  LDG.E.CONSTANT R4, desc[UR6][R2.64+0x800] ;  /* 0x0008000602047981 */ /* 0x000ee8000c1e9900 */
[----:B------:R-:W3:Y:S04]  /*2db0*/  LDG.E.CONSTANT R5, desc[UR6][R2.64+0xc00] ;  /* 0x000c000602057981 */ /* 0x000ee8000c1e9900 */
[----:B------:R-:W4:Y:S04]  /*2dc0*/  LDG.E.CONSTANT R6, desc[UR6][R2.64+0x1000] ;  /* 0x0010000602067981 */ /* 0x000f28000c1e9900 */
[----:B------:R-:W4:Y:S04]  /*2dd0*/  LDG.E.CONSTANT R7, desc[UR6][R2.64+0x1400] ;  /* 0x0014000602077981 */ /* 0x000f28000c1e9900 */
[----:B------:R-:W5:Y:S04]  /*2de0*/  LDG.E.CONSTANT R9, desc[UR6][R2.64+0x1800] ;  /* 0x0018000602097981 */ /* 0x000f68000c1e9900 */
        /* <DEDUP_REMOVED lines=8> */
[----:B------:R-:W5:Y:S01]  /*2e70*/  LDG.E.CONSTANT R18, desc[UR6][R2.64+0x3c00] ;  /* 0x003c000602127981 */ /* 0x000f62000c1e9900 */
[----:B------:R-:W-:Y:S01]  /*2e80*/  ISETP.GE.U32.AND P0, PT, R20, 0x2000, PT ;  /* 0x000020001400780c */ /* 0x000fe20003f06070 */
[----:B--2---:R-:W-:Y:S01]  /*2e90*/  FADD R0, R19, R0 ;  /* 0x0000000013007221 */ /* 0x004fe20000000000 */
[----:B---3--:R-:W-:-:S04]  /*2ea0*/  FADD R5, R4, R5 ;  /* 0x0000000504057221 */ /* 0x008fc80000000000 */
[----:B------:R-:W-:Y:S01]  /*2eb0*/  FADD R0, R0, R5 ;  /* 0x0000000500007221 */ /* 0x000fe20000000000 */
[----:B----4-:R-:W-:Y:S01]  /*2ec0*/  FADD R6, R6, R7 ;  /* 0x0000000706067221 */ /* 0x010fe20000000000 */
[----:B-----5:R-:W-:-:S04]  /*2ed0*/  FADD R9, R9, R10 ;  /* 0x0000000a09097221 */ /* 0x020fc80000000000 */
[----:B------:R-:W-:Y:S01]  /*2ee0*/  FADD R9, R6, R9 ;  /* 0x0000000906097221 */ /* 0x000fe20000000000 */
[----:B------:R-:W-:-:S03]  /*2ef0*/  FADD R11, R11, R12 ;  /* 0x0000000c0b0b7221 */ /* 0x000fc60000000000 */
[----:B------:R-:W-:Y:S01]  /*2f00*/  FADD R0, R0, R9 ;  /* 0x0000000900007221 */ /* 0x000fe20000000000 */
[----:B------:R-:W-:-:S04]  /*2f10*/  FADD R14, R13, R14 ;  /* 0x0000000e0d0e7221 */ /* 0x000fc80000000000 */
[----:B------:R-:W-:Y:S01]  /*2f20*/  FADD R11, R11, R14 ;  /* 0x0000000e0b0b7221 */ /* 0x000fe20000000000 */
[----:B------:R-:W-:Y:S01]  /*2f30*/  FADD R15, R15, R16 ;  /* 0x000000100f0f7221 */ /* 0x000fe20000000000 */
[----:B------:R-:W-:-:S04]  /*2f40*/  FADD R18, R17, R18 ;  /* 0x0000001211127221 */ /* 0x000fc80000000000 */
[----:B------:R-:W-:-:S04]  /*2f50*/  FADD R18, R15, R18 ;  /* 0x000000120f127221 */ /* 0x000fc80000000000 */
[----:B------:R-:W-:Y:S01]  /*2f60*/  FADD R5, R11, R18 ;  /* 0x000000120b057221 */ /* 0x000fe20000000000 */
[----:B------:R-:W-:-:S03]  /*2f70*/  HFMA2 R11, -RZ, RZ, 0, 0.00048828125 ;  /* 0x00001000ff0b7431 */ /* 0x000fc600000001ff */
[----:B------:R-:W-:Y:S01]  /*2f80*/  FADD R0, R0, R5 ;  /* 0x0000000500007221 */ /* 0x000fe20000000000 */
[----:B------:R-:W-:Y:S06]  /*2f90*/  @!P0 BRA `(.L_x_44) ;  /* 0x0000000000ac8947 */ /* 0x000fec0003800000 */
[----:B------:R-:W0:Y:S01]  /*2fa0*/  LDC R7, c[0x0][0x390] ;  /* 0x0000e400ff077b82 */ /* 0x000e220000000800 */
[----:B------:R-:W-:Y:S02]  /*2fb0*/  IADD3 R6, PT, PT, R20, -0x1000, RZ ;  /* 0xfffff00014067810 */ /* 0x000fe40007ffe0ff */
[----:B------:R-:W-:-:S07]  /*2fc0*/  MOV R11, 0x1000 ;  /* 0x00001000000b7802 */ /* 0x000fce0000000f00 */
.L_x_46:
[----:B------:R-:W-:-:S05]  /*2fd0*/  IMAD.WIDE R4, R11, 0x4, R2 ;  /* 0x000000040b047825 */ /* 0x000fca00078e0202 */
[----:B------:R-:W2:Y:S04]  /*2fe0*/  LDG.E.CONSTANT R20, desc[UR6][R4.64+0x400] ;  /* 0x0004000604147981 */ /* 0x000ea8000c1e9900 */
[----:B------:R-:W2:Y:S04]  /*2ff0*/  LDG.E.CONSTANT R21, desc[UR6][R4.64+0x800] ;  /* 0x0008000604157981 */ /* 0x000ea8000c1e9900 */
        /* <DEDUP_REMOVED lines=13> */
[----:B------:R1:W5:Y:S01]  /*30d0*/  LDG.E.CONSTANT R18, desc[UR6][R4.64+0x3c00] ;  /* 0x003c000604127981 */ /* 0x000362000c1e9900 */
[----:B--2---:R-:W-:Y:S01]  /*30e0*/  FADD R21, R20, R21 ;  /* 0x0000001514157221 */ /* 0x004fe20000000000 */
[----:B0-----:R-:W-:-:S05]  /*30f0*/  MOV R20, R7 ;  /* 0x0000000700147202 */ /* 0x001fca0000000f00 */
[----:B-1----:R-:W-:Y:S02]  /*3100*/  IMAD.IADD R4, R20, 0x1, -R11 ;  /* 0x0000000114047824 */ /* 0x002fe400078e0a0b */
[----:B---3--:R-:W-:-:S03]  /*3110*/  FADD R0, R19, R0 ;  /* 0x0000000013007221 */ /* 0x008fc60000000000 */
[----:B------:R-:W-:Y:S01]  /*3120*/  ISETP.GE.AND P0, PT, R4, 0x1000, PT ;  /* 0x000010000400780c */ /* 0x000fe20003f06270 */
[----:B----4-:R-:W-:Y:S01]  /*3130*/  FADD R22, R22, R23 ;  /* 0x0000001716167221 */ /* 0x010fe20000000000 */
[----:B------:R-:W-:Y:S01]  /*3140*/  FADD R0, R0, R21 ;  /* 0x0000001500007221 */ /* 0x000fe20000000000 */
[----:B-----5:R-:W-:-:S04]  /*3150*/  FADD R25, R24, R25 ;  /* 0x0000001918197221 */ /* 0x020fc80000000000 */
[----:B------:R-:W-:Y:S01]  /*3160*/  FADD R25, R22, R25 ;  /* 0x0000001916197221 */ /* 0x000fe20000000000 */
[----:B------:R-:W-:Y:S01]  /*3170*/  FADD R16, R16, R17 ;  /* 0x0000001110107221 */ /* 0x000fe20000000000 */
[----:B------:R-:W-:-:S04]  /*3180*/  FADD R15, R15, R10 ;  /* 0x0000000a0f0f7221 */ /* 0x000fc80000000000 */
[----:B------:R-:W-:Y:S01]  /*3190*/  FADD R15, R16, R15 ;  /* 0x0000000f100f7221 */ /* 0x000fe20000000000 */
[----:B------:R-:W-:Y:S01]  /*31a0*/  FADD R9, R14, R9 ;  /* 0x000000090e097221 */ /* 0x000fe20000000000 */
[----:B------:R-:W-:-:S04]  /*31b0*/  FADD R12, R13, R12 ;  /* 0x0000000c0d0c7221 */ /* 0x000fc80000000000 */
[----:B------:R-:W-:Y:S01]  /*31c0*/  FADD R12, R9, R12 ;  /* 0x0000000c090c7221 */ /* 0x000fe20000000000 */
[----:B------:R-:W-:-:S03]  /*31d0*/  FADD R0, R0, R25 ;  /* 0x0000001900007221 */ /* 0x000fc60000000000 */
[----:B------:R-:W-:-:S04]  /*31e0*/  FADD R15, R15, R12 ;  /* 0x0000000c0f0f7221 */ /* 0x000fc80000000000 */
[----:B------:R-:W-:-:S04]  /*31f0*/  FADD R15, R0, R15 ;  /* 0x0000000f000f7221 */ /* 0x000fc80000000000 */
[----:B------:R-:W-:Y:S01]  /*3200*/  FADD R0, R18, R15 ;  /* 0x0000000f12007221 */ /* 0x000fe20000000000 */
[----:B------:R-:W-:Y:S06]  /*3210*/  @!P0 BRA `(.L_x_45) ;  /* 0x0000000800308947 */ /* 0x000fec0003800000 */
[----:B------:R-:W-:-:S04]  /*3220*/  IADD3 R11, PT, PT, R11, 0x1000, RZ ;  /* 0x000010000b0b7810 */ /* 0x000fc80007ffe0ff */
[----:B------:R-:W-:-:S13]  /*3230*/  ISETP.GT.AND P0, PT, R11, R6, PT ;  /* 0x000000060b00720c */ /* 0x000fda0003f04270 */
[----:B------:R-:W-:Y:S05]  /*3240*/  @!P0 BRA `(.L_x_46) ;  /* 0xfffffffc00608947 */ /* 0x000fea000383ffff */
.L_x_44:
[----:B------:R-:W-:-:S13]  /*3250*/  ISETP.GE.AND P0, PT, R11, R20, PT ;  /* 0x000000140b00720c */ /* 0x000fda0003f06270 */
[----:B------:R-:W-:Y:S05]  /*3260*/  @P0 BRA `(.L_x_45) ;  /* 0x00000008001c0947 */ /* 0x000fea0003800000 */
[----:B------:R-:W-:Y:S01]  /*3270*/  IADD3 R9, PT, PT, -R11, R20, RZ ;  /* 0x000000140b097210 */ /* 0x000fe20007ffe1ff */
[----:B------:R-:W-:Y:S03]  /*3280*/  BSSY.RECONVERGENT B1, `(.L_x_45) ;  /* 0x0000085000017945 */ /* 0x000fe60003800200 */
        /* <DEDUP_REMOVED lines=16> */
.L_x_50:
        /* <DEDUP_REMOVED lines=8> */
.L_x_49:
[----:B------:R-:W-:Y:S05]  /*3410*/  BSYNC.RECONVERGENT B2 ;  /* 0x0000000000027941 */ /* 0x000fea0003800200 */
.L_x_48:
[----:B------:R-:W-:Y:S05]  /*3420*/  @!P1 BRA `(.L_x_47) ;  /* 0x0000000400a89947 */ /* 0x000fea0003800000 */
[----:B------:R-:W0:Y:S01]  /*3430*/  LDCU.64 UR4, c[0x0][0x380] ;  /* 0x00007000ff0477ac */ /* 0x000e220008000a00 */
[----:B------:R-:W-:Y:S01]  /*3440*/  IADD3 R5, PT, PT, R9, -R10, RZ ;  /* 0x8000000a09057210 */ /* 0x000fe20007ffe0ff */
[----:B------:R-:W-:Y:S01]  /*3450*/  BSSY.RECONVERGENT B2, `(.L_x_51) ;  /* 0x000003b000027945 */ /* 0x000fe20003800200 */
[CC--:B------:R-:W-:Y:S02]  /*3460*/  IADD3 R3, P0, PT, R10.reuse, R11.reuse, RZ ;  /* 0x0000000b0a037210 */ /* 0x0c0fe40007f1e0ff */
[----:B------:R-:W-:Y:S02]  /*3470*/  ISETP.GT.AND P1, PT, R5, 0xc00, PT ;  /* 0x00000c000500780c */ /* 0x000fe40003f24270 */
[----:B------:R-:W-:Y:S01]  /*3480*/  IADD3 R11, PT, PT, R10, R11, RZ ;  /* 0x0000000b0a0b7210 */ /* 0x000fe20007ffe0ff */
[----:B------:R-:W-:Y:S01]  /*3490*/  IMAD.X R4, RZ, RZ, RZ, P0 ;  /* 0x000000ffff047224 */ /* 0x000fe200000e06ff */
[----:B0-----:R-:W-:-:S04]  /*34a0*/  LEA R2, P0, R3, UR4, 0x2 ;  /* 0x0000000403027c11 */ /* 0x001fc8000f8010ff */
[----:B------:R-:W-:Y:S02]  /*34b0*/  LEA.HI.X R3, R3, UR5, R4, 0x2, P0 ;  /* 0x0000000503037c11 */ /* 0x000fe400080f1404 */
[----:B------:R-:W-:-:S04]  /*34c0*/  IADD3 R2, P0, PT, R2, 0x800, RZ ;  /* 0x0000080002027810 */ /* 0x000fc80007f1e0ff */
[----:B------:R-:W-:Y:S02]  /*34d0*/  IADD3.X R3, PT, PT, RZ, R3, RZ, P0, !PT ;  /* 0x00000003ff037210 */ /* 0x000fe400007fe4ff */
[----:B------:R-:W-:Y:S01]  /*34e0*/  PLOP3.LUT P0, PT, PT, PT, PT, 0x80, 0x8 ;  /* 0x000000000008781c */ /* 0x000fe20003f0f070 */
[----:B------:R-:W-:-:S12]  /*34f0*/  @!P1 BRA `(.L_x_52) ;  /* 0x0000000000c09947 */ /* 0x000fd80003800000 */
[----:B------:R-:W-:Y:S02]  /*3500*/  PLOP3.LUT P0, PT, PT, PT, PT, 0x8, 0x80 ;  /* 0x000000000080781c */ /* 0x000fe40003f0e170 */
[----:B------:R-:W-:-:S11]  /*3510*/  IADD3 R13, PT, PT, R9, -0xc00, RZ ;  /* 0xfffff400090d7810 */ /* 0x000fd60007ffe0ff */
.L_x_53:
[----:B------:R-:W0:Y:S01]  /*3520*/  LDC.64 R4, c[0x0][0x380] ;  /* 0x0000e000ff047b82 */ /* 0x000e220000000a00 */
[----:B------:R-:W2:Y:S01]  /*3530*/  LDG.E.CONSTANT R12, desc[UR6][R2.64+-0x400] ;  /* 0xfffc0006020c7981 */ /* 0x000ea2000c1e9900 */
[----:B------:R-:W-:-:S03]  /*3540*/  IADD3 R25, PT, PT, R11, 0x400, RZ ;  /* 0x000004000b197810 */ /* 0x000fc60007ffe0ff */
[----:B------:R-:W3:Y:S04]  /*3550*/  LDG.E.CONSTANT R20, desc[UR6][R2.64] ;  /* 0x0000000602147981 */ /* 0x000ee8000c1e9900 */
[----:B------:R-:W4:Y:S01]  /*3560*/  LDG.E.CONSTANT R19, desc[UR6][R2.64+0x400] ;  /* 0x0004000602137981 */ /* 0x000f22000c1e9900 */
[----:B------:R-:W-:-:S03]  /*3570*/  IADD3 R7, PT, PT, R11, 0x800, RZ ;  /* 0x000008000b077810 */ /* 0x000fc60007ffe0ff */
[----:B------:R-:W5:Y:S04]  /*3580*/  LDG.E.CONSTANT R17, desc[UR6][R2.64+0xc00] ;  /* 0x000c000602117981 */ /* 0x000f68000c1e9900 */
[----:B------:R-:W5:Y:S01]  /*3590*/  LDG.E.CONSTANT R16, desc[UR6][R2.64+0x1000] ;  /* 0x0010000602107981 */ /* 0x000f62000c1e9900 */
[----:B------:R-:W-:-:S03]  /*35a0*/  IADD3 R23, PT, PT, R11, 0xc00, RZ ;  /* 0x00000c000b177810 */ /* 0x000fc60007ffe0ff */
[----:B------:R-:W5:Y:S01]  /*35b0*/  LDG.E.CONSTANT R22, desc[UR6][R2.64+0x1c00] ;  /* 0x001c000602167981 */ /* 0x000f62000c1e9900 */
[----:B0-----:R-:W-:-:S03]  /*35c0*/  IMAD.WIDE.U32 R14, R11, 0x4, R4 ;  /* 0x000000040b0e7825 */ /* 0x001fc600078e0004 */
[----:B------:R-:W5:Y:S04]  /*35d0*/  LDG.E.CONSTANT R21, desc[UR6][R2.64+0x2000] ;  /* 0x0020000602157981 */ /* 0x000f68000c1e9900 */
[----:B------:R-:W5:Y:S04]  /*35e0*/  LDG.E.CONSTANT R26, desc[UR6][R2.64+0x3000] ;  /* 0x00300006021a7981 */ /* 0x000f68000c1e9900 */
[----:B------:R-:W2:Y:S01]  /*35f0*/  LDG.E.CONSTANT R15, desc[UR6][R14.64] ;  /* 0x000000060e0f7981 */ /* 0x000ea2000c1e9900 */
[----:B------:R-:W-:-:S05]  /*3600*/  IMAD.WIDE.U32 R24, R25, 0x4, R4 ;  /* 0x0000000419187825 */ /* 0x000fca00078e0004 */
[----:B------:R-:W5:Y:S01]  /*3610*/  LDG.E.CONSTANT R18, desc[UR6][R24.64] ;  /* 0x0000000618127981 */ /* 0x000f62000c1e9900 */
[----:B------:R-:W-:-:S03]  /*3620*/  IMAD.WIDE.U32 R6, R7, 0x4, R4 ;  /* 0x0000000407067825 */ /* 0x000fc600078e0004 */
        /* <DEDUP_REMOVED lines=8> */
[----:B------:R-:W-:Y:S01]  /*36b0*/  ISETP.GE.AND P1, PT, R10, R13, PT ;  /* 0x0000000d0a00720c */ /* 0x000fe20003f26270 */
[----:B------:R-:W-:Y:S01]  /*36c0*/  VIADD R11, R11, 0x1000 ;  /* 0x000010000b0b7836 */ /* 0x000fe20000000000 */
[----:B0-----:R-:W-:-:S04]  /*36d0*/  IADD3 R2, P2, PT, R2, 0x4000, RZ ;  /* 0x0000400002027810 */ /* 0x001fc80007f5e0ff */
        /* <DEDUP_REMOVED lines=18> */
.L_x_52:
[----:B------:R-:W-:Y:S05]  /*3800*/  BSYNC.RECONVERGENT B2 ;  /* 0x0000000000027941 */ /* 0x000fea0003800200 */
.L_x_51:
[----:B------:R-:W-:Y:S01]  /*3810*/  IADD3 R4, PT, PT, R9, -R10, RZ ;  /* 0x8000000a09047210 */ /* 0x000fe20007ffe0ff */
[----:B------:R-:W-:Y:S03]  /*3820*/  BSSY.RECONVERGENT B2, `(.L_x_54) ;  /* 0x000001e000027945 */ /* 0x000fe60003800200 */
[----:B------:R-:W-:-:S13]  /*3830*/  ISETP.GT.AND P1, PT, R4, 0x400, PT ;  /* 0x000004000400780c */ /* 0x000fda0003f24270 */
[----:B------:R-:W-:Y:S05]  /*3840*/  @!P1 BRA `(.L_x_55) ;  /* 0x00000000006c9947 */ /* 0x000fea0003800000 */
[----:B------:R-:W0:Y:S01]  /*3850*/  LDC.64 R6, c[0x0][0x380] ;  /* 0x0000e000ff067b82 */ /* 0x000e220000000a00 */
[----:B------:R-:W2:Y:S01]  /*3860*/  LDG.E.CONSTANT R13, desc[UR6][R2.64+-0x400] ;  /* 0xfffc0006020d7981 */ /* 0x000ea2000c1e9900 */
[----:B------:R-:W-:-:S03]  /*3870*/  IADD3 R17, PT, PT, R11, 0x400, RZ ;  /* 0x000004000b117810 */ /* 0x000fc60007ffe0ff */
[----:B------:R-:W3:Y:S04]  /*3880*/  LDG.E.CONSTANT R15, desc[UR6][R2.64] ;  /* 0x00000006020f7981 */ /* 0x000ee8000c1e9900 */
[----:B------:R-:W4:Y:S04]  /*3890*/  LDG.E.CONSTANT R19, desc[UR6][R2.64+0xc00] ;  /* 0x000c000602137981 */ /* 0x000f28000c1e9900 */
[----:B------:R-:W5:Y:S04]  /*38a0*/  LDG.E.CONSTANT R21, desc[UR6][R2.64+0x1000] ;  /* 0x0010000602157981 */ /* 0x000f68000c1e9900 */
[----:B------:R-:W5:Y:S01]  /*38b0*/  LDG.E.CONSTANT R23, desc[UR6][R2.64+0x1400] ;  /* 0x0014000602177981 */ /* 0x000f62000c1e9900 */
[----:B0-----:R-:W-:-:S06]  /*38c0*/  IMAD.WIDE.U32 R4, R11, 0x4, R6 ;  /* 0x000000040b047825 */ /* 0x001fcc00078e0006 */
[----:B------:R0:W2:Y:S01]  /*38d0*/  LDG.E.CONSTANT R5, desc[UR6][R4.64] ;  /* 0x0000000604057981 */ /* 0x0000a2000c1e9900 */
[----:B------:R-:W-:-:S03]  /*38e0*/  IMAD.WIDE.U32 R6, R17, 0x4, R6 ;  /* 0x0000000411067825 */ /* 0x000fc600078e0006 */
[----:B------:R1:W4:Y:S04]  /*38f0*/  LDG.E.CONSTANT R17, desc[UR6][R2.64+0x400] ;  /* 0x0004000602117981 */ /* 0x000328000c1e9900 */
[----:B------:R-:W5:Y:S01]  /*3900*/  LDG.E.CONSTANT R7, desc[UR6][R6.64] ;  /* 0x0000000606077981 */ /* 0x000f62000c1e9900 */
[----:B0-----:R-:W-:Y:S02]  /*3910*/  IADD3 R4, P1, PT, R2, 0x2000, RZ ;  /* 0x0000200002047810 */ /* 0x001fe40007f3e0ff */
[----:B------:R-:W-:Y:S02]  /*3920*/  PLOP3.LUT P0, PT, PT, PT, PT, 0x8, 0x80 ;  /* 0x000000000080781c */ /* 0x000fe40003f0e170 */
[----:B------:R-:W-:Y:S02]  /*3930*/  IADD3 R10, PT, PT, R10, 0x800, RZ ;  /* 0x000008000a0a7810 */ /* 0x000fe40007ffe0ff */
[----:B------:R-:W-:-:S02]  /*3940*/  IADD3 R11, PT, PT, R11, 0x800, RZ ;  /* 0x000008000b0b7810 */ /* 0x000fc40007ffe0ff */
[----:B-1----:R-:W-:Y:S01]  /*3950*/  MOV R2, R4 ;  /* 0x0000000400027202 */ /* 0x002fe20000000f00 */
[----:B--2---:R-:W-:-:S04]  /*3960*/  FADD R0, R0, R5 ;  /* 0x0000000500007221 */ /* 0x004fc80000000000 */
[----:B------:R-:W-:-:S04]  /*3970*/  FADD R0, R0, R13 ;  /* 0x0000000d00007221 */ /* 0x000fc80000000000 */
[----:B---3--:R-:W-:-:S04]  /*3980*/  FADD R0, R0, R15 ;  /* 0x0000000f00007221 */ /* 0x008fc80000000000 */
[----:B----4-:R-:W-:-:S04]  /*3990*/  FADD R0, R0, R17 ;  /* 0x0000001100007221 */ /* 0x010fc80000000000 */
[----:B-----5:R-:W-:-:S04]  /*39a0*/  FADD R0, R0, R7 ;  /* 0x0000000700007221 */ /* 0x020fc80000000000 */
[----:B------:R-:W-:Y:S01]  /*39b0*/  FADD R0, R0, R19 ;  /* 0x0000001300007221 */ /* 0x000fe20000000000 */
[----:B------:R-:W-:-:S03]  /*39c0*/  IADD3.X R5, PT, PT, RZ, R3, RZ, P1, !PT ;  /* 0x00000003ff057210 */ /* 0x000fc60000ffe4ff */
[----:B------:R-:W-:Y:S01]  /*39d0*/  FADD R0, R0, R21 ;  /* 0x0000001500007221 */ /* 0x000fe20000000000 */
[----:B------:R-:W-:-:S03]  /*39e0*/  MOV R3, R5 ;  /* 0x0000000500037202 */ /* 0x000fc60000000f00 */
[----:B------:R-:W-:-:S07]  /*39f0*/  FADD R0, R0, R23 ;  /* 0x0000001700007221 */ /* 0x000fce0000000000 */
.L_x_55:
[----:B------:R-:W-:Y:S05]  /*3a00*/  BSYNC.RECONVERGENT B2 ;  /* 0x0000000000027941 */ /* 0x000fea0003800200 */
.L_x_54:
[----:B------:R-:W-:-:S13]  /*3a10*/  ISETP.LT.OR P0, PT, R10, R9, P0 ;  /* 0x000000090a00720c */ /* 0x000fda0000701670 */
[----:B------:R-:W-:Y:S05]  /*3a20*/  @!P0 BRA `(.L_x_47) ;  /* 0x0000000000288947 */ /* 0x000fea0003800000 */
[----:B------:R-:W0:Y:S01]  /*3a30*/  LDC.64 R4, c[0x0][0x380] ;  /* 0x0000e000ff047b82 */ /* 0x000e220000000a00 */
[----:B------:R-:W2:Y:S04]  /*3a40*/  LDG.E.CONSTANT R7, desc[UR6][R2.64+-0x400] ;  /* 0xfffc000602077981 */ /* 0x000ea8000c1e9900 */
[----:B------:R-:W3:Y:S01]  /*3a50*/  LDG.E.CONSTANT R9, desc[UR6][R2.64] ;  /* 0x0000000602097981 */ /* 0x000ee2000c1e9900 */
[----:B0-----:R-:W-:-:S03]  /*3a60*/  IMAD.WIDE.U32 R4, R11, 0x4, R4 ;  /* 0x000000040b047825 */ /* 0x001fc600078e0004 */
[----:B------:R-:W4:Y:S04]  /*3a70*/  LDG.E.CONSTANT R11, desc[UR6][R2.64+0x400] ;  /* 0x00040006020b7981 */ /* 0x000f28000c1e9900 */
[----:B------:R-:W5:Y:S02]  /*3a80*/  LDG.E.CONSTANT R5, desc[UR6][R4.64] ;  /* 0x0000000604057981 */ /* 0x000f64000c1e9900 */
[----:B-----5:R-:W-:-:S04]  /*3a90*/  FADD R0, R0, R5 ;  /* 0x0000000500007221 */ /* 0x020fc80000000000 */
[----:B--2---:R-:W-:-:S04]  /*3aa0*/  FADD R0, R0, R7 ;  /* 0x0000000700007221 */ /* 0x004fc80000000000 */
[----:B---3--:R-:W-:-:S04]  /*3ab0*/  FADD R0, R0, R9 ;  /* 0x0000000900007221 */ /* 0x008fc80000000000 */
[----:B----4-:R-:W-:-:S07]  /*3ac0*/  FADD R0, R0, R11 ;  /* 0x0000000b00007221 */ /* 0x010fce0000000000 */
.L_x_47:
[----:B------:R-:W-:Y:S05]  /*3ad0*/  BSYNC.RECONVERGENT B1 ;  /* 0x0000000000017941 */ /* 0x000fea0003800200 */
.L_x_45:
[----:B------:R-:W0:Y:S01]  /*3ae0*/  S2R R6, SR_LANEID ;  /* 0x0000000000067919 */ /* 0x000e220000000000 */
[----:B------:R-:W-:-:S05]  /*3af0*/  MOV R3, R0 ;  /* 0x0000000000037202 */ /* 0x000fca0000000f00 */
        /* <DEDUP_REMOVED lines=30> */
[----:B------:R-:W1:Y:S04]  /*3ce0*/  LDS R3, [UR4+0xc] ;  /* 0x00000c04ff037984 */ /* 0x000e680008000800 */
[----:B0-----:R-:W0:Y:S04]  /*3cf0*/  LDS.128 R4, [UR4+0x10] ;  /* 0x00001004ff047984 */ /* 0x001e280008000c00 */
[----:B------:R-:W2:Y:S01]  /*3d00*/  LDS.64 R8, [UR4+0x20] ;  /* 0x00002004ff087984 */ /* 0x000ea20008000a00 */
[----:B-1----:R-:W-:-:S04]  /*3d10*/  FADD R3, R0, R3 ;  /* 0x0000000300037221 */ /* 0x002fc80000000000 */
[----:B0-----:R-:W-:-:S04]  /*3d20*/  FADD R4, R3, R4 ;  /* 0x0000000403047221 */ /* 0x001fc80000000000 */
[----:B------:R-:W-:-:S04]  /*3d30*/  FADD R5, R4, R5 ;  /* 0x0000000504057221 */ /* 0x000fc80000000000 */
[----:B------:R-:W-:-:S04]  /*3d40*/  FADD R6, R5, R6 ;  /* 0x0000000605067221 */ /* 0x000fc80000000000 */
[----:B------:R-:W-:-:S04]  /*3d50*/  FADD R7, R6, R7 ;  /* 0x0000000706077221 */ /* 0x000fc80000000000 */
[----:B--2---:R-:W-:-:S04]  /*3d60*/  FADD R8, R7, R8 ;  /* 0x0000000807087221 */ /* 0x004fc80000000000 */
[----:B------:R-:W-:-:S07]  /*3d70*/  FADD R0, R8, R9 ;  /* 0x0000000908007221 */ /* 0x000fce0000000000 */
.L_x_17:
[----:B------:R-:W-:Y:S05]  /*3d80*/  BSYNC.RECONVERGENT B0 ;  /* 0x0000000000007941 */ /* 0x000fea0003800200 */
.L_x_1:
[----:B------:R-:W-:Y:S05]  /*3d90*/  @P0 EXIT ;  /* 0x000000000000094d */ /* 0x000fea0003800000 */
[----:B01234-:R-:W0:Y:S01]  /*3da0*/  LDC.64 R2, c[0x0][0x388] ;  /* 0x0000e200ff027b82 */ /* 0x01fe220000000a00 */
[----:B------:R-:W1:Y:S02]  /*3db0*/  LDCU UR4, c[0x0][0x398] ;  /* 0x00007300ff0477ac */ /* 0x000e640008000800 */
[----:B-1----:R-:W-:-:S05]  /*3dc0*/  FADD R5, R0, UR4 ;  /* 0x0000000400057e21 */ /* 0x002fca0008000000 */
[----:B0-----:R-:W-:Y:S01]  /*3dd0*/  STG.E desc[UR6][R2.64], R5 ;  /* 0x0000000502007986 */ /* 0x001fe2000c101906 */
[----:B------:R-:W-:Y:S05]  /*3de0*/  EXIT ;  /* 0x000000000000794d */ /* 0x000fea0003800000 */
.L_x_56:
[----:B------:R-:W-:-:S00]  /*3df0*/  BRA `(.L_x_56) ;  /* 0xfffffffc00fc7947 */ /* 0x000fc0000383ffff */
[----:B------:R-:W-:-:S00]  /*3e00*/  NOP ;  /* 0x0000000000007918 */ /* 0x000fc00000000000 */
[----:B------:R-:W-:-:S00]  /*3e10*/  NOP ;  /* 0x0000000000007918 */ /* 0x000fc00000000000 */
[----:B------:R-:W-:-:S00]  /*3e20*/  NOP ;  /* 0x0000000000007918 */ /* 0x000fc00000000000 */
[----:B------:R-:W-:-:S00]  /*3e30*/  NOP ;  /* 0x0000000000007918 */ /* 0x000fc00000000000 */
[----:B------:R-:W-:-:S00]  /*3e40*/  NOP ;  /* 0x0000000000007918 */ /* 0x000fc00000000000 */
[----:B------:R-:W-:-:S00]  /*3e50*/  NOP ;  /* 0x0000000000007918 */ /* 0x000fc00000000000 */
[----:B------:R-:W-:-:S00]  /*3e60*/  NOP ;  /* 0x0000000000007918 */ /* 0x000fc00000000000 */
[----:B------:R-:W-:-:S00]  /*3e70*/  NOP ;  /* 0x0000000000007918 */ /* 0x000fc00000000000 */
.L_x_299:


//--------------------- .text._ZN3cub18CUB_300001_SM_10006detail6reduce18DeviceReduceKernelINS2_10policy_hubIfyN4cuda3std3__44plusIfEEE10Policy1000EN6thrust24THRUST_300001_SM_1000_NS6detail15normal_iteratorINSD_10device_ptrIfEEEEyS9_fNS7_10__identityEEEvT0_PT3_T1_NS0_13GridEvenShareISN_EET2_T4_ --------------------------
	.section	.text._ZN3cub18CUB_300001_SM_10006detail6reduce18DeviceReduceKernelINS2_10policy_hubIfyN4cuda3std3__44plusIfEEE10Policy1000EN6thrust24THRUST_300001_SM_1000_NS6detail15normal_iteratorINSD_10device_ptrIfEEEEyS9_fNS7_10__identityEEEvT0_PT3_T1_NS0_13GridEvenShareISN_EET2_T4_,"ax",@progbits
	.align	128
        .global         _ZN3cub18CUB_300001_SM_10006detail6reduce18DeviceReduceKernelINS2_10policy_hubIfyN4cuda3std3__44plusIfEEE10Policy1000EN6thrust24THRUST_300001_SM_1000_NS6detail15normal_iteratorINSD_10device_ptrIfEEEEyS9_fNS7_10__identityEEEvT0_PT3_T1_NS0_13GridEvenShareISN_EET2_T4_
        .type           _ZN3cub18CUB_300001_SM_10006detail6reduce18DeviceReduceKernelINS2_10policy_hubIfyN4cuda3std3__44plusIfEEE10Policy1000EN6thrust24THRUST_300001_SM_1000_NS6detail15normal_iteratorINSD_10device_ptrIfEEEEyS9_fNS7_10__identityEEEvT0_PT3_T1_NS0_13GridEvenShareISN_EET2_T4_,@function
        .size           _ZN3cub18CUB_300001_SM_10006detail6reduce18DeviceReduceKernelINS2_10policy_hubIfyN4cuda3std3__44plusIfEEE10Policy1000EN6thrust24THRUST_300001_SM_1000_NS6detail15normal_iteratorINSD_10device_ptrIfEEEEyS9_fNS7_10__identityEEEvT0_PT3_T1_NS0_13GridEvenShareISN_EET2_T4_,(.L_x_300 - _ZN3cub18CUB_300001_SM_10006detail6reduce18DeviceReduceKernelINS2_10policy_hubIfyN4cuda3std3__44plusIfEEE10Policy1000EN6thrust24THRUST_300001_SM_1000_NS6detail15normal_iteratorINSD_10device_ptrIfEEEEyS9_fNS7_10__identityEEEvT0_PT3_T1_NS0_13GridEvenShareISN_EET2_T4_)
        .other          _ZN3cub18CUB_300001_SM_10006detail6reduce18DeviceReduceKernelINS2_10policy_hubIfyN4cuda3std3__44plusIfEEE10Policy1000EN6thrust24THRUST_300001_SM_1000_NS6detail15normal_iteratorINSD_10device_ptrIfEEEEyS9_fNS7_10__identityEEEvT0_PT3_T1_NS0_13GridEvenShareISN_EET2_T4_,@"STO_CUDA_ENTRY STV_DEFAULT"
_ZN3cub18CUB_300001_SM_10006detail6reduce18DeviceReduceKernelINS2_10policy_hubIfyN4cuda3std3__44plusIfEEE10Policy1000EN6thrust24THRUST_300001_SM_1000_NS6detail15normal_iteratorINSD_10device_ptrIfEEEEyS9_fNS7_10__identityEEEvT0_PT3_T1_NS0_13GridEvenShareISN_EET2_T4_:
.text._ZN3cub18CUB_300001_SM_10006detail6reduce18DeviceReduceKernelINS2_10policy_hubIfyN4cuda3std3__44plusIfEEE10Policy1000EN6thrust24THRUST_300001_SM_1000_NS6detail15normal_iteratorINSD_10device_ptrIfEEEEyS9_fNS7_10__identityEEEvT0_PT3_T1_NS0_13GridEvenShareISN_EET2_T4_:
[----:B------:R-:W-:Y:S08]  /*0000*/  LDC R1, c[0x0][0x37c] ;  /* 0x0000df00ff017b82 */ /* 0x000ff00000000800 */
[----:B------:R-:W0:Y:S01]  /*0010*/  S2UR UR16, SR_CTAID.X ;  /* 0x00000000001079c3 */ /* 0x000e220000002500 */
[----:B------:R-:W1:Y:S01]  /*0020*/  LDCU.64 UR8, c[0x0][0x3b8] ;  /* 0x00007700ff0877ac */ /* 0x000e620008000a00 */
[----:B------:R-:W-:Y:S01]  /*0030*/  BSSY.RECONVERGENT B0, `(.L_x_57) ;  /* 0x0000229000007945 */ /* 0x000fe20003800200 */
[----:B------:R-:W2:Y:S01]  /*0040*/  LDCU UR5, c[0x0][0x3c0] ;  /* 0x00007800ff0577ac */ /* 0x000ea20008000800 */
[----:B------:R-:W3:Y:S01]  /*0050*/  LDCU.64 UR14, c[0x0][0x358] ;  /* 0x00006b00ff0e77ac */ /* 0x000ee20008000a00 */
[----:B-1----:R-:W-:-:S02]  /*0060*/  IMAD.U32 R2, RZ, RZ, UR8 ;  /* 0x00000008ff027e24 */ /* 0x002fc4000f8e00ff */
[----:B------:R-:W-:Y:S01]  /*0070*/  IMAD.U32 R3, RZ, RZ, UR9 ;  /* 0x00000009ff037e24 */ /* 0x000fe2000f8e00ff */
[----:B--2---:R-:W-:Y:S02]  /*0080*/  USHF.L.U32 UR5, UR5, 0xc, URZ ;  /* 0x0000000c05057899 */ /* 0x004fe400080006ff */
[----:B0-----:R-:W-:Y:S02]  /*0090*/  USHF.L.U32 UR7, UR16, 0xc, URZ ;  /* 0x0000000c10077899 */ /* 0x001fe400080006ff */
[----:B------:R-:W-:-:S04]  /*00a0*/  USHF.R.S32.HI UR4, URZ, 0x1f, UR5 ;  /* 0x0000001fff047899 */ /* 0x000fc80008011405 */
[----:B------:R-:W-:-:S04]  /*00b0*/  IADD3 R23, P1, PT, R2, -UR7, RZ ;  /* 0x8000000702177c10 */ /* 0x000fc8000ff3e0ff */
[----:B------:R-:W-:Y:S02]  /*00c0*/  ISETP.GT.U32.AND P0, PT, R23, 0xfff, PT ;  /* 0x00000fff1700780c */ /* 0x000fe40003f04070 */
[----:B------:R-:W-:-:S04]  /*00d0*/  IADD3.X R22, PT, PT, R3, -0x1, RZ, P1, !PT ;  /* 0xffffffff03167810 */ /* 0x000fc80000ffe4ff */
[----:B------:R-:W-:-:S13]  /*00e0*/  ISETP.GT.U32.AND.EX P0, PT, R22, RZ, PT, P0 ;  /* 0x000000ff1600720c */ /* 0x000fda0003f04100 */
[----:B---3--:R-:W-:Y:S05]  /*00f0*/  @P0 BRA `(.L_x_58) ;  /* 0x0000000c00c40947 */ /* 0x008fea0003800000 */
[----:B------:R-:W0:Y:S01]  /*0100*/  S2R R0, SR_TID.X ;  /* 0x0000000000007919 */ /* 0x000e220000002100 */
[----:B------:R-:W-:Y:S01]  /*0110*/  IADD3 R5, PT, PT, R2, -UR7, RZ ;  /* 0x8000000702057c10 */ /* 0x000fe2000fffe0ff */
[----:B------:R-:W-:Y:S01]  /*0120*/  BSSY.RECONVERGENT B1, `(.L_x_59) ;  /* 0x000000a000017945 */ /* 0x000fe20003800200 */
[----:B------:R-:W-:Y:S02]  /*0130*/  IMAD.MOV.U32 R4, RZ, RZ, RZ ;  /* 0x000000ffff047224 */ /* 0x000fe400078e00ff */
[----:B0-----:R-:W-:Y:S02]  /*0140*/  ISETP.GE.AND P0, PT, R0, R5, PT ;  /* 0x000000050000720c */ /* 0x001fe40003f06270 */
[----:B------:R-:W-:-:S11]  /*0150*/  MOV R6, R0 ;  /* 0x0000000000067202 */ /* 0x000fd60000000f00 */
[----:B------:R-:W-:Y:S05]  /*0160*/  @P0 BRA `(.L_x_60) ;  /* 0x0000000000140947 */ /* 0x000fea0003800000 */
[----:B------:R-:W0:Y:S01]  /*0170*/  LDC.64 R8, c[0x0][0x380] ;  /* 0x0000e000ff087b82 */ /* 0x000e220000000a00 */
[----:B------:R-:W-:-:S04]  /*0180*/  VIADD R3, R0, UR7 ;  /* 0x0000000700037c36 */ /* 0x000fc80008000000 */
[----:B0-----:R-:W-:-:S05]  /*0190*/  IMAD.WIDE.U32 R8, R3, 0x4, R8 ;  /* 0x0000000403087825 */ /* 0x001fca00078e0008 */
[----:B------:R0:W5:Y:S01]  /*01a0*/  LDG.E R4, desc[UR14][R8.64] ;  /* 0x0000000e08047981 */ /* 0x000162000c1e1900 */
[----:B------:R-:W-:-:S07]  /*01b0*/  IADD3 R6, PT, PT, R0, 0x100, RZ ;  /* 0x0000010000067810 */ /* 0x000fce0007ffe0ff */
.L_x_60:
[----:B------:R-:W-:Y:S05]  /*01c0*/  BSYNC.RECONVERGENT B1 ;  /* 0x0000000000017941 */ /* 0x000fea0003800200 */
.L_x_59:
[----:B------:R-:W-:Y:S01]  /*01d0*/  ISETP.GE.AND P0, PT, R6, R5, PT ;  /* 0x000000050600720c */ /* 0x000fe20003f06270 */
[----:B------:R-:W-:-:S12]  /*01e0*/  BSSY.RECONVERGENT B1, `(.L_x_61) ;  /* 0x0000079000017945 */ /* 0x000fd80003800200 */
[----:B------:R-:W-:Y:S05]  /*01f0*/  @P0 BRA `(.L_x_62) ;  /* 0x0000000400dc0947 */ /* 0x000fea0003800000 */
[----:B------:R-:W-:Y:S01]  /*0200*/  LOP3.LUT R3, RZ, R6, RZ, 0x33, !PT ;  /* 0x00000006ff037212 */ /* 0x000fe200078e33ff */
[----:B------:R-:W-:Y:S03]  /*0210*/  BSSY.RECONVERGENT B2, `(.L_x_63) ;  /* 0x0000037000027945 */ /* 0x000fe60003800200 */
[----:B------:R-:W-:-:S04]  /*0220*/  IADD3 R3, PT, PT, R2, -UR7, R3 ;  /* 0x8000000702037c10 */ /* 0x000fc8000fffe003 */
[C---:B------:R-:W-:Y:S02]  /*0230*/  ISETP.GE.U32.AND P1, PT, R3.reuse, 0xf00, PT ;  /* 0x00000f000300780c */ /* 0x040fe40003f26070 */
[----:B------:R-:W-:-:S04]  /*0240*/  LEA.HI R7, R3, 0x1, RZ, 0x18 ;  /* 0x0000000103077811 */ /* 0x000fc800078fc0ff */
[----:B------:R-:W-:-:S04]  /*0250*/  LOP3.LUT R22, R7, 0xf, RZ, 0xc0, !PT ;  /* 0x0000000f07167812 */ /* 0x000fc800078ec0ff */
[----:B------:R-:W-:-:S03]  /*0260*/  ISETP.NE.AND P0, PT, R22, RZ, PT ;  /* 0x000000ff1600720c */ /* 0x000fc60003f05270 */
[----:B------:R-:W-:Y:S10]  /*0270*/  @!P1 BRA `(.L_x_64) ;  /* 0x0000000000c09947 */ /* 0x000ff40003800000 */
[----:B------:R-:W1:Y:S01]  /*0280*/  LDCU.64 UR8, c[0x0][0x380] ;  /* 0x00007000ff0877ac */ /* 0x000e620008000a00 */
[----:B------:R-:W-:Y:S01]  /*0290*/  IMAD.WIDE.U32 R2, R6, 0x4, RZ ;  /* 0x0000000406027825 */ /* 0x000fe200078e00ff */
[----:B------:R-:W-:Y:S01]  /*02a0*/  LOP3.LUT R11, R7, 0x1fffff0, RZ, 0xc0, !PT ;  /* 0x01fffff0070b7812 */ /* 0x000fe200078ec0ff */
[----:B------:R-:W-:-:S04]  /*02b0*/  UIMAD.WIDE.U32 UR4, UR16, 0x4000, URZ ;  /* 0x00004000100478a5 */ /* 0x000fc8000f8e00ff */
[----:B------:R-:W-:Y:S02]  /*02c0*/  IMAD.MOV R11, RZ, RZ, -R11 ;  /* 0x000000ffff0b7224 */ /* 0x000fe400078e0a0b */
[----:B------:R-:W-:Y:S02]  /*02d0*/  LOP3.LUT R2, R2, UR4, RZ, 0xfc, !PT ;  /* 0x0000000402027c12 */ /* 0x000fe4000f8efcff */
[----:B------:R-:W-:Y:S02]  /*02e0*/  LOP3.LUT R3, R3, UR5, RZ, 0xfc, !PT ;  /* 0x0000000503037c12 */ /* 0x000fe4000f8efcff */
[----:B-1----:R-:W-:-:S04]  /*02f0*/  IADD3 R2, P1, PT, R2, UR8, RZ ;  /* 0x0000000802027c10 */ /* 0x002fc8000ff3e0ff */
[----:B------:R-:W-:-:S04]  /*0300*/  IADD3 R2, P2, PT, R2, 0x2000, RZ ;  /* 0x0000200002027810 */ /* 0x000fc80007f5e0ff */
[----:B------:R-:W-:-:S09]  /*0310*/  IADD3.X R3, PT, PT, RZ, UR9, R3, P2, P1 ;  /* 0x00000009ff037c10 */ /* 0x000fd200097e2403 */
.L_x_65:
[----:B------:R-:W2:Y:S04]  /*0320*/  LDG.E R21, desc[UR14][R2.64+-0x2000] ;  /* 0xffe0000e02157981 */ /* 0x000ea8000c1e1900 */
[----:B------:R-:W3:Y:S04]  /*0330*/  LDG.E R20, desc[UR14][R2.64+-0x1c00] ;  /* 0xffe4000e02147981 */ /* 0x000ee8000c1e1900 */
[----:B------:R-:W4:Y:S04]  /*0340*/  LDG.E R23, desc[UR14][R2.64+-0x1800] ;  /* 0xffe8000e02177981 */ /* 0x000f28000c1e1900 */
        /* <DEDUP_REMOVED lines=11> */
[----:B0-----:R-:W4:Y:S04]  /*0400*/  LDG.E R9, desc[UR14][R2.64+0x1800] ;  /* 0x0018000e02097981 */ /* 0x001f28000c1e1900 */
[----:B------:R0:W4:Y:S01]  /*0410*/  LDG.E R8, desc[UR14][R2.64+0x1c00] ;  /* 0x001c000e02087981 */ /* 0x000122000c1e1900 */
[----:B------:R-:W-:-:S02]  /*0420*/  IADD3 R11, PT, PT, R11, 0x10, RZ ;  /* 0x000000100b0b7810 */ /* 0x000fc40007ffe0ff */
[----:B------:R-:W-:Y:S02]  /*0430*/  IADD3 R6, PT, PT, R6, 0x1000, RZ ;  /* 0x0000100006067810 */ /* 0x000fe40007ffe0ff */
[----:B------:R-:W-:Y:S02]  /*0440*/  ISETP.NE.AND P1, PT, R11, RZ, PT ;  /* 0x000000ff0b00720c */ /* 0x000fe40003f25270 */
[----:B0-----:R-:W-:-:S05]  /*0450*/  IADD3 R2, P2, PT, R2, 0x4000, RZ ;  /* 0x0000400002027810 */ /* 0x001fca0007f5e0ff */
[----:B------:R-:W-:Y:S02]  /*0460*/  IMAD.X R3, RZ, RZ, R3, P2 ;  /* 0x000000ffff037224 */ /* 0x000fe400010e0603 */
        /* <DEDUP_REMOVED lines=16> */
[----:B------:R-:W-:Y:S06]  /*0570*/  @P1 BRA `(.L_x_65) ;  /* 0xfffffffc00681947 */ /* 0x000fec000383ffff */
.L_x_64:
[----:B------:R-:W-:Y:S05]  /*0580*/  BSYNC.RECONVERGENT B2 ;  /* 0x0000000000027941 */ /* 0x000fea0003800200 */
.L_x_63:
[----:B------:R-:W-:Y:S05]  /*0590*/  @!P0 BRA `(.L_x_62) ;  /* 0x0000000000f48947 */ /* 0x000fea0003800000 */
[----:B------:R-:W-:Y:S01]  /*05a0*/  ISETP.GE.U32.AND P0, PT, R22, 0x8, PT ;  /* 0x000000081600780c */ /* 0x000fe20003f06070 */
[----:B------:R-:W-:Y:S01]  /*05b0*/  BSSY.RECONVERGENT B2, `(.L_x_66) ;  /* 0x000001a000027945 */ /* 0x000fe20003800200 */
[----:B------:R-:W-:-:S04]  /*05c0*/  LOP3.LUT R10, R7, 0x7, RZ, 0xc0, !PT ;  /* 0x00000007070a7812 */ /* 0x000fc800078ec0ff */
[----:B------:R-:W-:-:S07]  /*05d0*/  ISETP.NE.AND P1, PT, R10, RZ, PT ;  /* 0x000000ff0a00720c */ /* 0x000fce0003f25270 */
[----:B------:R-:W-:Y:S06]  /*05e0*/  @!P0 BRA `(.L_x_67) ;  /* 0x0000000000588947 */ /* 0x000fec0003800000 */
[----:B------:R-:W1:Y:S01]  /*05f0*/  LDCU.64 UR4, c[0x0][0x380] ;  /* 0x00007000ff0477ac */ /* 0x000e620008000a00 */
[----:B------:R-:W-:-:S04]  /*0600*/  IADD3 R3, P0, PT, R6, UR7, RZ ;  /* 0x0000000706037c10 */ /* 0x000fc8000ff1e0ff */
[----:B0-----:R-:W-:Y:S02]  /*0610*/  LEA.HI.X.SX32 R8, R6, RZ, 0x1, P0 ;  /* 0x000000ff06087211 */ /* 0x001fe400000f0eff */
[----:B-1----:R-:W-:-:S04]  /*0620*/  LEA R2, P0, R3, UR4, 0x2 ;  /* 0x0000000403027c11 */ /* 0x002fc8000f8010ff */
[----:B------:R-:W-:-:S05]  /*0630*/  LEA.HI.X R3, R3, UR5, R8, 0x2, P0 ;  /* 0x0000000503037c11 */ /* 0x000fca00080f1408 */
[----:B------:R-:W2:Y:S04]  /*0640*/  LDG.E R9, desc[UR14][R2.64] ;  /* 0x0000000e02097981 */ /* 0x000ea8000c1e1900 */
[----:B------:R-:W3:Y:S04]  /*0650*/  LDG.E R8, desc[UR14][R2.64+0x400] ;  /* 0x0004000e02087981 */ /* 0x000ee8000c1e1900 */
[----:B------:R-:W4:Y:S04]  /*0660*/  LDG.E R11, desc[UR14][R2.64+0x800] ;  /* 0x0008000e020b7981 */ /* 0x000f28000c1e1900 */
[----:B------:R-:W4:Y:S04]  /*0670*/  LDG.E R13, desc[UR14][R2.64+0xc00] ;  /* 0x000c000e020d7981 */ /* 0x000f28000c1e1900 */
[----:B------:R-:W4:Y:S04]  /*0680*/  LDG.E R15, desc[UR14][R2.64+0x1000] ;  /* 0x0010000e020f7981 */ /* 0x000f28000c1e1900 */
[----:B------:R-:W4:Y:S04]  /*0690*/  LDG.E R17, desc[UR14][R2.64+0x1400] ;  /* 0x0014000e02117981 */ /* 0x000f28000c1e1900 */
[----:B------:R-:W4:Y:S04]  /*06a0*/  LDG.E R19, desc[UR14][R2.64+0x1800] ;  /* 0x0018000e02137981 */ /* 0x000f28000c1e1900 */
[----:B------:R-:W4:Y:S01]  /*06b0*/  LDG.E R21, desc[UR14][R2.64+0x1c00] ;  /* 0x001c000e02157981 */ /* 0x000f22000c1e1900 */
[----:B------:R-:W-:-:S02]  /*06c0*/  VIADD R6, R6, 0x800 ;  /* 0x0000080006067836 */ /* 0x000fc40000000000 */
        /* <DEDUP_REMOVED lines=8> */
.L_x_67:
[----:B------:R-:W-:Y:S05]  /*0750*/  BSYNC.RECONVERGENT B2 ;  /* 0x0000000000027941 */ /* 0x000fea0003800200 */
.L_x_66:
        /* <DEDUP_REMOVED lines=14> */
[----:B------:R-:W4:Y:S01]  /*0840*/  LDG.E R13, desc[UR14][R2.64+0xc00] ;  /* 0x000c000e020d7981 */ /* 0x000f22000c1e1900 */
[----:B------:R-:W-:Y:S01]  /*0850*/  IADD3 R6, PT, PT, R6, 0x400, RZ ;  /* 0x0000040006067810 */ /* 0x000fe20007ffe0ff */
[----:B--2--5:R-:W-:-:S04]  /*0860*/  FADD R9, R4, R9 ;  /* 0x0000000904097221 */ /* 0x024fc80000000000 */
[----:B---3--:R-:W-:-:S04]  /*0870*/  FADD R8, R9, R8 ;  /* 0x0000000809087221 */ /* 0x008fc80000000000 */
[----:B----4-:R-:W-:-:S04]  /*0880*/  FADD R8, R8, R11 ;  /* 0x0000000b08087221 */ /* 0x010fc80000000000 */
[----:B------:R-:W-:-:S07]  /*0890*/  FADD R4, R8, R13 ;  /* 0x0000000d08047221 */ /* 0x000fce0000000000 */
.L_x_69:
[----:B------:R-:W-:Y:S05]  /*08a0*/  BSYNC.RECONVERGENT B2 ;  /* 0x0000000000027941 */ /* 0x000fea0003800200 */
.L_x_68:
[----:B------:R-:W-:Y:S05]  /*08b0*/  @!P1 BRA `(.L_x_62) ;  /* 0x00000000002c9947 */ /* 0x000fea0003800000 */
[----:B------:R-:W1:Y:S01]  /*08c0*/  LDC.64 R2, c[0x0][0x380] ;  /* 0x0000e000ff027b82 */ /* 0x000e620000000a00 */
[----:B0-----:R-:W-:Y:S01]  /*08d0*/  IMAD.U32 R9, RZ, RZ, UR16 ;  /* 0x00000010ff097e24 */ /* 0x001fe2000f8e00ff */
[----:B------:R-:W-:-:S03]  /*08e0*/  IADD3 R7, PT, PT, -R7, RZ, RZ ;  /* 0x000000ff07077210 */ /* 0x000fc60007ffe1ff */
[----:B-1----:R-:W-:-:S07]  /*08f0*/  IMAD.WIDE.U32 R2, R9, 0x4000, R2 ;  /* 0x0000400009027825 */ /* 0x002fce00078e0002 */
.L_x_70:
[----:B------:R-:W-:-:S06]  /*0900*/  IMAD.WIDE R8, R6, 0x4, R2 ;  /* 0x0000000406087825 */ /* 0x000fcc00078e0202 */
[----:B------:R-:W2:Y:S01]  /*0910*/  LDG.E R9, desc[UR14][R8.64] ;  /* 0x0000000e08097981 */ /* 0x000ea2000c1e1900 */
[----:B------:R-:W-:Y:S01]  /*0920*/  VIADD R7, R7, 0x1 ;  /* 0x0000000107077836 */ /* 0x000fe20000000000 */
[----:B------:R-:W-:-:S04]  /*0930*/  IADD3 R6, PT, PT, R6, 0x100, RZ ;  /* 0x0000010006067810 */ /* 0x000fc80007ffe0ff */
[----:B------:R-:W-:Y:S01]  /*0940*/  ISETP.NE.AND P0, PT, R7, RZ, PT ;  /* 0x000000ff0700720c */ /* 0x000fe20003f05270 */
[----:B--2--5:R-:W-:-:S12]  /*0950*/  FADD R4, R9, R4 ;  /* 0x0000000409047221 */ /* 0x024fd80000000000 */
[----:B------:R-:W-:Y:S05]  /*0960*/  @P0 BRA `(.L_x_70) ;  /* 0xfffffffc00e40947 */ /* 0x000fea000383ffff */
.L_x_62:
[----:B------:R-:W-:Y:S05]  /*0970*/  BSYNC.RECONVERGENT B1 ;  /* 0x0000000000017941 */ /* 0x000fea0003800200 */
.L_x_61:
[----:B------:R-:W-:Y:S01]  /*0980*/  ISETP.GE.AND P0, PT, R5, 0x100, PT ;  /* 0x000001000500780c */ /* 0x000fe20003f06270 */
[----:B-----5:R-:W-:-:S12]  /*0990*/  IMAD.MOV.U32 R11, RZ, RZ, R4 ;  /* 0x000000ffff0b7224 */ /* 0x020fd800078e0004 */
[----:B------:R-:W-:Y:S05]  /*09a0*/  @!P0 BRA `(.L_x_71) ;  /* 0x0000000000ac8947 */ /* 0x000fea0003800000 */
[----:B------:R-:W1:Y:S01]  /*09b0*/  S2R R7, SR_LANEID ;  /* 0x0000000000077919 */ /* 0x000e620000000000 */
[----:B------:R-:W2:Y:S02]  /*09c0*/  SHFL.DOWN PT, R2, R11, 0x1, 0x1f ;  /* 0x08201f000b027f89 */ /* 0x000ea400000e0000 */
[----:B--2---:R-:W-:Y:S01]  /*09d0*/  FADD R2, R2, R11 ;  /* 0x0000000b02027221 */ /* 0x004fe20000000000 */
[C---:B-1----:R-:W-:Y:S02]  /*09e0*/  ISETP.GT.AND P0, PT, R7.reuse, 0x1e, PT ;  /* 0x0000001e0700780c */ /* 0x042fe40003f04270 */
[----:B------:R-:W-:Y:S02]  /*09f0*/  ISETP.NE.AND P1, PT, R7, RZ, PT ;  /* 0x000000ff0700720c */ /* 0x000fe40003f25270 */
[----:B------:R-:W-:Y:S02]  /*0a00*/  FSEL R2, R11, R2, P0 ;  /* 0x000000020b027208 */ /* 0x000fe40000000000 */
[----:B------:R-:W-:-:S03]  /*0a10*/  ISETP.GT.AND P0, PT, R7, 0x1d, PT ;  /* 0x0000001d0700780c */ /* 0x000fc60003f04270 */
[----:B------:R-:W1:Y:S06]  /*0a20*/  SHFL.DOWN PT, R3, R2, 0x2, 0x1f ;  /* 0x08401f0002037f89 */ /* 0x000e6c00000e0000 */
[----:B------:R-:W2:Y:S01]  /*0a30*/  @!P1 S2R R6, SR_CgaCtaId ;  /* 0x0000000000069919 */ /* 0x000ea20000008800 */
[----:B------:R-:W-:Y:S02]  /*0a40*/  @!P1 MOV R5, 0x400 ;  /* 0x0000040000059802 */ /* 0x000fe40000000f00 */
[----:B------:R-:W-:-:S04]  /*0a50*/  @!P1 SHF.R.U32.HI R4, RZ, 0x3, R0 ;  /* 0x00000003ff049819 */ /* 0x000fc80000011600 */
[----:B------:R-:W-:Y:S01]  /*0a60*/  @!P1 LOP3.LUT R4, R4, 0x7c, RZ, 0xc0, !PT ;  /* 0x0000007c04049812 */ /* 0x000fe200078ec0ff */
[----:B-1----:R-:W-:Y:S01]  /*0a70*/  @!P0 FADD R2, R2, R3 ;  /* 0x0000000302028221 */ /* 0x002fe20000000000 */
[----:B------:R-:W-:-:S04]  /*0a80*/  ISETP.GT.AND P0, PT, R7, 0x1b, PT ;  /* 0x0000001b0700780c */ /* 0x000fc80003f04270 */
[----:B------:R-:W1:Y:S01]  /*0a90*/  SHFL.DOWN PT, R3, R2, 0x4, 0x1f ;  /* 0x08801f0002037f89 */ /* 0x000e6200000e0000 */
[----:B--2---:R-:W-:-:S04]  /*0aa0*/  @!P1 LEA R5, R6, R5, 0x18 ;  /* 0x0000000506059211 */ /* 0x004fc800078ec0ff */
[----:B------:R-:W-:-:S04]  /*0ab0*/  @!P1 IADD3 R4, PT, PT, R4, R5, RZ ;  /* 0x0000000504049210 */ /* 0x000fc80007ffe0ff */
[----:B-1----:R-:W-:Y:S01]  /*0ac0*/  @!P0 FADD R2, R2, R3 ;  /* 0x0000000302028221 */ /* 0x002fe20000000000 */
[----:B------:R-:W-:-:S04]  /*0ad0*/  ISETP.GT.AND P0, PT, R7, 0x17, PT ;  /* 0x000000170700780c */ /* 0x000fc80003f04270 */
[----:B------:R-:W1:Y:S09]  /*0ae0*/  SHFL.DOWN PT, R3, R2, 0x8, 0x1f ;  /* 0x09001f0002037f89 */ /* 0x000e7200000e0000 */
[----:B-1----:R-:W-:Y:S01]  /*0af0*/  @!P0 FADD R2, R2, R3 ;  /* 0x0000000302028221 */ /* 0x002fe20000000000 */
[----:B------:R-:W-:-:S04]  /*0b00*/  ISETP.NE.AND P0, PT, R0, RZ, PT ;  /* 0x000000ff0000720c */ /* 0x000fc80003f05270 */
[----:B------:R-:W1:Y:S02]  /*0b10*/  SHFL.DOWN PT, R3, R2, 0x10, 0x1f ;  /* 0x0a001f0002037f89 */ /* 0x000e6400000e0000 */
[----:B-1----:R-:W-:-:S05]  /*0b20*/  FADD R3, R2, R3 ;  /* 0x0000000302037221 */ /* 0x002fca0000000000 */
[----:B------:R2:W-:Y:S01]  /*0b30*/  @!P1 STS [R4+0x8], R3 ;  /* 0x0000080304009388 */ /* 0x0005e20000000800 */
[----:B------:R-:W-:Y:S01]  /*0b40*/  BAR.SYNC.DEFER_BLOCKING 0x0 ;  /* 0x0000000000007b1d */ /* 0x000fe20000010000 */
[----:B------:R-:W-:-:S04]  /*0b50*/  ISETP.GT.AND P1, PT, R7, 0xf, PT ;  /* 0x0000000f0700780c */ /* 0x000fc80003f24270 */
[----:B0-----:R-:W-:Y:S01]  /*0b60*/  FSEL R9, R2, R3, P1 ;  /* 0x0000000302097208 */ /* 0x001fe20000800000 */
[----:B------:R-:W-:Y:S08]  /*0b70*/  @P0 BRA `(.L_x_72) ;  /* 0x0000001400d00947 */ /* 0x000ff00003800000 */
[----:B------:R-:W0:Y:S01]  /*0b80*/  S2UR UR5, SR_CgaCtaId ;  /* 0x00000000000579c3 */ /* 0x000e220000008800 */
[----:B------:R-:W-:Y:S02]  /*0b90*/  UMOV UR4, 0x400 ;  /* 0x0000040000047882 */ /* 0x000fe40000000000 */
[----:B0-----:R-:W-:-:S09]  /*0ba0*/  ULEA UR4, UR5, UR4, 0x18 ;  /* 0x0000000405047291 */ /* 0x001fd2000f8ec0ff */
[----:B------:R-:W0:Y:S04]  /*0bb0*/  LDS R0, [UR4+0xc] ;  /* 0x00000c04ff007984 */ /* 0x000e280008000800 */
[----:B--2---:R-:W1:Y:S04]  /*0bc0*/  LDS.128 R4, [UR4+0x10] ;  /* 0x00001004ff047984 */ /* 0x004e680008000c00 */
        /* <DEDUP_REMOVED lines=9> */
.L_x_71:
[----:B0-----:R-:W0:Y:S01]  /*0c60*/  S2R R9, SR_LANEID ;  /* 0x0000000000097919 */ /* 0x001e220000000000 */
[----:B------:R-:W-:-:S05]  /*0c70*/  LOP3.LUT R2, R0, 0x3e0, RZ, 0xc0, !PT ;  /* 0x000003e000027812 */ /* 0x000fca00078ec0ff */
[----:B------:R-:W-:Y:S01]  /*0c80*/  VIADD R4, R2, 0x20 ;  /* 0x0000002002047836 */ /* 0x000fe20000000000 */
[----:B------:R-:W-:-:S04]  /*0c90*/  LOP3.LUT R2, RZ, R2, RZ, 0x33, !PT ;  /* 0x00000002ff027212 */ /* 0x000fc800078e33ff */
[----:B------:R-:W-:Y:S02]  /*0ca0*/  ISETP.GT.AND P0, PT, R4, R5, PT ;  /* 0x000000050400720c */ /* 0x000fe40003f04270 */
[----:B------:R-:W-:-:S04]  /*0cb0*/  IADD3 R2, PT, PT, R5, R2, RZ ;  /* 0x0000000205027210 */ /* 0x000fc80007ffe0ff */
[----:B------:R-:W-:-:S05]  /*0cc0*/  SEL R2, R2, 0x1f, P0 ;  /* 0x0000001f02027807 */ /* 0x000fca0000000000 */
[----:B------:R-:W1:Y:S01]  /*0cd0*/  SHFL.DOWN PT, R3, R11, 0x1, R2 ;  /* 0x082000000b037989 */ /* 0x000e6200000e0002 */
[C---:B0-----:R-:W-:Y:S01]  /*0ce0*/  ISETP.GE.AND P0, PT, R9.reuse, R2, PT ;  /* 0x000000020900720c */ /* 0x041fe20003f06270 */
[C---:B------:R-:W-:Y:S01]  /*0cf0*/  VIADD R7, R9.reuse, 0x2 ;  /* 0x0000000209077836 */ /* 0x040fe20000000000 */
[----:B------:R-:W-:-:S11]  /*0d00*/  ISETP.NE.AND P1, PT, R9, RZ, PT ;  /* 0x000000ff0900720c */ /* 0x000fd60003f25270 */
[----:B-1----:R-:W-:Y:S01]  /*0d10*/  @!P0 FADD R11, R3, R11 ;  /* 0x0000000b030b8221 */ /* 0x002fe20000000000 */
[----:B------:R-:W-:Y:S01]  /*0d20*/  ISETP.GT.AND P0, PT, R7, R2, PT ;  /* 0x000000020700720c */ /* 0x000fe20003f04270 */
[----:B------:R-:W0:Y:S01]  /*0d30*/  @!P1 S2R R13, SR_CgaCtaId ;  /* 0x00000000000d9919 */ /* 0x000e220000008800 */
[----:B------:R-:W-:Y:S02]  /*0d40*/  IADD3 R7, PT, PT, R9, 0x4, RZ ;  /* 0x0000000409077810 */ /* 0x000fe40007ffe0ff */
[----:B------:R-:W-:Y:S01]  /*0d50*/  @!P1 MOV R6, 0x400 ;  /* 0x0000040000069802 */ /* 0x000fe20000000f00 */
[----:B------:R-:W1:Y:S01]  /*0d60*/  SHFL.DOWN PT, R3, R11, 0x2, R2 ;  /* 0x084000000b037989 */ /* 0x000e6200000e0002 */
[----:B------:R-:W-:-:S04]  /*0d70*/  @!P1 SHF.R.U32.HI R4, RZ, 0x3, R0 ;  /* 0x00000003ff049819 */ /* 0x000fc80000011600 */
[----:B------:R-:W-:-:S03]  /*0d80*/  @!P1 LOP3.LUT R4, R4, 0x7c, RZ, 0xc0, !PT ;  /* 0x0000007c04049812 */ /* 0x000fc600078ec0ff */
[----:B-1----:R-:W-:Y:S01]  /*0d90*/  @!P0 FADD R11, R11, R3 ;  /* 0x000000030b0b8221 */ /* 0x002fe20000000000 */
[----:B------:R-:W-:Y:S01]  /*0da0*/  ISETP.GT.AND P0, PT, R7, R2, PT ;  /* 0x000000020700720c */ /* 0x000fe20003f04270 */
[----:B------:R-:W-:Y:S01]  /*0db0*/  VIADD R7, R9, 0x8 ;  /* 0x0000000809077836 */ /* 0x000fe20000000000 */
[----:B0-----:R-:W-:Y:S02]  /*0dc0*/  @!P1 LEA R13, R13, R6, 0x18 ;  /* 0x000000060d0d9211 */ /* 0x001fe400078ec0ff */
[----:B------:R-:W0:Y:S03]  /*0dd0*/  SHFL.DOWN PT, R3, R11, 0x4, R2 ;  /* 0x088000000b037989 */ /* 0x000e2600000e0002 */
[----:B------:R-:W-:-:S06]  /*0de0*/  @!P1 IMAD.IADD R4, R4, 0x1, R13 ;  /* 0x0000000104049824 */ /* 0x000fcc00078e020d */
[----:B0-----:R-:W-:Y:S01]  /*0df0*/  @!P0 FADD R11, R11, R3 ;  /* 0x000000030b0b8221 */ /* 0x001fe20000000000 */
[-C--:B------:R-:W-:Y:S02]  /*0e00*/  ISETP.GT.AND P0, PT, R7, R2.reuse, PT ;  /* 0x000000020700720c */ /* 0x080fe40003f04270 */
[----:B------:R-:W-:Y:S02]  /*0e10*/  IADD3 R7, PT, PT, R9, 0x10, RZ ;  /* 0x0000001009077810 */ /* 0x000fe40007ffe0ff */
[----:B------:R-:W0:Y:S09]  /*0e20*/  SHFL.DOWN PT, R3, R11, 0x8, R2 ;  /* 0x090000000b037989 */ /* 0x000e3200000e0002 */
[----:B0-----:R-:W-:Y:S01]  /*0e30*/  @!P0 FADD R11, R11, R3 ;  /* 0x000000030b0b8221 */ /* 0x001fe20000000000 */
[----:B------:R-:W-:-:S04]  /*0e40*/  ISETP.GT.AND P0, PT, R7, R2, PT ;  /* 0x000000020700720c */ /* 0x000fc80003f04270 */
[----:B------:R-:W0:Y:S09]  /*0e50*/  SHFL.DOWN PT, R3, R11, 0x10, R2 ;  /* 0x0a0000000b037989 */ /* 0x000e3200000e0002 */
        /* <DEDUP_REMOVED lines=13> */
[----:B------:R-:W1:Y:S04]  /*0f30*/  LDS R0, [UR4+0xc] ;  /* 0x00000c04ff007984 */ /* 0x000e680008000800 */
[----:B------:R-:W0:Y:S04]  /*0f40*/  LDS.128 R12, [UR4+0x10] ;  /* 0x00001004ff0c7984 */ /* 0x000e280008000c00 */
[----:B------:R-:W2:Y:S01]  /*0f50*/  LDS.64 R2, [UR4+0x20] ;  /* 0x00002004ff027984 */ /* 0x000ea20008000a00 */
[----:B-1----:R-:W-:Y:S01]  /*0f60*/  @P2 FADD R9, R9, R0 ;  /* 0x0000000009092221 */ /* 0x002fe20000000000 */
[----:B------:R-:W-:-:S03]  /*0f70*/  ISETP.GT.AND P2, PT, R5, 0xa0, PT ;  /* 0x000000a00500780c */ /* 0x000fc60003f44270 */
[----:B0-----:R-:W-:Y:S01]  /*0f80*/  @P4 FADD R9, R9, R12 ;  /* 0x0000000c09094221 */ /* 0x001fe20000000000 */
        /* <DEDUP_REMOVED lines=8> */
.L_x_58:
[----:B------:R-:W0:Y:S01]  /*1010*/  S2R R0, SR_TID.X ;  /* 0x0000000000007919 */ /* 0x000e220000002100 */
[----:B------:R-:W1:Y:S01]  /*1020*/  LDC.64 R4, c[0x0][0x380] ;  /* 0x0000e000ff047b82 */ /* 0x000e620000000a00 */
[----:B0-----:R-:W-:-:S04]  /*1030*/  VIADD R7, R0, UR7 ;  /* 0x0000000700077c36 */ /* 0x001fc80008000000 */
[----:B-1----:R-:W-:-:S05]  /*1040*/  IMAD.WIDE.U32 R4, R7, 0x4, R4 ;  /* 0x0000000407047825 */ /* 0x002fca00078e0004 */
[----:B------:R-:W2:Y:S04]  /*1050*/  LDG.E R7, desc[UR14][R4.64] ;  /* 0x0000000e04077981 */ /* 0x000ea8000c1e1900 */
[----:B------:R-:W2:Y:S04]  /*1060*/  LDG.E R8, desc[UR14][R4.64+0x400] ;  /* 0x0004000e04087981 */ /* 0x000ea8000c1e1900 */
[----:B------:R-:W3:Y:S04]  /*1070*/  LDG.E R9, desc[UR14][R4.64+0x800] ;  /* 0x0008000e04097981 */ /* 0x000ee8000c1e1900 */
[----:B------:R-:W3:Y:S04]  /*1080*/  LDG.E R10, desc[UR14][R4.64+0xc00] ;  /* 0x000c000e040a7981 */ /* 0x000ee8000c1e1900 */
[----:B------:R-:W4:Y:S04]  /*1090*/  LDG.E R11, desc[UR14][R4.64+0x1000] ;  /* 0x0010000e040b7981 */ /* 0x000f28000c1e1900 */
[----:B------:R-:W4:Y:S04]  /*10a0*/  LDG.E R12, desc[UR14][R4.64+0x1400] ;  /* 0x0014000e040c7981 */ /* 0x000f28000c1e1900 */
[----:B------:R-:W5:Y:S04]  /*10b0*/  LDG.E R13, desc[UR14][R4.64+0x1800] ;  /* 0x0018000e040d7981 */ /* 0x000f68000c1e1900 */
        /* <DEDUP_REMOVED lines=8> */
[----:B------:R-:W5:Y:S01]  /*1140*/  LDG.E R21, desc[UR14][R4.64+0x3c00] ;  /* 0x003c000e04157981 */ /* 0x000f62000c1e1900 */
[----:B------:R-:W-:-:S04]  /*1150*/  ISETP.GE.U32.AND P0, PT, R23, UR5, PT ;  /* 0x0000000517007c0c */ /* 0x000fc8000bf06070 */
[----:B------:R-:W-:Y:S01]  /*1160*/  ISETP.GE.U32.AND.EX P0, PT, R22, UR4, PT, P0 ;  /* 0x0000000416007c0c */ /* 0x000fe2000bf06100 */
        /* <DEDUP_REMOVED lines=13> */
[----:B------:R-:W-:-:S04]  /*1240*/  FADD R6, R15, R6 ;  /* 0x000000060f067221 */ /* 0x000fc80000000000 */
[----:B------:R-:W-:Y:S01]  /*1250*/  FADD R7, R7, R6 ;  /* 0x0000000607077221 */ /* 0x000fe20000000000 */
[----:B------:R-:W-:Y:S06]  /*1260*/  @!P0 BRA `(.L_x_73) ;  /* 0x0000000c006c8947 */ /* 0x000fec0003800000 */
[----:B------:R-:W-:Y:S01]  /*1270*/  UIADD3 UR8, UP0, UPT, UR5, UR7, URZ ;  /* 0x0000000705087290 */ /* 0x000fe2000ff1e0ff */
[----:B------:R-:W-:Y:S01]  /*1280*/  IADD3 R23, P2, PT, R2, -0x1000, RZ ;  /* 0xfffff00002177810 */ /* 0x000fe20007f5e0ff */
[----:B------:R-:W0:Y:S01]  /*1290*/  LDCU.64 UR12, c[0x0][0x380] ;  /* 0x00007000ff0c77ac */ /* 0x000e220008000a00 */
[----:B------:R-:W-:Y:S02]  /*12a0*/  LOP3.LUT R5, RZ, R0, RZ, 0x33, !PT ;  /* 0x00000000ff057212 */ /* 0x000fe400078e33ff */
[----:B------:R-:W-:Y:S01]  /*12b0*/  IADD3.X R8, PT, PT, R3, -0x1, RZ, P2, !PT ;  /* 0xffffffff03087810 */ /* 0x000fe200017fe4ff */
[----:B------:R-:W-:Y:S01]  /*12c0*/  UIADD3.X UR9, UPT, UPT, URZ, UR4, URZ, UP0, !UPT ;  /* 0x00000004ff097290 */ /* 0x000fe200087fe4ff */
[----:B------:R-:W-:Y:S01]  /*12d0*/  ISETP.LT.U32.AND P0, PT, R23, UR8, PT ;  /* 0x0000000817007c0c */ /* 0x000fe2000bf01070 */
[----:B------:R-:W-:Y:S01]  /*12e0*/  UMOV UR6, UR5 ;  /* 0x0000000500067c82 */ /* 0x000fe20008000000 */
[----:B------:R-:W-:Y:S01]  /*12f0*/  IADD3 R9, P1, PT, R0, UR8, RZ ;  /* 0x0000000800097c10 */ /* 0x000fe2000ff3e0ff */
[----:B------:R-:W-:Y:S01]  /*1300*/  UMOV UR4, URZ ;  /* 0x000000ff00047c82 */ /* 0x000fe20008000000 */
[----:B------:R-:W-:Y:S01]  /*1310*/  IADD3 R5, PT, PT, R2, -UR5, R5 ;  /* 0x8000000502057c10 */ /* 0x000fe2000fffe005 */
[----:B------:R-:W-:Y:S01]  /*1320*/  UMOV UR10, UR8 ;  /* 0x00000008000a7c82 */ /* 0x000fe20008000000 */
[----:B------:R-:W-:Y:S01]  /*1330*/  MOV R11, UR9 ;  /* 0x00000009000b7c02 */ /* 0x000fe20008000f00 */
[----:B------:R-:W-:-:S03]  /*1340*/  IMAD.X R0, RZ, RZ, UR9, P1 ;  /* 0x00000009ff007e24 */ /* 0x000fc600088e06ff */
[----:B------:R-:W-:Y:S02]  /*1350*/  ISETP.GT.U32.AND.EX P0, PT, R11, R8, PT, P0 ;  /* 0x000000080b00720c */ /* 0x000fe40003f04100 */
[----:B0-----:R-:W-:-:S04]  /*1360*/  LEA R6, P2, R9, UR12, 0x2 ;  /* 0x0000000c09067c11 */ /* 0x001fc8000f8410ff */
[----:B------:R-:W-:Y:S02]  /*1370*/  IADD3 R6, P1, PT, R6, 0x2000, RZ ;  /* 0x0000200006067810 */ /* 0x000fe40007f3e0ff */
[----:B------:R-:W-:Y:S02]  /*1380*/  LEA.HI.X R9, R9, UR13, R0, 0x2, P2 ;  /* 0x0000000d09097c11 */ /* 0x000fe400090f1400 */
[----:B------:R-:W-:Y:S01]  /*1390*/  IADD3 R0, PT, PT, R5, -UR7, RZ ;  /* 0x8000000705007c10 */ /* 0x000fe2000fffe0ff */
[----:B------:R-:W-:Y:S02]  /*13a0*/  UMOV UR7, UR9 ;  /* 0x0000000900077c82 */ /* 0x000fe40008000000 */
[----:B------:R-:W-:Y:S01]  /*13b0*/  IMAD.X R9, RZ, RZ, R9, P1 ;  /* 0x000000ffff097224 */ /* 0x000fe200008e0609 */
[----:B------:R-:W-:Y:S06]  /*13c0*/  @P0 BRA `(.L_x_74) ;  /* 0x0000000400000947 */ /* 0x000fec0003800000 */
[----:B------:R-:W0:Y:S01]  /*13d0*/  LDC.64 R2, c[0x0][0x3b8] ;  /* 0x0000ee00ff027b82 */ /* 0x000e220000000a00 */
[----:B------:R-:W1:Y:S01]  /*13e0*/  LDCU.64 UR12, c[0x0][0x380] ;  /* 0x00007000ff0c77ac */ /* 0x000e620008000a00 */
[----:B------:R-:W-:Y:S01]  /*13f0*/  NOP ;  /* 0x0000000000007918 */ /* 0x000fe20000000000 */
.L_x_75:
[----:B------:R-:W2:Y:S02]  /*1400*/  S2R R5, SR_TID.X ;  /* 0x0000000000057919 */ /* 0x000ea40000002100 */
[----:B--2---:R-:W-:-:S04]  /*1410*/  IADD3 R5, P0, PT, R5, UR8, RZ ;  /* 0x0000000805057c10 */ /* 0x004fc8000ff1e0ff */
[----:B------:R-:W-:Y:S02]  /*1420*/  IADD3.X R10, PT, PT, RZ, UR9, RZ, P0, !PT ;  /* 0x00000009ff0a7c10 */ /* 0x000fe400087fe4ff */
[----:B-1----:R-:W-:-:S04]  /*1430*/  LEA R4, P0, R5, UR12, 0x2 ;  /* 0x0000000c05047c11 */ /* 0x002fc8000f8010ff */
[----:B------:R-:W-:-:S05]  /*1440*/  LEA.HI.X R5, R5, UR13, R10, 0x2, P0 ;  /* 0x0000000d05057c11 */ /* 0x000fca00080f140a */
        /* <DEDUP_REMOVED lines=15> */
[----:B------:R1:W5:Y:S01]  /*1540*/  LDG.E R22, desc[UR14][R4.64+0x3c00] ;  /* 0x003c000e04167981 */ /* 0x000362000c1e1900 */
[----:B------:R-:W-:-:S02]  /*1550*/  USHF.R.S32.HI UR11, URZ, 0x1f, UR5 ;  /* 0x0000001fff0b7899 */ /* 0x000fc40008011405 */
[----:B------:R-:W-:-:S04]  /*1560*/  UIADD3 UR6, UP0, UPT, UR5, UR10, URZ ;  /* 0x0000000a05067290 */ /* 0x000fc8000ff1e0ff */
[----:B------:R-:W-:Y:S01]  /*1570*/  UIADD3.X UR7, UPT, UPT, UR11, UR7, URZ, UP0, !UPT ;  /* 0x000000070b077290 */ /* 0x000fe200087fe4ff */
[----:B--2---:R-:W-:Y:S01]  /*1580*/  FADD R7, R24, R7 ;  /* 0x0000000718077221 */ /* 0x004fe20000000000 */
[----:B0-----:R-:W-:-:S04]  /*1590*/  IADD3 R24, P1, PT, R2, -UR8, RZ ;  /* 0x8000000802187c10 */ /* 0x001fc8000ff3e0ff */
[----:B------:R-:W-:Y:S02]  /*15a0*/  ISETP.GE.U32.AND P0, PT, R24, UR5, PT ;  /* 0x0000000518007c0c */ /* 0x000fe4000bf06070 */
[----:B-1----:R-:W-:Y:S01]  /*15b0*/  IADD3.X R4, PT, PT, R3, ~UR9, RZ, P1, !PT ;  /* 0x8000000903047c10 */ /* 0x002fe20008ffe4ff */
[----:B---3--:R-:W-:-:S03]  /*15c0*/  FADD R26, R25, R26 ;  /* 0x0000001a191a7221 */ /* 0x008fc60000000000 */
[----:B------:R-:W-:Y:S01]  /*15d0*/  ISETP.GE.U32.AND.EX P0, PT, R4, UR11, PT, P0 ;  /* 0x0000000b04007c0c */ /* 0x000fe2000bf06100 */
        /* <DEDUP_REMOVED lines=12> */
[----:B------:R-:W-:-:S04]  /*16a0*/  FADD R7, R7, R10 ;  /* 0x0000000a07077221 */ /* 0x000fc80000000000 */
[----:B------:R-:W-:Y:S01]  /*16b0*/  FADD R7, R22, R7 ;  /* 0x0000000716077221 */ /* 0x000fe20000000000 */
[----:B------:R-:W-:Y:S06]  /*16c0*/  @!P0 BRA `(.L_x_73) ;  /* 0x0000000800548947 */ /* 0x000fec0003800000 */
[----:B------:R-:W-:Y:S01]  /*16d0*/  UIADD3 UR8, UP0, UPT, UR5, UR8, URZ ;  /* 0x0000000805087290 */ /* 0x000fe2000ff1e0ff */
[----:B------:R-:W-:Y:S01]  /*16e0*/  MOV R5, R9 ;  /* 0x0000000900057202 */ /* 0x000fe20000000f00 */
[----:B------:R-:W-:Y:S01]  /*16f0*/  IMAD.U32 R11, RZ, RZ, UR5 ;  /* 0x00000005ff0b7e24 */ /* 0x000fe2000f8e00ff */
[----:B------:R-:W-:Y:S01]  /*1700*/  UIADD3 UR4, UPT, UPT, UR4, 0x1, URZ ;  /* 0x0000000104047890 */ /* 0x000fe2000fffe0ff */
[----:B------:R-:W-:Y:S01]  /*1710*/  IMAD.MOV.U32 R4, RZ, RZ, R6 ;  /* 0x000000ffff047224 */ /* 0x000fe200078e0006 */
[----:B------:R-:W-:Y:S01]  /*1720*/  UIADD3.X UR9, UPT, UPT, UR11, UR9, URZ, UP0, !UPT ;  /* 0x000000090b097290 */ /* 0x000fe200087fe4ff */
[----:B------:R-:W-:Y:S01]  /*1730*/  ISETP.LT.U32.AND P0, PT, R23, UR8, PT ;  /* 0x0000000817007c0c */ /* 0x000fe2000bf01070 */
[----:B------:R-:W-:Y:S01]  /*1740*/  VIADD R0, R0, -UR5 ;  /* 0x8000000500007c36 */ /* 0x000fe20008000000 */
[----:B------:R-:W-:Y:S01]  /*1750*/  UMOV UR10, UR6 ;  /* 0x00000006000a7c82 */ /* 0x000fe20008000000 */
[----:B------:R-:W-:Y:S02]  /*1760*/  IMAD.WIDE R4, R11, 0x4, R4 ;  /* 0x000000040b047825 */ /* 0x000fe400078e0204 */
[----:B------:R-:W-:-:S02]  /*1770*/  MOV R13, UR9 ;  /* 0x00000009000d7c02 */ /* 0x000fc40008000f00 */
[----:B------:R-:W-:Y:S01]  /*1780*/  IMAD.MOV.U32 R6, RZ, RZ, R4 ;  /* 0x000000ffff067224 */ /* 0x000fe200078e0004 */
[----:B------:R-:W-:Y:S02]  /*1790*/  MOV R9, R5 ;  /* 0x0000000500097202 */ /* 0x000fe40000000f00 */
[----:B------:R-:W-:-:S13]  /*17a0*/  ISETP.GT.U32.AND.EX P0, PT, R13, R8, PT, P0 ;  /* 0x000000080d00720c */ /* 0x000fda0003f04100 */
[----:B------:R-:W-:Y:S05]  /*17b0*/  @!P0 BRA `(.L_x_75) ;  /* 0xfffffffc00108947 */ /* 0x000fea000383ffff */
[----:B------:R-:W-:-:S05]  /*17c0*/  UMOV UR6, UR5 ;  /* 0x0000000500067c82 */ /* 0x000fca0008000000 */
.L_x_74:
[----:B------:R-:W0:Y:S01]  /*17d0*/  S2R R5, SR_TID.X ;  /* 0x0000000000057919 */ /* 0x000e220000002100 */
[C---:B------:R-:W-:Y:S01]  /*17e0*/  IADD3 R4, PT, PT, R2.reuse, -UR8, RZ ;  /* 0x8000000802047c10 */ /* 0x040fe2000fffe0ff */
[----:B------:R-:W-:Y:S01]  /*17f0*/  IMAD.U32 R8, RZ, RZ, UR9 ;  /* 0x00000009ff087e24 */ /* 0x000fe2000f8e00ff */
[----:B------:R-:W-:Y:S01]  /*1800*/  ISETP.LE.U32.AND P1, PT, R2, UR8, PT ;  /* 0x0000000802007c0c */ /* 0x000fe2000bf23070 */
[----:B------:R-:W-:Y:S01]  /*1810*/  BSSY.RECONVERGENT B1, `(.L_x_73) ;  /* 0x0000080000017945 */ /* 0x000fe20003800200 */
[----:B0-----:R-:W-:-:S04]  /*1820*/  ISETP.GE.AND P0, PT, R5, R4, PT ;  /* 0x000000040500720c */ /* 0x001fc80003f06270 */
[----:B------:R-:W-:-:S13]  /*1830*/  ISETP.GE.U32.OR.EX P0, PT, R8, R3, P0, P1 ;  /* 0x000000030800720c */ /* 0x000fda0000706510 */
[----:B------:R-:W-:Y:S05]  /*1840*/  @P0 BRA `(.L_x_76) ;  /* 0x0000000400f00947 */ /* 0x000fea0003800000 */
[----:B------:R-:W0:Y:S01]  /*1850*/  LDC R4, c[0x0][0x3c0] ;  /* 0x0000f000ff047b82 */ /* 0x000e220000000800 */
[----:B------:R-:W-:Y:S01]  /*1860*/  USHF.L.U32 UR5, UR16, 0xc, URZ ;  /* 0x0000000c10057899 */ /* 0x000fe200080006ff */
[----:B------:R-:W-:Y:S01]  /*1870*/  LOP3.LUT R3, RZ, R5, RZ, 0x33, !PT ;  /* 0x00000005ff037212 */ /* 0x000fe200078e33ff */
[----:B------:R-:W-:Y:S02]  /*1880*/  BSSY.RECONVERGENT B2, `(.L_x_77) ;  /* 0x0000037000027945 */ /* 0x000fe40003800200 */
[----:B------:R-:W-:-:S06]  /*1890*/  UIADD3 UR5, UPT, UPT, UR5, UR6, URZ ;  /* 0x0000000605057290 */ /* 0x000fcc000fffe0ff */
[----:B------:R-:W-:Y:S01]  /*18a0*/  IADD3 R2, PT, PT, R2, -UR5, R3 ;  /* 0x8000000502027c10 */ /* 0x000fe2000fffe003 */
[----:B0-----:R-:W-:Y:S01]  /*18b0*/  IMAD R3, R4, UR4, RZ ;  /* 0x0000000404037c24 */ /* 0x001fe2000f8e02ff */
[----:B------:R-:W-:-:S03]  /*18c0*/  MOV R4, R5 ;  /* 0x0000000500047202 */ /* 0x000fc60000000f00 */
[----:B------:R-:W-:-:S05]  /*18d0*/  IMAD R2, R3, -0x1000, R2 ;  /* 0xfffff00003027824 */ /* 0x000fca00078e0202 */
[C---:B------:R-:W-:Y:S02]  /*18e0*/  ISETP.GE.U32.AND P0, PT, R2.reuse, 0xf00, PT ;  /* 0x00000f000200780c */ /* 0x040fe40003f06070 */
[----:B------:R-:W-:-:S04]  /*18f0*/  LEA.HI R19, R2, 0x1, RZ, 0x18 ;  /* 0x0000000102137811 */ /* 0x000fc800078fc0ff */
[----:B------:R-:W-:-:S04]  /*1900*/  LOP3.LUT R21, R19, 0xf, RZ, 0xc0, !PT ;  /* 0x0000000f13157812 */ /* 0x000fc800078ec0ff */
[----:B------:R-:W-:-:S03]  /*1910*/  ISETP.NE.AND P1, PT, R21, RZ, PT ;  /* 0x000000ff1500720c */ /* 0x000fc60003f25270 */
[----:B------:R-:W-:Y:S10]  /*1920*/  @!P0 BRA `(.L_x_78) ;  /* 0x0000000000b08947 */ /* 0x000ff40003800000 */
[----:B------:R-:W-:Y:S01]  /*1930*/  LEA.HI R2, R0, 0x1, RZ, 0x18 ;  /* 0x0000000100027811 */ /* 0x000fe200078fc0ff */
[----:B------:R-:W-:-:S03]  /*1940*/  IMAD.MOV.U32 R4, RZ, RZ, R5 ;  /* 0x000000ffff047224 */ /* 0x000fc600078e0005 */
[----:B------:R-:W-:-:S04]  /*1950*/  LOP3.LUT R2, R2, 0x1fffff0, RZ, 0xc0, !PT ;  /* 0x01fffff002027812 */ /* 0x000fc800078ec0ff */
[----:B------:R-:W-:-:S07]  /*1960*/  IADD3 R8, PT, PT, -R2, RZ, RZ ;  /* 0x000000ff02087210 */ /* 0x000fce0007ffe1ff */
.L_x_79:
[----:B------:R-:W-:Y:S01]  /*1970*/  IMAD.MOV.U32 R2, RZ, RZ, R6 ;  /* 0x000000ffff027224 */ /* 0x000fe200078e0006 */
[----:B------:R-:W-:-:S05]  /*1980*/  MOV R3, R9 ;  /* 0x0000000900037202 */ /* 0x000fca0000000f00 */
[----:B------:R-:W2:Y:S04]  /*1990*/  LDG.E R18, desc[UR14][R2.64+-0x2000] ;  /* 0xffe0000e02127981 */ /* 0x000ea8000c1e1900 */
[----:B------:R-:W3:Y:S04]  /*19a0*/  LDG.E R17, desc[UR14][R2.64+-0x1c00] ;  /* 0xffe4000e02117981 */ /* 0x000ee8000c1e1900 */
        /* <DEDUP_REMOVED lines=14> */
[----:B------:R-:W-:-:S02]  /*1a90*/  VIADD R8, R8, 0x10 ;  /* 0x0000001008087836 */ /* 0x000fc40000000000 */
[----:B------:R-:W-:-:S03]  /*1aa0*/  VIADD R4, R4, 0x1000 ;  /* 0x0000100004047836 */ /* 0x000fc60000000000 */
[----:B------:R-:W-:Y:S01]  /*1ab0*/  ISETP.NE.AND P0, PT, R8, RZ, PT ;  /* 0x000000ff0800720c */ /* 0x000fe20003f05270 */
[----:B--2---:R-:W-:-:S04]  /*1ac0*/  FADD R18, R18, R7 ;  /* 0x0000000712127221 */ /* 0x004fc80000000000 */
        /* <DEDUP_REMOVED lines=13> */
[----:B------:R-:W-:-:S03]  /*1ba0*/  IADD3 R6, P2, PT, R2, 0x4000, RZ ;  /* 0x0000400002067810 */ /* 0x000fc60007f5e0ff */
[----:B------:R-:W-:Y:S01]  /*1bb0*/  FADD R10, R10, R9 ;  /* 0x000000090a0a7221 */ /* 0x000fe20000000000 */
[----:B------:R-:W-:-:S03]  /*1bc0*/  IADD3.X R9, PT, PT, RZ, R3, RZ, P2, !PT ;  /* 0x00000003ff097210 */ /* 0x000fc600017fe4ff */
[----:B------:R-:W-:Y:S01]  /*1bd0*/  FADD R7, R10, R5 ;  /* 0x000000050a077221 */ /* 0x000fe20000000000 */
[----:B------:R-:W-:Y:S06]  /*1be0*/  @P0 BRA `(.L_x_79) ;  /* 0xfffffffc00600947 */ /* 0x000fec000383ffff */
.L_x_78:
[----:B------:R-:W-:Y:S05]  /*1bf0*/  BSYNC.RECONVERGENT B2 ;  /* 0x0000000000027941 */ /* 0x000fea0003800200 */
.L_x_77:
[----:B------:R-:W-:Y:S05]  /*1c00*/  @!P1 BRA `(.L_x_76) ;  /* 0x0000000400009947 */ /* 0x000fea0003800000 */
[----:B------:R-:W-:Y:S01]  /*1c10*/  ISETP.GE.U32.AND P0, PT, R21, 0x8, PT ;  /* 0x000000081500780c */ /* 0x000fe20003f06070 */
[----:B------:R-:W-:Y:S01]  /*1c20*/  BSSY.RECONVERGENT B2, `(.L_x_80) ;  /* 0x0000019000027945 */ /* 0x000fe20003800200 */
[----:B------:R-:W-:-:S04]  /*1c30*/  LOP3.LUT R9, R19, 0x7, RZ, 0xc0, !PT ;  /* 0x0000000713097812 */ /* 0x000fc800078ec0ff */
[----:B------:R-:W-:-:S07]  /*1c40*/  ISETP.NE.AND P1, PT, R9, RZ, PT ;  /* 0x000000ff0900720c */ /* 0x000fce0003f25270 */
[----:B------:R-:W-:Y:S06]  /*1c50*/  @!P0 BRA `(.L_x_81) ;  /* 0x0000000000548947 */ /* 0x000fec0003800000 */
[----:B------:R-:W-:-:S04]  /*1c60*/  IADD3 R3, P0, PT, R4, UR8, RZ ;  /* 0x0000000804037c10 */ /* 0x000fc8000ff1e0ff */
[----:B------:R-:W-:Y:S02]  /*1c70*/  IADD3.X R6, PT, PT, RZ, UR9, RZ, P0, !PT ;  /* 0x00000009ff067c10 */ /* 0x000fe400087fe4ff */
[----:B------:R-:W-:-:S04]  /*1c80*/  LEA R2, P0, R3, UR12, 0x2 ;  /* 0x0000000c03027c11 */ /* 0x000fc8000f8010ff */
[----:B------:R-:W-:-:S05]  /*1c90*/  LEA.HI.X R3, R3, UR13, R6, 0x2, P0 ;  /* 0x0000000d03037c11 */ /* 0x000fca00080f1406 */
[----:B------:R-:W2:Y:S04]  /*1ca0*/  LDG.E R6, desc[UR14][R2.64] ;  /* 0x0000000e02067981 */ /* 0x000ea8000c1e1900 */
[----:B------:R-:W3:Y:S04]  /*1cb0*/  LDG.E R5, desc[UR14][R2.64+0x400] ;  /* 0x0004000e02057981 */ /* 0x000ee8000c1e1900 */
[----:B------:R-:W4:Y:S04]  /*1cc0*/  LDG.E R8, desc[UR14][R2.64+0x800] ;  /* 0x0008000e02087981 */ /* 0x000f28000c1e1900 */
[----:B------:R-:W5:Y:S04]  /*1cd0*/  LDG.E R10, desc[UR14][R2.64+0xc00] ;  /* 0x000c000e020a7981 */ /* 0x000f68000c1e1900 */
[----:B------:R-:W5:Y:S04]  /*1ce0*/  LDG.E R12, desc[UR14][R2.64+0x1000] ;  /* 0x0010000e020c7981 */ /* 0x000f68000c1e1900 */
[----:B------:R-:W5:Y:S04]  /*1cf0*/  LDG.E R14, desc[UR14][R2.64+0x1400] ;  /* 0x0014000e020e7981 */ /* 0x000f68000c1e1900 */
[----:B------:R-:W5:Y:S04]  /*1d00*/  LDG.E R16, desc[UR14][R2.64+0x1800] ;  /* 0x0018000e02107981 */ /* 0x000f68000c1e1900 */
[----:B------:R-:W5:Y:S01]  /*1d10*/  LDG.E R18, desc[UR14][R2.64+0x1c00] ;  /* 0x001c000e02127981 */ /* 0x000f62000c1e1900 */
[----:B------:R-:W-:-:S02]  /*1d20*/  VIADD R4, R4, 0x800 ;  /* 0x0000080004047836 */ /* 0x000fc40000000000 */
[----:B--2---:R-:W-:-:S04]  /*1d30*/  FADD R6, R7, R6 ;  /* 0x0000000607067221 */ /* 0x004fc80000000000 */
[----:B---3--:R-:W-:-:S04]  /*1d40*/  FADD R5, R6, R5 ;  /* 0x0000000506057221 */ /* 0x008fc80000000000 */
[----:B----4-:R-:W-:-:S04]  /*1d50*/  FADD R5, R5, R8 ;  /* 0x0000000805057221 */ /* 0x010fc80000000000 */
[----:B-----5:R-:W-:-:S04]  /*1d60*/  FADD R5, R5, R10 ;  /* 0x0000000a05057221 */ /* 0x020fc80000000000 */
[----:B------:R-:W-:-:S04]  /*1d70*/  FADD R5, R5, R12 ;  /* 0x0000000c05057221 */ /* 0x000fc80000000000 */
[----:B------:R-:W-:-:S04]  /*1d80*/  FADD R5, R5, R14 ;  /* 0x0000000e05057221 */ /* 0x000fc80000000000 */
[----:B------:R-:W-:-:S04]  /*1d90*/  FADD R5, R5, R16 ;  /* 0x0000001005057221 */ /* 0x000fc80000000000 */
[----:B------:R-:W-:-:S07]  /*1da0*/  FADD R7, R5, R18 ;  /* 0x0000001205077221 */ /* 0x000fce0000000000 */
.L_x_81:
[----:B------:R-:W-:Y:S05]  /*1db0*/  BSYNC.RECONVERGENT B2 ;  /* 0x0000000000027941 */ /* 0x000fea0003800200 */
.L_x_80:
[----:B------:R-:W-:Y:S05]  /*1dc0*/  @!P1 BRA `(.L_x_76) ;  /* 0x0000000000909947 */ /* 0x000fea0003800000 */
[----:B------:R-:W-:Y:S01]  /*1dd0*/  ISETP.GE.U32.AND P0, PT, R9, 0x4, PT ;  /* 0x000000040900780c */ /* 0x000fe20003f06070 */
[----:B------:R-:W-:Y:S01]  /*1de0*/  BSSY.RECONVERGENT B2, `(.L_x_82) ;  /* 0x0000010000027945 */ /* 0x000fe20003800200 */
[----:B------:R-:W-:-:S11]  /*1df0*/  LOP3.LUT P1, RZ, R19, 0x3, RZ, 0xc0, !PT ;  /* 0x0000000313ff7812 */ /* 0x000fd6000782c0ff */
[----:B------:R-:W-:Y:S05]  /*1e00*/  @!P0 BRA `(.L_x_83) ;  /* 0x0000000000348947 */ /* 0x000fea0003800000 */
[----:B------:R-:W-:-:S04]  /*1e10*/  IADD3 R3, P0, PT, R4, UR8, RZ ;  /* 0x0000000804037c10 */ /* 0x000fc8000ff1e0ff */
[----:B------:R-:W-:Y:S02]  /*1e20*/  IADD3.X R6, PT, PT, RZ, UR9, RZ, P0, !PT ;  /* 0x00000009ff067c10 */ /* 0x000fe400087fe4ff */
[----:B------:R-:W-:-:S04]  /*1e30*/  LEA R2, P0, R3, UR12, 0x2 ;  /* 0x0000000c03027c11 */ /* 0x000fc8000f8010ff */
[----:B------:R-:W-:-:S05]  /*1e40*/  LEA.HI.X R3, R3, UR13, R6, 0x2, P0 ;  /* 0x0000000d03037c11 */ /* 0x000fca00080f1406 */
[----:B------:R-:W2:Y:S04]  /*1e50*/  LDG.E R6, desc[UR14][R2.64] ;  /* 0x0000000e02067981 */ /* 0x000ea8000c1e1900 */
[----:B------:R-:W3:Y:S04]  /*1e60*/  LDG.E R5, desc[UR14][R2.64+0x400] ;  /* 0x0004000e02057981 */ /* 0x000ee8000c1e1900 */
[----:B------:R-:W4:Y:S04]  /*1e70*/  LDG.E R8, desc[UR14][R2.64+0x800] ;  /* 0x0008000e02087981 */ /* 0x000f28000c1e1900 */
[----:B------:R-:W5:Y:S01]  /*1e80*/  LDG.E R10, desc[UR14][R2.64+0xc00] ;  /* 0x000c000e020a7981 */ /* 0x000f62000c1e1900 */
[----:B------:R-:W-:-:S02]  /*1e90*/  VIADD R4, R4, 0x400 ;  /* 0x0000040004047836 */ /* 0x000fc40000000000 */
[----:B--2---:R-:W-:-:S04]  /*1ea0*/  FADD R6, R7, R6 ;  /* 0x0000000607067221 */ /* 0x004fc80000000000 */
[----:B---3--:R-:W-:-:S04]  /*1eb0*/  FADD R5, R6, R5 ;  /* 0x0000000506057221 */ /* 0x008fc80000000000 */
[----:B----4-:R-:W-:-:S04]  /*1ec0*/  FADD R5, R5, R8 ;  /* 0x0000000805057221 */ /* 0x010fc80000000000 */
[----:B-----5:R-:W-:-:S07]  /*1ed0*/  FADD R7, R5, R10 ;  /* 0x0000000a05077221 */ /* 0x020fce0000000000 */
.L_x_83:
[----:B------:R-:W-:Y:S05]  /*1ee0*/  BSYNC.RECONVERGENT B2 ;  /* 0x0000000000027941 */ /* 0x000fea0003800200 */
.L_x_82:
[----:B------:R-:W-:Y:S05]  /*1ef0*/  @!P1 BRA `(.L_x_76) ;  /* 0x0000000000449947 */ /* 0x000fea0003800000 */
[----:B------:R-:W-:Y:S02]  /*1f00*/  LOP3.LUT R0, R0, 0xffff, RZ, 0xc0, !PT ;  /* 0x0000ffff00007812 */ /* 0x000fe400078ec0ff */
[----:B------:R-:W-:Y:S02]  /*1f10*/  IADD3 R5, P0, PT, R4, UR10, RZ ;  /* 0x0000000a04057c10 */ /* 0x000fe4000ff1e0ff */
[----:B------:R-:W-:Y:S02]  /*1f20*/  LEA.HI R0, R0, 0x1, RZ, 0x18 ;  /* 0x0000000100007811 */ /* 0x000fe400078fc0ff */
[----:B------:R-:W-:Y:S02]  /*1f30*/  LEA R4, P1, R5, UR12, 0x2 ;  /* 0x0000000c05047c11 */ /* 0x000fe4000f8210ff */
[----:B------:R-:W-:Y:S02]  /*1f40*/  LOP3.LUT R0, R0, 0x3, RZ, 0xc0, !PT ;  /* 0x0000000300007812 */ /* 0x000fe400078ec0ff */
[----:B------:R-:W-:-:S03]  /*1f50*/  IADD3.X R2, PT, PT, RZ, UR7, RZ, P0, !PT ;  /* 0x00000007ff027c10 */ /* 0x000fc600087fe4ff */
[----:B------:R-:W-:Y:S01]  /*1f60*/  IMAD.MOV R0, RZ, RZ, -R0 ;  /* 0x000000ffff007224 */ /* 0x000fe200078e0a00 */
[----:B------:R-:W-:-:S07]  /*1f70*/  LEA.HI.X R5, R5, UR13, R2, 0x2, P1 ;  /* 0x0000000d05057c11 */ /* 0x000fce00088f1402 */
.L_x_84:
[----:B------:R-:W-:Y:S01]  /*1f80*/  MOV R2, R4 ;  /* 0x0000000400027202 */ /* 0x000fe20000000f00 */
[----:B------:R-:W-:-:S05]  /*1f90*/  IMAD.MOV.U32 R3, RZ, RZ, R5 ;  /* 0x000000ffff037224 */ /* 0x000fca00078e0005 */
[----:B------:R-:W2:Y:S01]  /*1fa0*/  LDG.E R2, desc[UR14][R2.64] ;  /* 0x0000000e02027981 */ /* 0x000ea2000c1e1900 */
[----:B------:R-:W-:Y:S02]  /*1fb0*/  IADD3 R0, PT, PT, R0, 0x1, RZ ;  /* 0x0000000100007810 */ /* 0x000fe40007ffe0ff */
[----:B------:R-:W-:Y:S02]  /*1fc0*/  IADD3 R4, P1, PT, R4, 0x400, RZ ;  /* 0x0000040004047810 */ /* 0x000fe40007f3e0ff */
[----:B------:R-:W-:-:S03]  /*1fd0*/  ISETP.NE.AND P0, PT, R0, RZ, PT ;  /* 0x000000ff0000720c */ /* 0x000fc60003f05270 */
[----:B------:R-:W-:Y:S02]  /*1fe0*/  IMAD.X R5, RZ, RZ, R5, P1 ;  /* 0x000000ffff057224 */ /* 0x000fe400008e0605 */
[----:B--2---:R-:W-:-:S08]  /*1ff0*/  FADD R7, R2, R7 ;  /* 0x0000000702077221 */ /* 0x004fd00000000000 */
[----:B------:R-:W-:Y:S05]  /*2000*/  @P0 BRA `(.L_x_84) ;  /* 0xfffffffc00dc0947 */ /* 0x000fea000383ffff */
.L_x_76:
[----:B------:R-:W-:Y:S05]  /*2010*/  BSYNC.RECONVERGENT B1 ;  /* 0x0000000000017941 */ /* 0x000fea0003800200 */
.L_x_73:
[----:B------:R-:W0:Y:S01]  /*2020*/  S2R R6, SR_LANEID ;  /* 0x0000000000067919 */ /* 0x000e220000000000 */
[----:B------:R-:W1:Y:S01]  /*2030*/  SHFL.DOWN PT, R0, R7, 0x1, 0x1f ;  /* 0x08201f0007007f89 */ /* 0x000e6200000e0000 */
[----:B------:R-:W2:Y:S01]  /*2040*/  S2R R5, SR_TID.X ;  /* 0x0000000000057919 */ /* 0x000ea20000002100 */
[C---:B0-----:R-:W-:Y:S02]  /*2050*/  ISETP.GT.AND P0, PT, R6.reuse, 0x1e, PT ;  /* 0x0000001e0600780c */ /* 0x041fe40003f04270 */
[----:B------:R-:W-:-:S11]  /*2060*/  ISETP.NE.AND P1, PT, R6, RZ, PT ;  /* 0x000000ff0600720c */ /* 0x000fd60003f25270 */
[----:B-1----:R-:W-:Y:S01]  /*2070*/  @!P0 FADD R7, R0, R7 ;  /* 0x0000000700078221 */ /* 0x002fe20000000000 */
[----:B------:R-:W-:Y:S01]  /*2080*/  ISETP.GT.AND P0, PT, R6, 0x1d, PT ;  /* 0x0000001d0600780c */ /* 0x000fe20003f04270 */
[----:B------:R-:W0:Y:S01]  /*2090*/  @!P1 S2R R4, SR_CgaCtaId ;  /* 0x0000000000049919 */ /* 0x000e220000008800 */
[----:B------:R-:W-:Y:S02]  /*20a0*/  @!P1 MOV R3, 0x400 ;  /* 0x0000040000039802 */ /* 0x000fe40000000f00 */
[----:B--2---:R-:W-:Y:S01]  /*20b0*/  @!P1 SHF.R.U32.HI R2, RZ, 0x3, R5 ;  /* 0x00000003ff029819 */ /* 0x004fe20000011605 */
        /* <DEDUP_REMOVED lines=31> */
[----:B------:R-:W-:-:S07]  /*22b0*/  FADD R9, R2, R3 ;  /* 0x0000000302097221 */ /* 0x000fce0000000000 */
.L_x_72:
[----:B------:R-:W-:Y:S05]  /*22c0*/  BSYNC.RECONVERGENT B0 ;  /* 0x0000000000007941 */ /* 0x000fea0003800200 */
.L_x_57:
[----:B------:R-:W-:Y:S05]  /*22d0*/  @P0 EXIT ;  /* 0x000000000000094d */ /* 0x000fea0003800000 */
[----:B------:R-:W3:Y:S02]  /*22e0*/  LDCU.64 UR4, c[0x0][0x388] ;  /* 0x00007100ff0477ac */ /* 0x000ee40008000a00 */
[----:B---3--:R-:W-:-:S06]  /*22f0*/  UIMAD.WIDE.U32 UR4, UR16, 0x4, UR4 ;  /* 0x00000004100478a5 */ /* 0x008fcc000f8e0004 */
[----:B------:R-:W-:Y:S01]  /*2300*/  IMAD.U32 R2, RZ, RZ, UR4 ;  /* 0x00000004ff027e24 */ /* 0x000fe2000f8e00ff */
[----:B0-2---:R-:W-:-:S05]  /*2310*/  MOV R3, UR5 ;  /* 0x0000000500037c02 */ /* 0x005fca0008000f00 */
[----:B------:R-:W-:Y:S01]  /*2320*/  STG.E desc[UR14][R2.64], R9 ;  /* 0x0000000902007986 */ /* 0x000fe2000c10190e */
[----:B------:R-:W-:Y:S05]  /*2330*/  EXIT ;  /* 0x000000000000794d */ /* 0x000fea0003800000 */
.L_x_85:
        /* <DEDUP_REMOVED lines=12> */
.L_x_300:


//--------------------- .text._ZN3cub18CUB_300001_SM_10006detail6reduce28DeviceReduceSingleTileKernelINS2_10policy_hubIfyN4cuda3std3__44plusIfEEE10Policy1000EN6thrust24THRUST_300001_SM_1000_NS6detail15normal_iteratorINSD_10device_ptrIfEEEEPfyS9_ffNS7_10__identityEEEvT0_T1_T2_T3_T4_T6_ --------------------------
	.section	.text._ZN3cub18CUB_300001_SM_10006detail6reduce28DeviceReduceSingleTileKernelINS2_10policy_hubIfyN4cuda3std3__44plusIfEEE10Policy1000EN6thrust24THRUST_300001_SM_1000_NS6detail15normal_iteratorINSD_10device_ptrIfEEEEPfyS9_ffNS7_10__identityEEEvT0_T1_T2_T3_T4_T6_,"ax",@progbits
	.align	128
        .global         _ZN3cub18CUB_300001_SM_10006detail6reduce28DeviceReduceSingleTileKernelINS2_10policy_hubIfyN4cuda3std3__44plusIfEEE10Policy1000EN6thrust24THRUST_300001_SM_1000_NS6detail15normal_iteratorINSD_10device_ptrIfEEEEPfyS9_ffNS7_10__identityEEEvT0_T1_T2_T3_T4_T6_
        .type           _ZN3cub18CUB_300001_SM_10006detail6reduce28DeviceReduceSingleTileKernelINS2_10policy_hubIfyN4cuda3std3__44plusIfEEE10Policy1000EN6thrust24THRUST_300001_SM_1000_NS6detail15normal_iteratorINSD_10device_ptrIfEEEEPfyS9_ffNS7_10__identityEEEvT0_T1_T2_T3_T4_T6_,@function
        .size           _ZN3cub18CUB_300001_SM_10006detail6reduce28DeviceReduceSingleTileKernelINS2_10policy_hubIfyN4cuda3std3__44plusIfEEE10Policy1000EN6thrust24THRUST_300001_SM_1000_NS6detail15normal_iteratorINSD_10device_ptrIfEEEEPfyS9_ffNS7_10__identityEEEvT0_T1_T2_T3_T4_T6_,(.L_x_301 - _ZN3cub18CUB_300001_SM_10006detail6reduce28DeviceReduceSingleTileKernelINS2_10policy_hubIfyN4cuda3std3__44plusIfEEE10Policy1000EN6thrust24THRUST_300001_SM_1000_NS6detail15normal_iteratorINSD_10device_ptrIfEEEEPfyS9_ffNS7_10__identityEEEvT0_T1_T2_T3_T4_T6_)
        .other          _ZN3cub18CUB_300001_SM_10006detail6reduce28DeviceReduceSingleTileKernelINS2_10policy_hubIfyN4cuda3std3__44plusIfEEE10Policy1000EN6thrust24THRUST_300001_SM_1000_NS6detail15normal_iteratorINSD_10device_ptrIfEEEEPfyS9_ffNS7_10__identityEEEvT0_T1_T2_T3_T4_T6_,@"STO_CUDA_ENTRY STV_DEFAULT"
_ZN3cub18CUB_300001_SM_10006detail6reduce28DeviceReduceSingleTileKernelINS2_10policy_hubIfyN4cuda3std3__44plusIfEEE10Policy1000EN6thrust24THRUST_300001_SM_1000_NS6detail15normal_iteratorINSD_10device_ptrIfEEEEPfyS9_ffNS7_10__identityEEEvT0_T1_T2_T3_T4_T6_:
.text._ZN3cub18CUB_300001_SM_10006detail6reduce28DeviceReduceSingleTileKernelINS2_10policy_hubIfyN4cuda3std3__44plusIfEEE10Policy1000EN6thrust24THRUST_300001_SM_1000_NS6detail15normal_iteratorINSD_10device_ptrIfEEEEPfyS9_ffNS7_10__identityEEEvT0_T1_T2_T3_T4_T6_:
[----:B------:R-:W-:Y:S01]  /*0000*/  LDC R1, c[0x0][0x37c] ;  /* 0x0000df00ff017b82 */ /* 0x000fe20000000800 */
[----:B------:R-:W0:Y:S01]  /*0010*/  LDCU.64 UR4, c[0x0][0x390] ;  /* 0x00007200ff0477ac */ /* 0x000e220008000a00 */
[----:B------:R-:W1:Y:S01]  /*0020*/  LDCU.64 UR6, c[0x0][0x358] ;  /* 0x00006b00ff0677ac */ /* 0x000e620008000a00 */
[----:B0-----:R-:W-:Y:S01]  /*0030*/  MOV R4, UR4 ;  /* 0x0000000400047c02 */ /* 0x001fe20008000f00 */
[----:B------:R-:W-:-:S03]  /*0040*/  IMAD.U32 R0, RZ, RZ, UR5 ;  /* 0x00000005ff007e24 */ /* 0x000fc6000f8e00ff */
[----:B------:R-:W-:-:S04]  /*0050*/  ISETP.NE.U32.AND P0, PT, R4, RZ, PT ;  /* 0x000000ff0400720c */ /* 0x000fc80003f05070 */
[----:B------:R-:W-:-:S13]  /*0060*/  ISETP.NE.AND.EX P0, PT, R0, RZ, PT, P0 ;  /* 0x000000ff0000720c */ /* 0x000fda0003f05300 */
        /* <DEDUP_REMOVED lines=8> */
.L_x_86:
[----:B------:R-:W-:Y:S01]  /*00f0*/  ISETP.GT.U32.AND P0, PT, R4, 0xfff, PT ;  /* 0x00000fff0400780c */ /* 0x000fe20003f04070 */
[----:B------:R-:W-:Y:S03]  /*0100*/  BSSY.RECONVERGENT B0, `(.L_x_87) ;  /* 0x00001f3000007945 */ /* 0x000fe60003800200 */
[----:B------:R-:W-:-:S13]  /*0110*/  ISETP.GT.U32.AND.EX P0, PT, R0, RZ, PT, P0 ;  /* 0x000000ff0000720c */ /* 0x000fda0003f04100 */
[----:B------:R-:W-:Y:S05]  /*0120*/  @P0 BRA `(.L_x_88) ;  /* 0x0000000c00ac0947 */ /* 0x000fea0003800000 */
[----:B------:R-:W0:Y:S01]  /*0130*/  S2R R5, SR_TID.X ;  /* 0x0000000000057919 */ /* 0x000e220000002100 */
[----:B------:R-:W-:Y:S01]  /*0140*/  BSSY.RECONVERGENT B1, `(.L_x_89) ;  /* 0x0000009000017945 */ /* 0x000fe20003800200 */
[----:B------:R-:W-:Y:S01]  /*0150*/  HFMA2 R6, -RZ, RZ, 0, 0 ;  /* 0x00000000ff067431 */ /* 0x000fe200000001ff */
[----:B0-----:R-:W-:Y:S01]  /*0160*/  ISETP.GE.U32.AND P0, PT, R5, R4, PT ;  /* 0x000000040500720c */ /* 0x001fe20003f06070 */
[----:B------:R-:W-:-:S12]  /*0170*/  IMAD.MOV.U32 R7, RZ, RZ, R5 ;  /* 0x000000ffff077224 */ /* 0x000fd800078e0005 */
[----:B------:R-:W-:Y:S05]  /*0180*/  @P0 BRA `(.L_x_90) ;  /* 0x0000000000100947 */ /* 0x000fea0003800000 */
[----:B------:R-:W0:Y:S02]  /*0190*/  LDC.64 R2, c[0x0][0x380] ;  /* 0x0000e000ff027b82 */ /* 0x000e240000000a00 */
[----:B0-----:R-:W-:-:S05]  /*01a0*/  IMAD.WIDE.U32 R2, R5, 0x4, R2 ;  /* 0x0000000405027825 */ /* 0x001fca00078e0002 */
[----:B------:R0:W5:Y:S01]  /*01b0*/  LDG.E R6, desc[UR6][R2.64] ;  /* 0x0000000602067981 */ /* 0x000162000c1e1900 */
[----:B------:R-:W-:-:S07]  /*01c0*/  IADD3 R7, PT, PT, R5, 0x100, RZ ;  /* 0x0000010005077810 */ /* 0x000fce0007ffe0ff */
.L_x_90:
[----:B------:R-:W-:Y:S05]  /*01d0*/  BSYNC.RECONVERGENT B1 ;  /* 0x0000000000017941 */ /* 0x000fea0003800200 */
.L_x_89:
[----:B------:R-:W-:Y:S01]  /*01e0*/  ISETP.GE.U32.AND P0, PT, R7, R4, PT ;  /* 0x000000040700720c */ /* 0x000fe20003f06070 */
[----:B------:R-:W-:-:S12]  /*01f0*/  BSSY.RECONVERGENT B1, `(.L_x_91) ;  /* 0x000006d000017945 */ /* 0x000fd80003800200 */
[----:B------:R-:W-:Y:S05]  /*0200*/  @P0 BRA `(.L_x_92) ;  /* 0x0000000400ac0947 */ /* 0x000fea0003800000 */
[----:B0-----:R-:W-:Y:S01]  /*0210*/  LOP3.LUT R3, RZ, R7, RZ, 0x33, !PT ;  /* 0x00000007ff037212 */ /* 0x001fe200078e33ff */
[----:B------:R-:W-:Y:S04]  /*0220*/  BSSY.RECONVERGENT B2, `(.L_x_93) ;  /* 0x0000033000027945 */ /* 0x000fe80003800200 */
[----:B------:R-:W-:-:S05]  /*0230*/  IMAD.IADD R3, R3, 0x1, R4 ;  /* 0x0000000103037824 */ /* 0x000fca00078e0204 */
[C---:B------:R-:W-:Y:S02]  /*0240*/  ISETP.GE.U32.AND P0, PT, R3.reuse, 0xf00, PT ;  /* 0x00000f000300780c */ /* 0x040fe40003f06070 */
[----:B------:R-:W-:-:S04]  /*0250*/  LEA.HI R8, R3, 0x1, RZ, 0x18 ;  /* 0x0000000103087811 */ /* 0x000fc800078fc0ff */
[----:B------:R-:W-:-:S04]  /*0260*/  LOP3.LUT R22, R8, 0xf, RZ, 0xc0, !PT ;  /* 0x0000000f08167812 */ /* 0x000fc800078ec0ff */
[----:B------:R-:W-:-:S03]  /*0270*/  ISETP.NE.AND P1, PT, R22, RZ, PT ;  /* 0x000000ff1600720c */ /* 0x000fc60003f25270 */
[----:B------:R-:W-:Y:S10]  /*0280*/  @!P0 BRA `(.L_x_94) ;  /* 0x0000000000b08947 */ /* 0x000ff40003800000 */
[----:B------:R-:W0:Y:S01]  /*0290*/  LDC.64 R2, c[0x0][0x380] ;  /* 0x0000e000ff027b82 */ /* 0x000e220000000a00 */
[----:B------:R-:W-:-:S04]  /*02a0*/  LOP3.LUT R9, R8, 0x1fffff0, RZ, 0xc0, !PT ;  /* 0x01fffff008097812 */ /* 0x000fc800078ec0ff */
[----:B------:R-:W-:Y:S01]  /*02b0*/  IADD3 R9, PT, PT, -R9, RZ, RZ ;  /* 0x000000ff09097210 */ /* 0x000fe20007ffe1ff */
[----:B0-----:R-:W-:-:S03]  /*02c0*/  IMAD.WIDE.U32 R2, R7, 0x4, R2 ;  /* 0x0000000407027825 */ /* 0x001fc600078e0002 */
[----:B------:R-:W-:-:S05]  /*02d0*/  IADD3 R2, P0, PT, R2, 0x2000, RZ ;  /* 0x0000200002027810 */ /* 0x000fca0007f1e0ff */
[----:B------:R-:W-:-:S08]  /*02e0*/  IMAD.X R3, RZ, RZ, R3, P0 ;  /* 0x000000ffff037224 */ /* 0x000fd000000e0603 */
.L_x_95:
        /* <DEDUP_REMOVED lines=38> */
.L_x_94:
[----:B------:R-:W-:Y:S05]  /*0550*/  BSYNC.RECONVERGENT B2 ;  /* 0x0000000000027941 */ /* 0x000fea0003800200 */
.L_x_93:
[----:B------:R-:W-:Y:S05]  /*0560*/  @!P1 BRA `(.L_x_92) ;  /* 0x0000000000d49947 */ /* 0x000fea0003800000 */
[----:B------:R-:W-:Y:S01]  /*0570*/  ISETP.GE.U32.AND P0, PT, R22, 0x8, PT ;  /* 0x000000081600780c */ /* 0x000fe20003f06070 */
[----:B------:R-:W-:Y:S01]  /*0580*/  BSSY.RECONVERGENT B2, `(.L_x_96) ;  /* 0x0000017000027945 */ /* 0x000fe20003800200 */
[----:B------:R-:W-:-:S04]  /*0590*/  LOP3.LUT R11, R8, 0x7, RZ, 0xc0, !PT ;  /* 0x00000007080b7812 */ /* 0x000fc800078ec0ff */
[----:B------:R-:W-:-:S07]  /*05a0*/  ISETP.NE.AND P1, PT, R11, RZ, PT ;  /* 0x000000ff0b00720c */ /* 0x000fce0003f25270 */
[----:B------:R-:W-:Y:S06]  /*05b0*/  @!P0 BRA `(.L_x_97) ;  /* 0x00000000004c8947 */ /* 0x000fec0003800000 */
[----:B------:R-:W0:Y:S02]  /*05c0*/  LDC.64 R2, c[0x0][0x380] ;  /* 0x0000e000ff027b82 */ /* 0x000e240000000a00 */
[----:B0-----:R-:W-:-:S05]  /*05d0*/  IMAD.WIDE R2, R7, 0x4, R2 ;  /* 0x0000000407027825 */ /* 0x001fca00078e0202 */
        /* <DEDUP_REMOVED lines=17> */
.L_x_97:
[----:B------:R-:W-:Y:S05]  /*06f0*/  BSYNC.RECONVERGENT B2 ;  /* 0x0000000000027941 */ /* 0x000fea0003800200 */
.L_x_96:
        /* <DEDUP_REMOVED lines=17> */
.L_x_99:
[----:B------:R-:W-:Y:S05]  /*0810*/  BSYNC.RECONVERGENT B2 ;  /* 0x0000000000027941 */ /* 0x000fea0003800200 */
.L_x_98:
[----:B------:R-:W-:Y:S05]  /*0820*/  @!P1 BRA `(.L_x_92) ;  /* 0x0000000000249947 */ /* 0x000fea0003800000 */
[----:B------:R-:W0:Y:S01]  /*0830*/  LDC.64 R8, c[0x0][0x380] ;  /* 0x0000e000ff087b82 */ /* 0x000e220000000a00 */
[----:B------:R-:W-:-:S07]  /*0840*/  IMAD.MOV R10, RZ, RZ, -R10 ;  /* 0x000000ffff0a7224 */ /* 0x000fce00078e0a0a */
.L_x_100:
[----:B0-----:R-:W-:-:S06]  /*0850*/  IMAD.WIDE R2, R7, 0x4, R8 ;  /* 0x0000000407027825 */ /* 0x001fcc00078e0208 */
[----:B------:R-:W2:Y:S01]  /*0860*/  LDG.E R3, desc[UR6][R2.64] ;  /* 0x0000000602037981 */ /* 0x000ea2000c1e1900 */
[----:B------:R-:W-:Y:S01]  /*0870*/  IADD3 R10, PT, PT, R10, 0x1, RZ ;  /* 0x000000010a0a7810 */ /* 0x000fe20007ffe0ff */
[----:B------:R-:W-:-:S03]  /*0880*/  VIADD R7, R7, 0x100 ;  /* 0x0000010007077836 */ /* 0x000fc60000000000 */
[----:B------:R-:W-:Y:S01]  /*0890*/  ISETP.NE.AND P0, PT, R10, RZ, PT ;  /* 0x000000ff0a00720c */ /* 0x000fe20003f05270 */
[----:B--2--5:R-:W-:-:S12]  /*08a0*/  FADD R6, R3, R6 ;  /* 0x0000000603067221 */ /* 0x024fd80000000000 */
[----:B------:R-:W-:Y:S05]  /*08b0*/  @P0 BRA `(.L_x_100) ;  /* 0xfffffffc00e40947 */ /* 0x000fea000383ffff */
.L_x_92:
[----:B------:R-:W-:Y:S05]  /*08c0*/  BSYNC.RECONVERGENT B1 ;  /* 0x0000000000017941 */ /* 0x000fea0003800200 */
.L_x_91:
[----:B------:R-:W-:Y:S02]  /*08d0*/  ISETP.GE.U32.AND P0, PT, R4, 0x100, PT ;  /* 0x000001000400780c */ /* 0x000fe40003f06070 */
[----:B-----5:R-:W-:Y:S02]  /*08e0*/  MOV R9, R6 ;  /* 0x0000000600097202 */ /* 0x020fe40000000f00 */
[----:B------:R-:W-:-:S13]  /*08f0*/  ISETP.GE.U32.AND.EX P0, PT, R0, RZ, PT, P0 ;  /* 0x000000ff0000720c */ /* 0x000fda0003f06100 */
[----:B------:R-:W-:Y:S05]  /*0900*/  @!P0 BRA `(.L_x_101) ;  /* 0x0000000000ac8947 */ /* 0x000fea0003800000 */
[----:B------:R-:W1:Y:S01]  /*0910*/  S2R R6, SR_LANEID ;  /* 0x0000000000067919 */ /* 0x000e620000000000 */
[----:B------:R-:W-:Y:S01]  /*0920*/  ISETP.NE.AND P5, PT, R5, RZ, PT ;  /* 0x000000ff0500720c */ /* 0x000fe20003fa5270 */
        /* <DEDUP_REMOVED lines=14> */
[----:B-1----:R-:W-:-:S05]  /*0a10*/  @!P1 LEA R7, R7, R4, 0x18 ;  /* 0x0000000407079211 */ /* 0x002fca00078ec0ff */
[----:B------:R-:W-:-:S03]  /*0a20*/  @!P1 IMAD.IADD R2, R2, 0x1, R7 ;  /* 0x0000000102029824 */ /* 0x000fc600078e0207 */
[----:B0-----:R-:W-:Y:S01]  /*0a30*/  @!P0 FADD R0, R0, R3 ;  /* 0x0000000300008221 */ /* 0x001fe20000000000 */
[----:B------:R-:W-:-:S04]  /*0a40*/  ISETP.GT.AND P0, PT, R6, 0x17, PT ;  /* 0x000000170600780c */ /* 0x000fc80003f04270 */
[----:B------:R-:W0:Y:S09]  /*0a50*/  SHFL.DOWN PT, R3, R0, 0x8, 0x1f ;  /* 0x09001f0000037f89 */ /* 0x000e3200000e0000 */
[----:B0-----:R-:W-:Y:S01]  /*0a60*/  @!P0 FADD R0, R0, R3 ;  /* 0x0000000300008221 */ /* 0x001fe20000000000 */
[----:B------:R-:W-:-:S04]  /*0a70*/  ISETP.GT.AND P0, PT, R6, 0xf, PT ;  /* 0x0000000f0600780c */ /* 0x000fc80003f04270 */
[----:B------:R-:W0:Y:S02]  /*0a80*/  SHFL.DOWN PT, R3, R0, 0x10, 0x1f ;  /* 0x0a001f0000037f89 */ /* 0x000e2400000e0000 */
[----:B0-----:R-:W-:-:S05]  /*0a90*/  FADD R3, R0, R3 ;  /* 0x0000000300037221 */ /* 0x001fca0000000000 */
[----:B------:R1:W-:Y:S01]  /*0aa0*/  @!P1 STS [R2+0x8], R3 ;  /* 0x0000080302009388 */ /* 0x0003e20000000800 */
[----:B------:R-:W-:Y:S01]  /*0ab0*/  FSEL R8, R0, R3, P0 ;  /* 0x0000000300087208 */ /* 0x000fe20000000000 */
[----:B------:R-:W-:Y:S06]  /*0ac0*/  BAR.SYNC.DEFER_BLOCKING 0x0 ;  /* 0x0000000000007b1d */ /* 0x000fec0000010000 */
[----:B------:R-:W-:Y:S05]  /*0ad0*/  @P5 BRA `(.L_x_102) ;  /* 0x0000001400545947 */ /* 0x000fea0003800000 */
[----:B------:R-:W0:Y:S01]  /*0ae0*/  S2UR UR5, SR_CgaCtaId ;  /* 0x00000000000579c3 */ /* 0x000e220000008800 */
[----:B------:R-:W-:Y:S02]  /*0af0*/  UMOV UR4, 0x400 ;  /* 0x0000040000047882 */ /* 0x000fe40000000000 */
[----:B0-----:R-:W-:-:S09]  /*0b00*/  ULEA UR4, UR5, UR4, 0x18 ;  /* 0x0000000405047291 */ /* 0x001fd2000f8ec0ff */
[----:B-1----:R-:W0:Y:S04]  /*0b10*/  LDS R3, [UR4+0xc] ;  /* 0x00000c04ff037984 */ /* 0x002e280008000800 */
        /* <DEDUP_REMOVED lines=10> */
.L_x_101:
[----:B------:R-:W1:Y:S01]  /*0bc0*/  S2R R8, SR_LANEID ;  /* 0x0000000000087919 */ /* 0x000e620000000000 */
[C---:B0-----:R-:W-:Y:S02]  /*0bd0*/  LOP3.LUT R2, R5.reuse, 0x3e0, RZ, 0xc0, !PT ;  /* 0x000003e005027812 */ /* 0x041fe400078ec0ff */
[----:B------:R-:W-:Y:S02]  /*0be0*/  ISETP.NE.AND P5, PT, R5, RZ, PT ;  /* 0x000000ff0500720c */ /* 0x000fe40003fa5270 */
[----:B------:R-:W-:Y:S02]  /*0bf0*/  LOP3.LUT R7, RZ, R2, RZ, 0x33, !PT ;  /* 0x00000002ff077212 */ /* 0x000fe400078e33ff */
[----:B------:R-:W-:-:S03]  /*0c00*/  IADD3 R3, PT, PT, R2, 0x20, RZ ;  /* 0x0000002002037810 */ /* 0x000fc60007ffe0ff */
[----:B------:R-:W-:Y:S01]  /*0c10*/  IMAD.IADD R7, R7, 0x1, R4 ;  /* 0x0000000107077824 */ /* 0x000fe200078e0204 */
[----:B------:R-:W-:-:S04]  /*0c20*/  ISETP.GT.U32.AND P0, PT, R3, R4, PT ;  /* 0x000000040300720c */ /* 0x000fc80003f04070 */
[----:B------:R-:W-:-:S05]  /*0c30*/  SEL R7, R7, 0x1f, P0 ;  /* 0x0000001f07077807 */ /* 0x000fca0000000000 */
[----:B------:R-:W0:Y:S01]  /*0c40*/  SHFL.DOWN PT, R2, R9, 0x1, R7 ;  /* 0x0820000009027989 */ /* 0x000e2200000e0007 */
[C---:B-1----:R-:W-:Y:S02]  /*0c50*/  ISETP.GE.AND P0, PT, R8.reuse, R7, PT ;  /* 0x000000070800720c */ /* 0x042fe40003f06270 */
[C---:B------:R-:W-:Y:S02]  /*0c60*/  IADD3 R6, PT, PT, R8.reuse, 0x2, RZ ;  /* 0x0000000208067810 */ /* 0x040fe40007ffe0ff */
[----:B------:R-:W-:-:S09]  /*0c70*/  ISETP.NE.AND P1, PT, R8, RZ, PT ;  /* 0x000000ff0800720c */ /* 0x000fd20003f25270 */
[----:B0-----:R-:W-:Y:S01]  /*0c80*/  @!P0 FADD R9, R2, R9 ;  /* 0x0000000902098221 */ /* 0x001fe20000000000 */
[----:B------:R-:W-:Y:S01]  /*0c90*/  ISETP.GT.AND P0, PT, R6, R7, PT ;  /* 0x000000070600720c */ /* 0x000fe20003f04270 */
[----:B------:R-:W-:Y:S02]  /*0ca0*/  VIADD R6, R8, 0x4 ;  /* 0x0000000408067836 */ /* 0x000fe40000000000 */
[----:B------:R-:W0:Y:S01]  /*0cb0*/  @!P1 S2R R11, SR_CgaCtaId ;  /* 0x00000000000b9919 */ /* 0x000e220000008800 */
[----:B------:R-:W-:Y:S01]  /*0cc0*/  @!P1 SHF.R.U32.HI R3, RZ, 0x3, R5 ;  /* 0x00000003ff039819 */ /* 0x000fe20000011605 */
[----:B------:R-:W1:Y:S03]  /*0cd0*/  SHFL.DOWN PT, R2, R9, 0x2, R7 ;  /* 0x0840000009027989 */ /* 0x000e6600000e0007 */
[----:B------:R-:W-:-:S05]  /*0ce0*/  @!P1 LOP3.LUT R3, R3, 0x7c, RZ, 0xc0, !PT ;  /* 0x0000007c03039812 */ /* 0x000fca00078ec0ff */
[----:B-1----:R-:W-:Y:S01]  /*0cf0*/  @!P0 FADD R9, R9, R2 ;  /* 0x0000000209098221 */ /* 0x002fe20000000000 */
[-C--:B------:R-:W-:Y:S02]  /*0d00*/  ISETP.GT.AND P0, PT, R6, R7.reuse, PT ;  /* 0x000000070600720c */ /* 0x080fe40003f04270 */
[----:B------:R-:W-:Y:S02]  /*0d10*/  IADD3 R6, PT, PT, R8, 0x8, RZ ;  /* 0x0000000808067810 */ /* 0x000fe40007ffe0ff */
[----:B------:R-:W1:Y:S09]  /*0d20*/  SHFL.DOWN PT, R2, R9, 0x4, R7 ;  /* 0x0880000009027989 */ /* 0x000e7200000e0007 */
[----:B-1----:R-:W-:Y:S01]  /*0d30*/  @!P0 FADD R9, R9, R2 ;  /* 0x0000000209098221 */ /* 0x002fe20000000000 */
[----:B------:R-:W-:Y:S01]  /*0d40*/  ISETP.GT.AND P0, PT, R6, R7, PT ;  /* 0x000000070600720c */ /* 0x000fe20003f04270 */
[----:B------:R-:W-:-:S03]  /*0d50*/  VIADD R6, R8, 0x10 ;  /* 0x0000001008067836 */ /* 0x000fc60000000000 */
[----:B------:R-:W1:Y:S09]  /*0d60*/  SHFL.DOWN PT, R2, R9, 0x8, R7 ;  /* 0x0900000009027989 */ /* 0x000e7200000e0007 */
[----:B-1----:R-:W-:Y:S01]  /*0d70*/  @!P0 FADD R9, R9, R2 ;  /* 0x0000000209098221 */ /* 0x002fe20000000000 */
[----:B------:R-:W-:-:S02]  /*0d80*/  ISETP.GT.AND P0, PT, R6, R7, PT ;  /* 0x000000070600720c */ /* 0x000fc40003f04270 */
[----:B------:R-:W-:Y:S02]  /*0d90*/  @!P1 MOV R6, 0x400 ;  /* 0x0000040000069802 */ /* 0x000fe40000000f00 */
[----:B------:R-:W1:Y:S02]  /*0da0*/  SHFL.DOWN PT, R2, R9, 0x10, R7 ;  /* 0x0a00000009027989 */ /* 0x000e6400000e0007 */
[----:B0-----:R-:W-:-:S04]  /*0db0*/  @!P1 LEA R6, R11, R6, 0x18 ;  /* 0x000000060b069211 */ /* 0x001fc800078ec0ff */
[----:B------:R-:W-:-:S03]  /*0dc0*/  @!P1 IADD3 R3, PT, PT, R3, R6, RZ ;  /* 0x0000000603039210 */ /* 0x000fc60007ffe0ff */
[----:B-1----:R-:W-:-:S04]  /*0dd0*/  @!P0 FADD R9, R9, R2 ;  /* 0x0000000209098221 */ /* 0x002fc80000000000 */
[----:B------:R-:W-:-:S05]  /*0de0*/  IMAD.MOV.U32 R8, RZ, RZ, R9 ;  /* 0x000000ffff087224 */ /* 0x000fca00078e0009 */
[----:B------:R0:W-:Y:S01]  /*0df0*/  @!P1 STS [R3+0x8], R8 ;  /* 0x0000080803009388 */ /* 0x0001e20000000800 */
[----:B------:R-:W-:Y:S06]  /*0e00*/  BAR.SYNC.DEFER_BLOCKING 0x0 ;  /* 0x0000000000007b1d */ /* 0x000fec0000010000 */
[----:B------:R-:W-:Y:S05]  /*0e10*/  @P5 BRA `(.L_x_102) ;  /* 0x0000001000845947 */ /* 0x000fea0003800000 */
[----:B------:R-:W1:Y:S01]  /*0e20*/  S2UR UR5, SR_CgaCtaId ;  /* 0x00000000000579c3 */ /* 0x000e620000008800 */
[----:B------:R-:W-:Y:S01]  /*0e30*/  UMOV UR4, 0x400 ;  /* 0x0000040000047882 */ /* 0x000fe20000000000 */
[C---:B------:R-:W-:Y:S02]  /*0e40*/  ISETP.GT.U32.AND P3, PT, R4.reuse, 0x20, PT ;  /* 0x000000200400780c */ /* 0x040fe40003f64070 */
[----:B------:R-:W-:Y:S02]  /*0e50*/  ISETP.GT.U32.AND P1, PT, R4, 0x40, PT ;  /* 0x000000400400780c */ /* 0x000fe40003f24070 */
[----:B------:R-:W-:Y:S02]  /*0e60*/  ISETP.GT.U32.AND.EX P3, PT, R0, RZ, PT, P3 ;  /* 0x000000ff0000720c */ /* 0x000fe40003f64130 */
[----:B------:R-:W-:Y:S02]  /*0e70*/  ISETP.GT.U32.AND P0, PT, R4, 0x60, PT ;  /* 0x000000600400780c */ /* 0x000fe40003f04070 */
[----:B------:R-:W-:-:S02]  /*0e80*/  ISETP.GT.U32.AND.EX P1, PT, R0, RZ, PT, P1 ;  /* 0x000000ff0000720c */ /* 0x000fc40003f24110 */
[----:B------:R-:W-:Y:S02]  /*0e90*/  ISETP.GT.U32.AND P2, PT, R4, 0x80, PT ;  /* 0x000000800400780c */ /* 0x000fe40003f44070 */
[----:B------:R-:W-:Y:S02]  /*0ea0*/  ISETP.GT.U32.AND.EX P0, PT, R0, RZ, PT, P0 ;  /* 0x000000ff0000720c */ /* 0x000fe40003f04100 */
[----:B------:R-:W-:Y:S02]  /*0eb0*/  ISETP.GT.U32.AND P4, PT, R4, 0xa0, PT ;  /* 0x000000a00400780c */ /* 0x000fe40003f84070 */
[C---:B------:R-:W-:Y:S02]  /*0ec0*/  ISETP.GT.U32.AND.EX P2, PT, R0.reuse, RZ, PT, P2 ;  /* 0x000000ff0000720c */ /* 0x040fe40003f44120 */
[----:B------:R-:W-:Y:S01]  /*0ed0*/  ISETP.GT.U32.AND.EX P4, PT, R0, RZ, PT, P4 ;  /* 0x000000ff0000720c */ /* 0x000fe20003f84140 */
[----:B-1----:R-:W-:-:S09]  /*0ee0*/  ULEA UR4, UR5, UR4, 0x18 ;  /* 0x0000000405047291 */ /* 0x002fd2000f8ec0ff */
[----:B0-----:R-:W0:Y:S04]  /*0ef0*/  LDS R3, [UR4+0xc] ;  /* 0x00000c04ff037984 */ /* 0x001e280008000800 */
[----:B------:R-:W1:Y:S04]  /*0f00*/  LDS.128 R12, [UR4+0x10] ;  /* 0x00001004ff0c7984 */ /* 0x000e680008000c00 */
[----:B------:R-:W2:Y:S01]  /*0f10*/  LDS.64 R6, [UR4+0x20] ;  /* 0x00002004ff067984 */ /* 0x000ea20008000a00 */
[----:B0-----:R-:W-:Y:S01]  /*0f20*/  @P3 FADD R8, R8, R3 ;  /* 0x0000000308083221 */ /* 0x001fe20000000000 */
[----:B------:R-:W-:-:S03]  /*0f30*/  ISETP.GT.U32.AND P3, PT, R4, 0xc0, PT ;  /* 0x000000c00400780c */ /* 0x000fc60003f64070 */
[----:B-1----:R-:W-:Y:S01]  /*0f40*/  @P1 FADD R8, R8, R12 ;  /* 0x0000000c08081221 */ /* 0x002fe20000000000 */
[----:B------:R-:W-:Y:S02]  /*0f50*/  ISETP.GT.U32.AND P1, PT, R4, 0xe0, PT ;  /* 0x000000e00400780c */ /* 0x000fe40003f24070 */
[----:B------:R-:W-:Y:S01]  /*0f60*/  ISETP.GT.U32.AND.EX P3, PT, R0, RZ, PT, P3 ;  /* 0x000000ff0000720c */ /* 0x000fe20003f64130 */
[----:B------:R-:W-:Y:S01]  /*0f70*/  @P0 FADD R8, R8, R13 ;  /* 0x0000000d08080221 */ /* 0x000fe20000000000 */
[----:B------:R-:W-:-:S03]  /*0f80*/  ISETP.GT.U32.AND.EX P1, PT, R0, RZ, PT, P1 ;  /* 0x000000ff0000720c */ /* 0x000fc60003f24110 */
[----:B------:R-:W-:-:S04]  /*0f90*/  @P2 FADD R8, R8, R14 ;  /* 0x0000000e08082221 */ /* 0x000fc80000000000 */
[----:B------:R-:W-:-:S04]  /*0fa0*/  @P4 FADD R8, R8, R15 ;  /* 0x0000000f08084221 */ /* 0x000fc80000000000 */
[----:B--2---:R-:W-:-:S04]  /*0fb0*/  @P3 FADD R8, R8, R6 ;  /* 0x0000000608083221 */ /* 0x004fc80000000000 */
[----:B------:R-:W-:Y:S01]  /*0fc0*/  @P1 FADD R8, R8, R7 ;  /* 0x0000000708081221 */ /* 0x000fe20000000000 */
[----:B------:R-:W-:Y:S06]  /*0fd0*/  BRA `(.L_x_102) ;  /* 0x0000001000147947 */ /* 0x000fec0003800000 */
.L_x_88:
[----:B------:R-:W0:Y:S01]  /*0fe0*/  S2R R8, SR_TID.X ;  /* 0x0000000000087919 */ /* 0x000e220000002100 */
[----:B------:R-:W0:Y:S02]  /*0ff0*/  LDC.64 R2, c[0x0][0x380] ;  /* 0x0000e000ff027b82 */ /* 0x000e240000000a00 */
[----:B0-----:R-:W-:-:S05]  /*1000*/  IMAD.WIDE.U32 R2, R8, 0x4, R2 ;  /* 0x0000000408027825 */ /* 0x001fca00078e0002 */
        /* <DEDUP_REMOVED lines=16> */
[----:B--2---:R-:W-:Y:S01]  /*1110*/  FADD R9, R9, R12 ;  /* 0x0000000c09097221 */ /* 0x004fe20000000000 */
[----:B---3--:R-:W-:Y:S01]  /*1120*/  FADD R14, R11, R14 ;  /* 0x0000000e0b0e7221 */ /* 0x008fe20000000000 */
[----:B------:R-:W-:-:S03]  /*1130*/  HFMA2 R11, -RZ, RZ, 0, 0.00048828125 ;  /* 0x00001000ff0b7431 */ /* 0x000fc600000001ff */
[----:B------:R-:W-:Y:S01]  /*1140*/  FADD R14, R9, R14 ;  /* 0x0000000e090e7221 */ /* 0x000fe20000000000 */
[----:B------:R-:W-:Y:S01]  /*1150*/  IADD3 R9, P1, PT, R4, -0x1000, RZ ;  /* 0xfffff00004097810 */ /* 0x000fe20007f3e0ff */
[----:B----4-:R-:W-:-:S03]  /*1160*/  FADD R13, R13, R16 ;  /* 0x000000100d0d7221 */ /* 0x010fc60000000000 */
[----:B------:R-:W-:Y:S02]  /*1170*/  ISETP.GE.U32.AND P0, PT, R9, 0x1000, PT ;  /* 0x000010000900780c */ /* 0x000fe40003f06070 */
[----:B------:R-:W-:-:S04]  /*1180*/  IADD3.X R12, PT, PT, R0, -0x1, RZ, P1, !PT ;  /* 0xffffffff000c7810 */ /* 0x000fc80000ffe4ff */
[----:B------:R-:W-:Y:S01]  /*1190*/  ISETP.GE.U32.AND.EX P0, PT, R12, RZ, PT, P0 ;  /* 0x000000ff0c00720c */ /* 0x000fe20003f06100 */
        /* <DEDUP_REMOVED lines=11> */
[----:B------:R-:W-:Y:S01]  /*1250*/  IMAD.MOV.U32 R13, RZ, RZ, RZ ;  /* 0x000000ffff0d7224 */ /* 0x000fe200078e00ff */
[----:B------:R-:W-:Y:S06]  /*1260*/  @!P0 BRA `(.L_x_103) ;  /* 0x0000000000c08947 */ /* 0x000fec0003800000 */
[----:B------:R-:W0:Y:S01]  /*1270*/  LDC.64 R4, c[0x0][0x390] ;  /* 0x0000e400ff047b82 */ /* 0x000e220000000a00 */
[----:B------:R-:W-:Y:S01]  /*1280*/  MOV R11, 0x1000 ;  /* 0x00001000000b7802 */ /* 0x000fe20000000f00 */
[----:B------:R-:W-:-:S07]  /*1290*/  IMAD.MOV.U32 R13, RZ, RZ, RZ ;  /* 0x000000ffff0d7224 */ /* 0x000fce00078e00ff */
.L_x_105:
[----:B------:R-:W-:-:S04]  /*12a0*/  LEA R6, P0, R11, R2, 0x2 ;  /* 0x000000020b067211 */ /* 0x000fc800078010ff */
[----:B------:R-:W-:-:S05]  /*12b0*/  LEA.HI.X R7, R11, R3, R13, 0x2, P0 ;  /* 0x000000030b077211 */ /* 0x000fca00000f140d */
[----:B------:R-:W2:Y:S04]  /*12c0*/  LDG.E R0, desc[UR6][R6.64+0x2400] ;  /* 0x0024000606007981 */ /* 0x000ea8000c1e1900 */
[----:B------:R-:W2:Y:S04]  /*12d0*/  LDG.E R15, desc[UR6][R6.64+0x2800] ;  /* 0x00280006060f7981 */ /* 0x000ea8000c1e1900 */
        /* <DEDUP_REMOVED lines=13> */
[----:B------:R0:W5:Y:S02]  /*13b0*/  LDG.E R20, desc[UR6][R6.64+0x3c00] ;  /* 0x003c000606147981 */ /* 0x000164000c1e1900 */
[----:B0-----:R-:W-:-:S04]  /*13c0*/  IADD3 R6, P1, PT, -R11, R4, RZ ;  /* 0x000000040b067210 */ /* 0x001fc80007f3e1ff */
[----:B------:R-:W-:Y:S01]  /*13d0*/  ISETP.GE.U32.AND P0, PT, R6, 0x1000, PT ;  /* 0x000010000600780c */ /* 0x000fe20003f06070 */
[----:B--2---:R-:W-:Y:S01]  /*13e0*/  FADD R15, R0, R15 ;  /* 0x0000000f000f7221 */ /* 0x004fe20000000000 */
[----:B------:R-:W-:-:S04]  /*13f0*/  MOV R0, R5 ;  /* 0x0000000500007202 */ /* 0x000fc80000000f00 */
[----:B------:R-:W-:Y:S01]  /*1400*/  IADD3.X R6, PT, PT, ~R13, R0, RZ, P1, !PT ;  /* 0x000000000d067210 */ /* 0x000fe20000ffe5ff */
[----:B---3--:R-:W-:-:S03]  /*1410*/  FADD R10, R27, R10 ;  /* 0x0000000a1b0a7221 */ /* 0x008fc60000000000 */
[----:B------:R-:W-:Y:S01]  /*1420*/  ISETP.GE.U32.AND.EX P0, PT, R6, RZ, PT, P0 ;  /* 0x000000ff0600720c */ /* 0x000fe20003f06100 */
[----:B----4-:R-:W-:-:S04]  /*1430*/  FADD R29, R26, R29 ;  /* 0x0000001d1a1d7221 */ /* 0x010fc80000000000 */
[----:B------:R-:W-:Y:S01]  /*1440*/  FADD R10, R10, R29 ;  /* 0x0000001d0a0a7221 */ /* 0x000fe20000000000 */
[----:B-----5:R-:W-:Y:S01]  /*1450*/  FADD R24, R24, R25 ;  /* 0x0000001918187221 */ /* 0x020fe20000000000 */
[----:B------:R-:W-:-:S04]  /*1460*/  FADD R23, R23, R22 ;  /* 0x0000001617177221 */ /* 0x000fc80000000000 */
        /* <DEDUP_REMOVED lines=11> */
[----:B------:R-:W-:-:S05]  /*1520*/  IADD3 R11, P0, PT, R11, 0x1000, RZ ;  /* 0x000010000b0b7810 */ /* 0x000fca0007f1e0ff */
[----:B------:R-:W-:Y:S01]  /*1530*/  IMAD.X R13, RZ, RZ, R13, P0 ;  /* 0x000000ffff0d7224 */ /* 0x000fe200000e060d */
[----:B------:R-:W-:-:S04]  /*1540*/  ISETP.GT.U32.AND P0, PT, R11, R9, PT ;  /* 0x000000090b00720c */ /* 0x000fc80003f04070 */
[----:B------:R-:W-:-:S13]  /*1550*/  ISETP.GT.U32.AND.EX P0, PT, R13, R12, PT, P0 ;  /* 0x0000000c0d00720c */ /* 0x000fda0003f04100 */
[----:B------:R-:W-:Y:S05]  /*1560*/  @!P0 BRA `(.L_x_105) ;  /* 0xfffffffc004c8947 */ /* 0x000fea000383ffff */
.L_x_103:
[CC--:B------:R-:W-:Y:S01]  /*1570*/  IADD3 R3, PT, PT, -R11.reuse, R4.reuse, RZ ;  /* 0x000000040b037210 */ /* 0x0c0fe20007ffe1ff */
[----:B------:R-:W-:Y:S01]  /*1580*/  BSSY.RECONVERGENT B1, `(.L_x_104) ;  /* 0x0000080000017945 */ /* 0x000fe20003800200 */
[----:B------:R-:W-:Y:S02]  /*1590*/  ISETP.GE.U32.AND P1, PT, R11, R4, PT ;  /* 0x000000040b00720c */ /* 0x000fe40003f26070 */
[----:B------:R-:W-:-:S04]  /*15a0*/  ISETP.GE.AND P0, PT, R8, R3, PT ;  /* 0x000000030800720c */ /* 0x000fc80003f06270 */
[----:B------:R-:W-:-:S13]  /*15b0*/  ISETP.GE.U32.OR.EX P0, PT, R13, R0, P0, P1 ;  /* 0x000000000d00720c */ /* 0x000fda0000706510 */
[----:B------:R-:W-:Y:S05]  /*15c0*/  @P0 BRA `(.L_x_106) ;  /* 0x0000000400ec0947 */ /* 0x000fea0003800000 */
[----:B------:R-:W-:Y:S01]  /*15d0*/  LOP3.LUT R0, RZ, R8, RZ, 0x33, !PT ;  /* 0x00000008ff007212 */ /* 0x000fe200078e33ff */
[----:B------:R-:W-:Y:S03]  /*15e0*/  BSSY.RECONVERGENT B2, `(.L_x_107) ;  /* 0x0000038000027945 */ /* 0x000fe60003800200 */
[----:B------:R-:W-:-:S04]  /*15f0*/  IADD3 R0, PT, PT, -R11, R4, R0 ;  /* 0x000000040b007210 */ /* 0x000fc80007ffe100 */
[C---:B------:R-:W-:Y:S02]  /*1600*/  ISETP.GE.U32.AND P1, PT, R0.reuse, 0xf00, PT ;  /* 0x00000f000000780c */ /* 0x040fe40003f26070 */
[----:B------:R-:W-:Y:S02]  /*1610*/  LEA.HI R4, R0, 0x1, RZ, 0x18 ;  /* 0x0000000100047811 */ /* 0x000fe400078fc0ff */
[----:B------:R-:W-:Y:S02]  /*1620*/  MOV R0, R8 ;  /* 0x0000000800007202 */ /* 0x000fe40000000f00 */
[----:B------:R-:W-:-:S04]  /*1630*/  LOP3.LUT R24, R4, 0xf, RZ, 0xc0, !PT ;  /* 0x0000000f04187812 */ /* 0x000fc800078ec0ff */
[----:B------:R-:W-:-:S03]  /*1640*/  ISETP.NE.AND P0, PT, R24, RZ, PT ;  /* 0x000000ff1800720c */ /* 0x000fc60003f05270 */
[----:B------:R-:W-:Y:S10]  /*1650*/  @!P1 BRA `(.L_x_108) ;  /* 0x0000000000c09947 */ /* 0x000ff40003800000 */
[----:B------:R-:W0:Y:S01]  /*1660*/  LDCU.64 UR4, c[0x0][0x380] ;  /* 0x00007000ff0477ac */ /* 0x000e220008000a00 */
[----:B------:R-:W-:Y:S02]  /*1670*/  IADD3 R3, P1, PT, R8, R11, RZ ;  /* 0x0000000b08037210 */ /* 0x000fe40007f3e0ff */
[----:B------:R-:W-:-:S03]  /*1680*/  LOP3.LUT R9, R4, 0x1fffff0, RZ, 0xc0, !PT ;  /* 0x01fffff004097812 */ /* 0x000fc600078ec0ff */
[----:B------:R-:W-:Y:S01]  /*1690*/  IMAD.X R0, RZ, RZ, R13, P1 ;  /* 0x000000ffff007224 */ /* 0x000fe200008e060d */
[----:B------:R-:W-:Y:S02]  /*16a0*/  IADD3 R9, PT, PT, -R9, RZ, RZ ;  /* 0x000000ff09097210 */ /* 0x000fe40007ffe1ff */
[----:B0-----:R-:W-:-:S04]  /*16b0*/  LEA R2, P2, R3, UR4, 0x2 ;  /* 0x0000000403027c11 */ /* 0x001fc8000f8410ff */
[----:B------:R-:W-:Y:S02]  /*16c0*/  IADD3 R2, P1, PT, R2, 0x2000, RZ ;  /* 0x0000200002027810 */ /* 0x000fe40007f3e0ff */
[----:B------:R-:W-:Y:S02]  /*16d0*/  LEA.HI.X R3, R3, UR5, R0, 0x2, P2 ;  /* 0x0000000503037c11 */ /* 0x000fe400090f1400 */
[----:B------:R-:W-:-:S03]  /*16e0*/  MOV R0, R8 ;  /* 0x0000000800007202 */ /* 0x000fc60000000f00 */
[----:B------:R-:W-:-:S07]  /*16f0*/  IMAD.X R3, RZ, RZ, R3, P1 ;  /* 0x000000ffff037224 */ /* 0x000fce00008e0603 */
.L_x_109:
        /* <DEDUP_REMOVED lines=16> */
[----:B------:R-:W-:Y:S01]  /*1800*/  IADD3 R9, PT, PT, R9, 0x10, RZ ;  /* 0x0000001009097810 */ /* 0x000fe20007ffe0ff */
[----:B------:R-:W-:-:S03]  /*1810*/  VIADD R0, R0, 0x1000 ;  /* 0x0000100000007836 */ /* 0x000fc60000000000 */
[----:B------:R-:W-:Y:S02]  /*1820*/  ISETP.NE.AND P1, PT, R9, RZ, PT ;  /* 0x000000ff0900720c */ /* 0x000fe40003f25270 */
[----:B0-----:R-:W-:-:S04]  /*1830*/  IADD3 R2, P2, PT, R2, 0x4000, RZ ;  /* 0x0000400002027810 */ /* 0x001fc80007f5e0ff */
[----:B------:R-:W-:Y:S01]  /*1840*/  IADD3.X R3, PT, PT, RZ, R3, RZ, P2, !PT ;  /* 0x00000003ff037210 */ /* 0x000fe200017fe4ff */
        /* <DEDUP_REMOVED lines=17> */
.L_x_108:
[----:B------:R-:W-:Y:S05]  /*1960*/  BSYNC.RECONVERGENT B2 ;  /* 0x0000000000027941 */ /* 0x000fea0003800200 */
.L_x_107:
[----:B------:R-:W-:Y:S05]  /*1970*/  @!P0 BRA `(.L_x_106) ;  /* 0x0000000400008947 */ /* 0x000fea0003800000 */
[----:B------:R-:W-:Y:S01]  /*1980*/  ISETP.GE.U32.AND P0, PT, R24, 0x8, PT ;  /* 0x000000081800780c */ /* 0x000fe20003f06070 */
[----:B------:R-:W-:Y:S01]  /*1990*/  BSSY.RECONVERGENT B2, `(.L_x_110) ;  /* 0x000001a000027945 */ /* 0x000fe20003800200 */
[----:B------:R-:W-:-:S04]  /*19a0*/  LOP3.LUT R7, R4, 0x7, RZ, 0xc0, !PT ;  /* 0x0000000704077812 */ /* 0x000fc800078ec0ff */
[----:B------:R-:W-:-:S07]  /*19b0*/  ISETP.NE.AND P1, PT, R7, RZ, PT ;  /* 0x000000ff0700720c */ /* 0x000fce0003f25270 */
[----:B------:R-:W-:Y:S06]  /*19c0*/  @!P0 BRA `(.L_x_111) ;  /* 0x0000000000588947 */ /* 0x000fec0003800000 */
[----:B------:R-:W0:Y:S01]  /*19d0*/  LDCU.64 UR4, c[0x0][0x380] ;  /* 0x00007000ff0477ac */ /* 0x000e220008000a00 */
[----:B------:R-:W-:-:S04]  /*19e0*/  IADD3 R3, P0, PT, R0, R11, RZ ;  /* 0x0000000b00037210 */ /* 0x000fc80007f1e0ff */
[----:B------:R-:W-:Y:S02]  /*19f0*/  IADD3.X R6, PT, PT, RZ, R13, RZ, P0, !PT ;  /* 0x0000000dff067210 */ /* 0x000fe400007fe4ff */
[----:B0-----:R-:W-:-:S04]  /*1a00*/  LEA R2, P0, R3, UR4, 0x2 ;  /* 0x0000000403027c11 */ /* 0x001fc8000f8010ff */
        /* <DEDUP_REMOVED lines=9> */
[----:B------:R-:W-:Y:S01]  /*1aa0*/  IADD3 R0, PT, PT, R0, 0x800, RZ ;  /* 0x0000080000007810 */ /* 0x000fe20007ffe0ff */
        /* <DEDUP_REMOVED lines=8> */
.L_x_111:
[----:B------:R-:W-:Y:S05]  /*1b30*/  BSYNC.RECONVERGENT B2 ;  /* 0x0000000000027941 */ /* 0x000fea0003800200 */
.L_x_110:
[----:B------:R-:W-:Y:S05]  /*1b40*/  @!P1 BRA `(.L_x_106) ;  /* 0x00000000008c9947 */ /* 0x000fea0003800000 */
[----:B------:R-:W-:Y:S01]  /*1b50*/  ISETP.GE.U32.AND P0, PT, R7, 0x4, PT ;  /* 0x000000040700780c */ /* 0x000fe20003f06070 */
[----:B------:R-:W-:Y:S01]  /*1b60*/  BSSY.RECONVERGENT B2, `(.L_x_112) ;  /* 0x0000012000027945 */ /* 0x000fe20003800200 */
[----:B------:R-:W-:-:S04]  /*1b70*/  LOP3.LUT R6, R4, 0x3, RZ, 0xc0, !PT ;  /* 0x0000000304067812 */ /* 0x000fc800078ec0ff */
[----:B------:R-:W-:-:S07]  /*1b80*/  ISETP.NE.AND P1, PT, R6, RZ, PT ;  /* 0x000000ff0600720c */ /* 0x000fce0003f25270 */
[----:B------:R-:W-:Y:S06]  /*1b90*/  @!P0 BRA `(.L_x_113) ;  /* 0x0000000000388947 */ /* 0x000fec0003800000 */
[----:B------:R-:W0:Y:S01]  /*1ba0*/  LDCU.64 UR4, c[0x0][0x380] ;  /* 0x00007000ff0477ac */ /* 0x000e220008000a00 */
[----:B------:R-:W-:-:S05]  /*1bb0*/  IADD3 R3, P0, PT, R0, R11, RZ ;  /* 0x0000000b00037210 */ /* 0x000fca0007f1e0ff */
[----:B------:R-:W-:Y:S01]  /*1bc0*/  IMAD.X R4, RZ, RZ, R13, P0 ;  /* 0x000000ffff047224 */ /* 0x000fe200000e060d */
[----:B0-----:R-:W-:-:S04]  /*1bd0*/  LEA R2, P0, R3, UR4, 0x2 ;  /* 0x0000000403027c11 */ /* 0x001fc8000f8010ff */
[----:B------:R-:W-:-:S05]  /*1be0*/  LEA.HI.X R3, R3, UR5, R4, 0x2, P0 ;  /* 0x0000000503037c11 */ /* 0x000fca00080f1404 */
[----:B------:R-:W2:Y:S04]  /*1bf0*/  LDG.E R5, desc[UR6][R2.64] ;  /* 0x0000000602057981 */ /* 0x000ea8000c1e1900 */
[----:B------:R-:W3:Y:S04]  /*1c00*/  LDG.E R4, desc[UR6][R2.64+0x400] ;  /* 0x0004000602047981 */ /* 0x000ee8000c1e1900 */
[----:B------:R-:W4:Y:S04]  /*1c10*/  LDG.E R7, desc[UR6][R2.64+0x800] ;  /* 0x0008000602077981 */ /* 0x000f28000c1e1900 */
[----:B------:R-:W5:Y:S01]  /*1c20*/  LDG.E R9, desc[UR6][R2.64+0xc00] ;  /* 0x000c000602097981 */ /* 0x000f62000c1e1900 */
[----:B------:R-:W-:Y:S01]  /*1c30*/  IADD3 R0, PT, PT, R0, 0x400, RZ ;  /* 0x0000040000007810 */ /* 0x000fe20007ffe0ff */
[----:B--2---:R-:W-:-:S04]  /*1c40*/  FADD R5, R10, R5 ;  /* 0x000000050a057221 */ /* 0x004fc80000000000 */
[----:B---3--:R-:W-:-:S04]  /*1c50*/  FADD R4, R5, R4 ;  /* 0x0000000405047221 */ /* 0x008fc80000000000 */
[----:B----4-:R-:W-:-:S04]  /*1c60*/  FADD R4, R4, R7 ;  /* 0x0000000704047221 */ /* 0x010fc80000000000 */
[----:B-----5:R-:W-:-:S07]  /*1c70*/  FADD R10, R4, R9 ;  /* 0x00000009040a7221 */ /* 0x020fce0000000000 */
.L_x_113:
[----:B------:R-:W-:Y:S05]  /*1c80*/  BSYNC.RECONVERGENT B2 ;  /* 0x0000000000027941 */ /* 0x000fea0003800200 */
.L_x_112:
[----:B------:R-:W-:Y:S05]  /*1c90*/  @!P1 BRA `(.L_x_106) ;  /* 0x0000000000389947 */ /* 0x000fea0003800000 */
[----:B------:R-:W0:Y:S01]  /*1ca0*/  LDCU.64 UR4, c[0x0][0x380] ;  /* 0x00007000ff0477ac */ /* 0x000e220008000a00 */
[----:B------:R-:W-:Y:S01]  /*1cb0*/  IADD3 R5, P0, PT, R0, R11, RZ ;  /* 0x0000000b00057210 */ /* 0x000fe20007f1e0ff */
[----:B------:R-:W-:-:S03]  /*1cc0*/  IMAD.MOV R0, RZ, RZ, -R6 ;  /* 0x000000ffff007224 */ /* 0x000fc600078e0a06 */
[----:B------:R-:W-:Y:S02]  /*1cd0*/  IADD3.X R4, PT, PT, RZ, R13, RZ, P0, !PT ;  /* 0x0000000dff047210 */ /* 0x000fe400007fe4ff */
[----:B0-----:R-:W-:-:S04]  /*1ce0*/  LEA R2, P1, R5, UR4, 0x2 ;  /* 0x0000000405027c11 */ /* 0x001fc8000f8210ff */
[----:B------:R-:W-:-:S09]  /*1cf0*/  LEA.HI.X R5, R5, UR5, R4, 0x2, P1 ;  /* 0x0000000505057c11 */ /* 0x000fd200088f1404 */
.L_x_114:
[----:B------:R-:W-:-:S06]  /*1d00*/  MOV R3, R5 ;  /* 0x0000000500037202 */ /* 0x000fcc0000000f00 */
[----:B------:R0:W2:Y:S01]  /*1d10*/  LDG.E R3, desc[UR6][R2.64] ;  /* 0x0000000602037981 */ /* 0x0000a2000c1e1900 */
[----:B------:R-:W-:-:S04]  /*1d20*/  IADD3 R0, PT, PT, R0, 0x1, RZ ;  /* 0x0000000100007810 */ /* 0x000fc80007ffe0ff */
[----:B------:R-:W-:Y:S02]  /*1d30*/  ISETP.NE.AND P0, PT, R0, RZ, PT ;  /* 0x000000ff0000720c */ /* 0x000fe40003f05270 */
[----:B0-----:R-:W-:-:S05]  /*1d40*/  IADD3 R2, P1, PT, R2, 0x400, RZ ;  /* 0x0000040002027810 */ /* 0x001fca0007f3e0ff */
[----:B------:R-:W-:Y:S02]  /*1d50*/  IMAD.X R5, RZ, RZ, R5, P1 ;  /* 0x000000ffff057224 */ /* 0x000fe400008e0605 */
[----:B--2---:R-:W-:-:S04]  /*1d60*/  FADD R10, R3, R10 ;  /* 0x0000000a030a7221 */ /* 0x004fc80000000000 */
[----:B------:R-:W-:Y:S05]  /*1d70*/  @P0 BRA `(.L_x_114) ;  /* 0xfffffffc00e00947 */ /* 0x000fea000383ffff */
.L_x_106:
[----:B------:R-:W-:Y:S05]  /*1d80*/  BSYNC.RECONVERGENT B1 ;  /* 0x0000000000017941 */ /* 0x000fea0003800200 */
.L_x_104:
[----:B------:R-:W0:Y:S01]  /*1d90*/  S2R R6, SR_LANEID ;  /* 0x0000000000067919 */ /* 0x000e220000000000 */
[----:B------:R-:W-:Y:S02]  /*1da0*/  MOV R3, R10 ;  /* 0x0000000a00037202 */ /* 0x000fe40000000f00 */
[----:B------:R-:W-:-:S03]  /*1db0*/  ISETP.NE.AND P5, PT, R8, RZ, PT ;  /* 0x000000ff0800720c */ /* 0x000fc60003fa5270 */
        /* <DEDUP_REMOVED lines=39> */
.L_x_102:
[----:B------:R-:W-:Y:S05]  /*2030*/  BSYNC.RECONVERGENT B0 ;  /* 0x0000000000007941 */ /* 0x000fea0003800200 */
.L_x_87:
[----:B------:R-:W-:Y:S05]  /*2040*/  @P5 EXIT ;  /* 0x000000000000594d */ /* 0x000fea0003800000 */
[----:B01----:R-:W0:Y:S01]  /*2050*/  LDC.64 R2, c[0x0][0x388] ;  /* 0x0000e200ff027b82 */ /* 0x003e220000000a00 */
[----:B------:R-:W2:Y:S02]  /*2060*/  LDCU UR4, c[0x0][0x39c] ;  /* 0x00007380ff0477ac */ /* 0x000ea40008000800 */
[----:B--2---:R-:W-:-:S05]  /*2070*/  FADD R5, R8, UR4 ;  /* 0x0000000408057e21 */ /* 0x004fca0008000000 */
[----:B0-----:R-:W-:Y:S01]  /*2080*/  STG.E desc[UR6][R2.64], R5 ;  /* 0x0000000502007986 */ /* 0x001fe2000c101906 */
[----:B------:R-:W-:Y:S05]  /*2090*/  EXIT ;  /* 0x000000000000794d */ /* 0x000fea0003800000 */
.L_x_115:
        /* <DEDUP_REMOVED lines=14> */
.L_x_301:


//--------------------- .text._ZN3cub18CUB_300001_SM_10006detail6reduce28DeviceReduceSingleTileKernelINS2_10policy_hubIfjN4cuda3std3__44plusIfEEE10Policy1000EPfSC_iS9_ffNS7_10__identityEEEvT0_T1_T2_T3_T4_T6_ --------------------------
	.section	.text._ZN3cub18CUB_300001_SM_10006detail6reduce28DeviceReduceSingleTileKernelINS2_10policy_hubIfjN4cuda3std3__44plusIfEEE10Policy1000EPfSC_iS9_ffNS7_10__identityEEEvT0_T1_T2_T3_T4_T6_,"ax",@progbits
	.align	128
        .global         _ZN3cub18CUB_300001_SM_10006detail6reduce28DeviceReduceSingleTileKernelINS2_10policy_hubIfjN4cuda3std3__44plusIfEEE10Policy1000EPfSC_iS9_ffNS7_10__identityEEEvT0_T1_T2_T3_T4_T6_
        .type           _ZN3cub18CUB_300001_SM_10006detail6reduce28DeviceReduceSingleTileKernelINS2_10policy_hubIfjN4cuda3std3__44plusIfEEE10Policy1000EPfSC_iS9_ffNS7_10__identityEEEvT0_T1_T2_T3_T4_T6_,@function
        .size           _ZN3cub18CUB_300001_SM_10006detail6reduce28DeviceReduceSingleTileKernelINS2_10policy_hubIfjN4cuda3std3__44plusIfEEE10Policy1000EPfSC_iS9_ffNS7_10__identityEEEvT0_T1_T2_T3_T4_T6_,(.L_x_302 - _ZN3cub18CUB_300001_SM_10006detail6reduce28DeviceReduceSingleTileKernelINS2_10policy_hubIfjN4cuda3std3__44plusIfEEE10Policy1000EPfSC_iS9_ffNS7_10__identityEEEvT0_T1_T2_T3_T4_T6_)
        .other          _ZN3cub18CUB_300001_SM_10006detail6reduce28DeviceReduceSingleTileKernelINS2_10policy_hubIfjN4cuda3std3__44plusIfEEE10Policy1000EPfSC_iS9_ffNS7_10__identityEEEvT0_T1_T2_T3_T4_T6_,@"STO_CUDA_ENTRY STV_DEFAULT"
_ZN3cub18CUB_300001_SM_10006detail6reduce28DeviceReduceSingleTileKernelINS2_10policy_hubIfjN4cuda3std3__44plusIfEEE10Policy1000EPfSC_iS9_ffNS7_10__identityEEEvT0_T1_T2_T3_T4_T6_:
.text._ZN3cub18CUB_300001_SM_10006detail6reduce28DeviceReduceSingleTileKernelINS2_10policy_hubIfjN4cuda3std3__44plusIfEEE10Policy1000EPfSC_iS9_ffNS7_10__identityEEEvT0_T1_T2_T3_T4_T6_:
        /* <DEDUP_REMOVED lines=13> */
.L_x_116:
        /* <DEDUP_REMOVED lines=16> */
.L_x_121:
[----:B------:R-:W-:Y:S05]  /*01d0*/  BSYNC.RECONVERGENT B1 ;  /* 0x0000000000017941 */ /* 0x000fea0003800200 */
.L_x_120:
        /* <DEDUP_REMOVED lines=16> */
.L_x_126:
        /* <DEDUP_REMOVED lines=9> */
.L_x_125:
[----:B------:R-:W-:Y:S05]  /*0370*/  BSYNC.RECONVERGENT B2 ;  /* 0x0000000000027941 */ /* 0x000fea0003800200 */
.L_x_124:
        /* <DEDUP_REMOVED lines=8> */
.L_x_129:
        /* <DEDUP_REMOVED lines=43> */
.L_x_128:
[----:B------:R-:W-:Y:S05]  /*06b0*/  BSYNC.RECONVERGENT B2 ;  /* 0x0000000000027941 */ /* 0x000fea0003800200 */
.L_x_127:
        /* <DEDUP_REMOVED lines=26> */
.L_x_131:
[----:B------:R-:W-:Y:S05]  /*0860*/  BSYNC.RECONVERGENT B2 ;  /* 0x0000000000027941 */ /* 0x000fea0003800200 */
.L_x_130:
        /* <DEDUP_REMOVED lines=12> */
.L_x_123:
[----:B------:R-:W-:Y:S05]  /*0930*/  BSYNC.RECONVERGENT B1 ;  /* 0x0000000000017941 */ /* 0x000fea0003800200 */
.L_x_122:
        /* <DEDUP_REMOVED lines=10> */
[----:B------:R-:W1:Y:S06]  /*09e0*/  SHFL.DOWN PT, R3, R0, 0x2, 0x1f ;  /* 0x08401f0000037f89 */ /* 0x000e6c00000e0000 */
[----:B------:R-:W2:Y:S01]  /*09f0*/  @!P1 S2R R6, SR_CgaCtaId ;  /* 0x0000000000069919 */ /* 0x000ea20000008800 */
[----:B0-----:R-:W-:Y:S02]  /*0a00*/  @!P1 MOV R5, 0x400 ;  /* 0x0000040000059802 */ /* 0x001fe40000000f00 */
[----:B------:R-:W-:-:S04]  /*0a10*/  @!P1 SHF.R.U32.HI R4, RZ, 0x3, R2 ;  /* 0x00000003ff049819 */ /* 0x000fc80000011602 */
[----:B------:R-:W-:Y:S01]  /*0a20*/  @!P1 LOP3.LUT R4, R4, 0x7c, RZ, 0xc0, !PT ;  /* 0x0000007c04049812 */ /* 0x000fe200078ec0ff */
[----:B-1----:R-:W-:Y:S01]  /*0a30*/  @!P0 FADD R0, R0, R3 ;  /* 0x0000000300008221 */ /* 0x002fe20000000000 */
[----:B------:R-:W-:-:S04]  /*0a40*/  ISETP.GT.AND P0, PT, R8, 0x1b, PT ;  /* 0x0000001b0800780c */ /* 0x000fc80003f04270 */
[----:B------:R-:W0:Y:S01]  /*0a50*/  SHFL.DOWN PT, R3, R0, 0x4, 0x1f ;  /* 0x08801f0000037f89 */ /* 0x000e2200000e0000 */
[----:B--2---:R-:W-:-:S04]  /*0a60*/  @!P1 LEA R5, R6, R5, 0x18 ;  /* 0x0000000506059211 */ /* 0x004fc800078ec0ff */
        /* <DEDUP_REMOVED lines=16> */
[----:B0-----:R-:W0:Y:S04]  /*0b70*/  LDS.128 R4, [UR4+0x10] ;  /* 0x00001004ff047984 */ /* 0x001e280008000c00 */
[----:B------:R-:W1:Y:S04]  /*0b80*/  LDS.128 R12, [UR4+0x20] ;  /* 0x00002004ff0c7984 */ /* 0x000e680008000c00 */
[----:B------:R-:W2:Y:S04]  /*0b90*/  LDS.128 R8, [UR4+0x30] ;  /* 0x00003004ff087984 */ /* 0x000ea80008000c00 */
[----:B------:R-:W3:Y:S01]  /*0ba0*/  LDS.128 R16, [UR4+0x40] ;  /* 0x00004004ff107984 */ /* 0x000ee20008000c00 */
[----:B0-----:R-:W-:-:S04]  /*0bb0*/  FADD R5, R0, R5 ;  /* 0x0000000500057221 */ /* 0x001fc80000000000 */
[----:B------:R-:W-:-:S04]  /*0bc0*/  FADD R6, R5, R6 ;  /* 0x0000000605067221 */ /* 0x000fc80000000000 */
[----:B------:R-:W-:-:S04]  /*0bd0*/  FADD R7, R6, R7 ;  /* 0x0000000706077221 */ /* 0x000fc80000000000 */
[----:B-1----:R-:W-:-:S04]  /*0be0*/  FADD R12, R7, R12 ;  /* 0x0000000c070c7221 */ /* 0x002fc80000000000 */
[----:B------:R-:W-:-:S04]  /*0bf0*/  FADD R13, R12, R13 ;  /* 0x0000000d0c0d7221 */ /* 0x000fc80000000000 */
[----:B------:R-:W-:-:S04]  /*0c00*/  FADD R14, R13, R14 ;  /* 0x0000000e0d0e7221 */ /* 0x000fc80000000000 */
[----:B------:R-:W-:-:S04]  /*0c10*/  FADD R15, R14, R15 ;  /* 0x0000000f0e0f7221 */ /* 0x000fc80000000000 */
[----:B--2---:R-:W-:-:S04]  /*0c20*/  FADD R8, R15, R8 ;  /* 0x000000080f087221 */ /* 0x004fc80000000000 */
[----:B------:R-:W-:-:S04]  /*0c30*/  FADD R9, R8, R9 ;  /* 0x0000000908097221 */ /* 0x000fc80000000000 */
[----:B------:R-:W-:-:S04]  /*0c40*/  FADD R10, R9, R10 ;  /* 0x0000000a090a7221 */ /* 0x000fc80000000000 */
[----:B------:R-:W-:-:S04]  /*0c50*/  FADD R11, R10, R11 ;  /* 0x0000000b0a0b7221 */ /* 0x000fc80000000000 */
[----:B---3--:R-:W-:-:S04]  /*0c60*/  FADD R16, R11, R16 ;  /* 0x000000100b107221 */ /* 0x008fc80000000000 */
[----:B------:R-:W-:-:S04]  /*0c70*/  FADD R17, R16, R17 ;  /* 0x0000001110117221 */ /* 0x000fc80000000000 */
[----:B------:R-:W-:-:S04]  /*0c80*/  FADD R18, R17, R18 ;  /* 0x0000001211127221 */ /* 0x000fc80000000000 */
[----:B------:R-:W-:Y:S01]  /*0c90*/  FADD R0, R18, R19 ;  /* 0x0000001312007221 */ /* 0x000fe20000000000 */
[----:B------:R-:W-:Y:S06]  /*0ca0*/  BRA `(.L_x_133) ;  /* 0x0000003400707947 */ /* 0x000fec0003800000 */
.L_x_132:
        /* <DEDUP_REMOVED lines=23> */
[-C--:B------:R-:W-:Y:S02]  /*0e20*/  ISETP.GT.AND P0, PT, R5, R4.reuse, PT ;  /* 0x000000040500720c */ /* 0x080fe40003f04270 */
[----:B------:R-:W-:Y:S02]  /*0e30*/  IADD3 R5, PT, PT, R9, 0x10, RZ ;  /* 0x0000001009057810 */ /* 0x000fe40007ffe0ff */
        /* <DEDUP_REMOVED lines=20> */
[----:B------:R-:W0:Y:S04]  /*0f80*/  LDS.128 R16, [UR4+0x10] ;  /* 0x00001004ff107984 */ /* 0x000e280008000c00 */
[----:B----4-:R-:W1:Y:S04]  /*0f90*/  LDS.128 R4, [UR4+0x20] ;  /* 0x00002004ff047984 */ /* 0x010e680008000c00 */
[----:B------:R-:W2:Y:S04]  /*0fa0*/  LDS.128 R8, [UR4+0x30] ;  /* 0x00003004ff087984 */ /* 0x000ea80008000c00 */
[----:B------:R-:W3:Y:S01]  /*0fb0*/  LDS.128 R12, [UR4+0x40] ;  /* 0x00004004ff0c7984 */ /* 0x000ee20008000c00 */
[----:B0-----:R-:W-:Y:S01]  /*0fc0*/  @P2 FADD R0, R0, R17 ;  /* 0x0000001100002221 */ /* 0x001fe20000000000 */
[----:B------:R-:W-:-:S03]  /*0fd0*/  ISETP.GT.AND P2, PT, R3, 0x80, PT ;  /* 0x000000800300780c */ /* 0x000fc60003f44270 */
[----:B------:R-:W-:Y:S01]  /*0fe0*/  @P3 FADD R0, R0, R18 ;  /* 0x0000001200003221 */ /* 0x000fe20000000000 */
[----:B------:R-:W-:-:S03]  /*0ff0*/  ISETP.GT.AND P3, PT, R3, 0xa0, PT ;  /* 0x000000a00300780c */ /* 0x000fc60003f64270 */
[----:B------:R-:W-:Y:S01]  /*1000*/  @P1 FADD R0, R0, R19 ;  /* 0x0000001300001221 */ /* 0x000fe20000000000 */
[----:B------:R-:W-:-:S05]  /*1010*/  ISETP.GT.AND P1, PT, R3, 0xe0, PT ;  /* 0x000000e00300780c */ /* 0x000fca0003f24270 */
[----:B-1----:R-:W-:Y:S01]  /*1020*/  @P2 FADD R0, R0, R4 ;  /* 0x0000000400002221 */ /* 0x002fe20000000000 */
[----:B------:R-:W-:-:S03]  /*1030*/  ISETP.GT.AND P2, PT, R3, 0x100, PT ;  /* 0x000001000300780c */ /* 0x000fc60003f44270 */
[----:B------:R-:W-:Y:S01]  /*1040*/  @P3 FADD R0, R0, R5 ;  /* 0x0000000500003221 */ /* 0x000fe20000000000 */
[----:B------:R-:W-:-:S03]  /*1050*/  ISETP.GT.AND P3, PT, R3, 0x120, PT ;  /* 0x000001200300780c */ /* 0x000fc60003f64270 */
[----:B------:R-:W-:Y:S01]  /*1060*/  @P4 FADD R0, R0, R6 ;  /* 0x0000000600004221 */ /* 0x000fe20000000000 */
[----:B------:R-:W-:-:S03]  /*1070*/  ISETP.GT.AND P4, PT, R3, 0x140, PT ;  /* 0x000001400300780c */ /* 0x000fc60003f84270 */
[----:B------:R-:W-:Y:S01]  /*1080*/  @P1 FADD R0, R0, R7 ;  /* 0x0000000700001221 */ /* 0x000fe20000000000 */
[----:B------:R-:W-:-:S03]  /*1090*/  ISETP.GT.AND P1, PT, R3, 0x160, PT ;  /* 0x000001600300780c */ /* 0x000fc60003f24270 */
[----:B--2---:R-:W-:Y:S01]  /*10a0*/  @P2 FADD R0, R0, R8 ;  /* 0x0000000800002221 */ /* 0x004fe20000000000 */
[----:B------:R-:W-:-:S03]  /*10b0*/  ISETP.GT.AND P2, PT, R3, 0x180, PT ;  /* 0x000001800300780c */ /* 0x000fc60003f44270 */
[----:B------:R-:W-:Y:S01]  /*10c0*/  @P3 FADD R0, R0, R9 ;  /* 0x0000000900003221 */ /* 0x000fe20000000000 */
[----:B------:R-:W-:-:S03]  /*10d0*/  ISETP.GT.AND P3, PT, R3, 0x1a0, PT ;  /* 0x000001a00300780c */ /* 0x000fc60003f64270 */
[----:B------:R-:W-:Y:S01]  /*10e0*/  @P4 FADD R0, R0, R10 ;  /* 0x0000000a00004221 */ /* 0x000fe20000000000 */
[----:B------:R-:W-:-:S03]  /*10f0*/  ISETP.GT.AND P4, PT, R3, 0x1c0, PT ;  /* 0x000001c00300780c */ /* 0x000fc60003f84270 */
[----:B------:R-:W-:Y:S01]  /*1100*/  @P1 FADD R0, R0, R11 ;  /* 0x0000000b00001221 */ /* 0x000fe20000000000 */
[----:B------:R-:W-:-:S03]  /*1110*/  ISETP.GT.AND P1, PT, R3, 0x1e0, PT ;  /* 0x000001e00300780c */ /* 0x000fc60003f24270 */
[----:B---3--:R-:W-:-:S04]  /*1120*/  @P2 FADD R0, R0, R12 ;  /* 0x0000000c00002221 */ /* 0x008fc80000000000 */
[----:B------:R-:W-:-:S04]  /*1130*/  @P3 FADD R0, R0, R13 ;  /* 0x0000000d00003221 */ /* 0x000fc80000000000 */
[----:B------:R-:W-:-:S04]  /*1140*/  @P4 FADD R0, R0, R14 ;  /* 0x0000000e00004221 */ /* 0x000fc80000000000 */
[----:B------:R-:W-:Y:S01]  /*1150*/  @P1 FADD R0, R0, R15 ;  /* 0x0000000f00001221 */ /* 0x000fe20000000000 */
[----:B------:R-:W-:Y:S06]  /*1160*/  BRA `(.L_x_133) ;  /* 0x0000003000407947 */ /* 0x000fec0003800000 */
.L_x_119:
[----:B------:R-:W0:Y:S01]  /*1170*/  S2R R2, SR_TID.X ;  /* 0x0000000000027919 */ /* 0x000e220000002100 */
[----:B------:R-:W1:Y:S01]  /*1180*/  LDC.64 R4, c[0x0][0x380] ;  /* 0x0000e000ff047b82 */ /* 0x000e620000000a00 */
[----:B0-----:R-:W-:-:S05]  /*1190*/  SHF.L.U32 R7, R2, 0x1, RZ ;  /* 0x0000000102077819 */ /* 0x001fca00000006ff */
[----:B-1----:R-:W-:-:S05]  /*11a0*/  IMAD.WIDE.U32 R4, R7, 0x4, R4 ;  /* 0x0000000407047825 */ /* 0x002fca00078e0004 */
[----:B------:R-:W2:Y:S04]  /*11b0*/  LDG.E.64.CONSTANT R14, desc[UR6][R4.64] ;  /* 0x00000006040e7981 */ /* 0x000ea8000c1e9b00 */
[----:B------:R-:W3:Y:S04]  /*11c0*/  LDG.E.64.CONSTANT R16, desc[UR6][R4.64+0x1000] ;  /* 0x0010000604107981 */ /* 0x000ee8000c1e9b00 */
[----:B------:R-:W4:Y:S04]  /*11d0*/  LDG.E.64.CONSTANT R18, desc[UR6][R4.64+0x2000] ;  /* 0x0020000604127981 */ /* 0x000f28000c1e9b00 */
[----:B------:R-:W5:Y:S04]  /*11e0*/  LDG.E.64.CONSTANT R20, desc[UR6][R4.64+0x3000] ;  /* 0x0030000604147981 */ /* 0x000f68000c1e9b00 */
[----:B------:R-:W5:Y:S04]  /*11f0*/  LDG.E.64.CONSTANT R12, desc[UR6][R4.64+0x4000] ;  /* 0x00400006040c7981 */ /* 0x000f68000c1e9b00 */
[----:B------:R-:W5:Y:S04]  /*1200*/  LDG.E.64.CONSTANT R10, desc[UR6][R4.64+0x5000] ;  /* 0x00500006040a7981 */ /* 0x000f68000c1e9b00 */
[----:B------:R-:W5:Y:S04]  /*1210*/  LDG.E.64.CONSTANT R6, desc[UR6][R4.64+0x6000] ;  /* 0x0060000604067981 */ /* 0x000f68000c1e9b00 */
[----:B------:R-:W5:Y:S01]  /*1220*/  LDG.E.64.CONSTANT R8, desc[UR6][R4.64+0x7000] ;  /* 0x0070000604087981 */ /* 0x000f62000c1e9b00 */
[----:B------:R-:W-:Y:S01]  /*1230*/  ISETP.GE.U32.AND P0, PT, R3, 0x4000, PT ;  /* 0x000040000300780c */ /* 0x000fe20003f06070 */
[----:B--2---:R-:W-:Y:S01]  /*1240*/  FADD R14, R14, R15 ;  /* 0x0000000f0e0e7221 */ /* 0x004fe20000000000 */
[----:B---3--:R-:W-:Y:S01]  /*1250*/  FADD R17, R16, R17 ;  /* 0x0000001110117221 */ /* 0x008fe20000000000 */
[----:B----4-:R-:W-:-:S03]  /*1260*/  FADD R18, R18, R19 ;  /* 0x0000001312127221 */ /* 0x010fc60000000000 */
[----:B------:R-:W-:Y:S01]  /*1270*/  FADD R14, R14, R17 ;  /* 0x000000110e0e7221 */ /* 0x000fe20000000000 */
[----:B-----5:R-:W-:Y:S01]  /*1280*/  FADD R21, R20, R21 ;  /* 0x0000001514157221 */ /* 0x020fe20000000000 */
[----:B------:R-:W-:Y:S02]  /*1290*/  HFMA2 R20, -RZ, RZ, 0, 0.0078125 ;  /* 0x00002000ff147431 */ /* 0x000fe400000001ff */
[----:B------:R-:W-:Y:S01]  /*12a0*/  FADD R12, R12, R13 ;  /* 0x0000000d0c0c7221 */ /* 0x000fe20000000000 */
[----:B------:R-:W-:Y:S01]  /*12b0*/  FADD R21, R18, R21 ;  /* 0x0000001512157221 */ /* 0x000fe20000000000 */
[----:B------:R-:W-:-:S03]  /*12c0*/  FADD R11, R10, R11 ;  /* 0x0000000b0a0b7221 */ /* 0x000fc60000000000 */
[----:B------:R-:W-:Y:S01]  /*12d0*/  FADD R14, R14, R21 ;  /* 0x000000150e0e7221 */ /* 0x000fe20000000000 */
[----:B------:R-:W-:Y:S01]  /*12e0*/  FADD R6, R6, R7 ;  /* 0x0000000706067221 */ /* 0x000fe20000000000 */
[----:B------:R-:W-:Y:S01]  /*12f0*/  FADD R11, R12, R11 ;  /* 0x0000000b0c0b7221 */ /* 0x000fe20000000000 */
[----:B------:R-:W-:-:S04]  /*1300*/  FADD R9, R8, R9 ;  /* 0x0000000908097221 */ /* 0x000fc80000000000 */
[----:B------:R-:W-:-:S04]  /*1310*/  FADD R6, R6, R9 ;  /* 0x0000000906067221 */ /* 0x000fc80000000000 */
[----:B------:R-:W-:-:S04]  /*1320*/  FADD R11, R11, R6 ;  /* 0x000000060b0b7221 */ /* 0x000fc80000000000 */
[----:B------:R-:W-:Y:S01]  /*1330*/  FADD R0, R14, R11 ;  /* 0x0000000b0e007221 */ /* 0x000fe20000000000 */
[----:B------:R-:W-:Y:S06]  /*1340*/  @!P0 BRA `(.L_x_134) ;  /* 0x00000000008c8947 */ /* 0x000fec0003800000 */
[----:B------:R-:W0:Y:S01]  /*1350*/  LDC R24, c[0x0][0x390] ;  /* 0x0000e400ff187b82 */ /* 0x000e220000000800 */
[----:B------:R-:W-:Y:S02]  /*1360*/  IADD3 R21, PT, PT, R3, -0x2000, RZ ;  /* 0xffffe00003157810 */ /* 0x000fe40007ffe0ff */
[----:B------:R-:W-:-:S07]  /*1370*/  MOV R20, 0x2000 ;  /* 0x0000200000147802 */ /* 0x000fce0000000f00 */
.L_x_136:
[----:B------:R-:W-:-:S05]  /*1380*/  IMAD.WIDE R26, R20, 0x4, R4 ;  /* 0x00000004141a7825 */ /* 0x000fca00078e0204 */
[----:B------:R-:W2:Y:S04]  /*1390*/  LDG.E.64.CONSTANT R14, desc[UR6][R26.64+0x6000] ;  /* 0x006000061a0e7981 */ /* 0x000ea8000c1e9b00 */
[----:B------:R-:W2:Y:S04]  /*13a0*/  LDG.E.64.CONSTANT R6, desc[UR6][R26.64+0x7000] ;  /* 0x007000061a067981 */ /* 0x000ea8000c1e9b00 */
[----:B------:R-:W3:Y:S04]  /*13b0*/  LDG.E.64.CONSTANT R22, desc[UR6][R26.64] ;  /* 0x000000061a167981 */ /* 0x000ee8000c1e9b00 */
[----:B------:R-:W4:Y:S04]  /*13c0*/  LDG.E.64.CONSTANT R18, desc[UR6][R26.64+0x1000] ;  /* 0x001000061a127981 */ /* 0x000f28000c1e9b00 */
[----:B------:R-:W5:Y:S04]  /*13d0*/  LDG.E.64.CONSTANT R16, desc[UR6][R26.64+0x2000] ;  /* 0x002000061a107981 */ /* 0x000f68000c1e9b00 */
[----:B------:R-:W5:Y:S04]  /*13e0*/  LDG.E.64.CONSTANT R12, desc[UR6][R26.64+0x3000] ;  /* 0x003000061a0c7981 */ /* 0x000f68000c1e9b00 */
[----:B------:R-:W5:Y:S04]  /*13f0*/  LDG.E.64.CONSTANT R10, desc[UR6][R26.64+0x4000] ;  /* 0x004000061a0a7981 */ /* 0x000f68000c1e9b00 */
[----:B------:R-:W5:Y:S01]  /*1400*/  LDG.E.64.CONSTANT R8, desc[UR6][R26.64+0x5000] ;  /* 0x005000061a087981 */ /* 0x000f62000c1e9b00 */
[----:B0-----:R-:W-:Y:S01]  /*1410*/  MOV R3, R24 ;  /* 0x0000001800037202 */ /* 0x001fe20000000f00 */
[----:B--2---:R-:W-:-:S03]  /*1420*/  FADD R15, R15, R6 ;  /* 0x000000060f0f7221 */ /* 0x004fc60000000000 */
[----:B------:R-:W-:Y:S01]  /*1430*/  IADD3 R6, PT, PT, -R20, R3, RZ ;  /* 0x0000000314067210 */ /* 0x000fe20007ffe1ff */
[----:B---3--:R-:W-:-:S03]  /*1440*/  FADD R0, R22, R0 ;  /* 0x0000000016007221 */ /* 0x008fc60000000000 */
[----:B------:R-:W-:Y:S01]  /*1450*/  ISETP.GE.AND P0, PT, R6, 0x2000, PT ;  /* 0x000020000600780c */ /* 0x000fe20003f06270 */
[----:B----4-:R-:W-:Y:S01]  /*1460*/  FADD R23, R23, R18 ;  /* 0x0000001217177221 */ /* 0x010fe20000000000 */
[----:B-----5:R-:W-:Y:S01]  /*1470*/  FADD R18, R19, R16 ;  /* 0x0000001013127221 */ /* 0x020fe20000000000 */
[----:B------:R-:W-:Y:S01]  /*1480*/  FADD R17, R17, R12 ;  /* 0x0000000c11117221 */ /* 0x000fe20000000000 */
[----:B------:R-:W-:Y:S01]  /*1490*/  FADD R12, R13, R10 ;  /* 0x0000000a0d0c7221 */ /* 0x000fe20000000000 */
[----:B------:R-:W-:Y:S01]  /*14a0*/  FADD R11, R11, R8 ;  /* 0x000000080b0b7221 */ /* 0x000fe20000000000 */
[----:B------:R-:W-:Y:S01]  /*14b0*/  FADD R8, R9, R14 ;  /* 0x0000000e09087221 */ /* 0x000fe20000000000 */
[----:B------:R-:W-:Y:S01]  /*14c0*/  FADD R0, R0, R23 ;  /* 0x0000001700007221 */ /* 0x000fe20000000000 */
[----:B------:R-:W-:Y:S01]  /*14d0*/  FADD R17, R18, R17 ;  /* 0x0000001112117221 */ /* 0x000fe20000000000 */
[----:B------:R-:W-:Y:S01]  /*14e0*/  FADD R11, R12, R11 ;  /* 0x0000000b0c0b7221 */ /* 0x000fe20000000000 */
[----:B------:R-:W-:-:S02]  /*14f0*/  FADD R8, R8, R15 ;  /* 0x0000000f08087221 */ /* 0x000fc40000000000 */
[----:B------:R-:W-:Y:S02]  /*1500*/  FADD R0, R0, R17 ;  /* 0x0000001100007221 */ /* 0x000fe40000000000 */
[----:B------:R-:W-:-:S04]  /*1510*/  FADD R11, R11, R8 ;  /* 0x000000080b0b7221 */ /* 0x000fc80000000000 */
[----:B------:R-:W-:-:S04]  /*1520*/  FADD R11, R0, R11 ;  /* 0x0000000b000b7221 */ /* 0x000fc80000000000 */
[----:B------:R-:W-:Y:S01]  /*1530*/  FADD R0, R7, R11 ;  /* 0x0000000b07007221 */ /* 0x000fe20000000000 */
[----:B------:R-:W-:Y:S06]  /*1540*/  @!P0 BRA `(.L_x_135) ;  /* 0x0000000800308947 */ /* 0x000fec0003800000 */
[----:B------:R-:W-:-:S04]  /*1550*/  IADD3 R20, PT, PT, R20, 0x2000, RZ ;  /* 0x0000200014147810 */ /* 0x000fc80007ffe0ff */
[----:B------:R-:W-:-:S13]  /*1560*/  ISETP.GT.AND P0, PT, R20, R21, PT ;  /* 0x000000151400720c */ /* 0x000fda0003f04270 */
[----:B------:R-:W-:Y:S05]  /*1570*/  @!P0 BRA `(.L_x_136) ;  /* 0xfffffffc00808947 */ /* 0x000fea000383ffff */
.L_x_134:
        /* <DEDUP_REMOVED lines=20> */
.L_x_140:
        /* <DEDUP_REMOVED lines=8> */
.L_x_139:
[----:B------:R-:W-:Y:S05]  /*1740*/  BSYNC.RECONVERGENT B2 ;  /* 0x0000000000027941 */ /* 0x000fea0003800200 */
.L_x_138:
[----:B------:R-:W-:Y:S05]  /*1750*/  @!P1 BRA `(.L_x_137) ;  /* 0x0000000400a89947 */ /* 0x000fea0003800000 */
[----:B------:R-:W0:Y:S01]  /*1760*/  LDCU.64 UR4, c[0x0][0x380] ;  /* 0x00007000ff0477ac */ /* 0x000e220008000a00 */
[----:B------:R-:W-:Y:S01]  /*1770*/  IADD3 R5, PT, PT, R11, -R10, RZ ;  /* 0x8000000a0b057210 */ /* 0x000fe20007ffe0ff */
[----:B------:R-:W-:Y:S01]  /*1780*/  BSSY.RECONVERGENT B2, `(.L_x_141) ;  /* 0x000003b000027945 */ /* 0x000fe20003800200 */
[----:B------:R-:W-:Y:S02]  /*1790*/  IADD3 R3, P0, PT, R10, R20, RZ ;  /* 0x000000140a037210 */ /* 0x000fe40007f1e0ff */
[----:B------:R-:W-:Y:S02]  /*17a0*/  ISETP.GT.AND P1, PT, R5, 0x1800, PT ;  /* 0x000018000500780c */ /* 0x000fe40003f24270 */
[----:B------:R-:W-:Y:S02]  /*17b0*/  IADD3.X R6, PT, PT, RZ, RZ, RZ, P0, !PT ;  /* 0x000000ffff067210 */ /* 0x000fe400007fe4ff */
[----:B0-----:R-:W-:-:S04]  /*17c0*/  LEA R4, P0, R3, UR4, 0x2 ;  /* 0x0000000403047c11 */ /* 0x001fc8000f8010ff */
[----:B------:R-:W-:Y:S02]  /*17d0*/  LEA.HI.X R3, R3, UR5, R6, 0x2, P0 ;  /* 0x0000000503037c11 */ /* 0x000fe400080f1406 */
[----:B------:R-:W-:-:S04]  /*17e0*/  IADD3 R4, P0, PT, R4, 0x1000, RZ ;  /* 0x0000100004047810 */ /* 0x000fc80007f1e0ff */
[----:B------:R-:W-:Y:S02]  /*17f0*/  IADD3.X R5, PT, PT, RZ, R3, RZ, P0, !PT ;  /* 0x00000003ff057210 */ /* 0x000fe400007fe4ff */
[----:B------:R-:W-:Y:S02]  /*1800*/  PLOP3.LUT P0, PT, PT, PT, PT, 0x80, 0x8 ;  /* 0x000000000008781c */ /* 0x000fe40003f0f070 */
[----:B------:R-:W-:Y:S01]  /*1810*/  IADD3 R3, PT, PT, R10, R20, RZ ;  /* 0x000000140a037210 */ /* 0x000fe20007ffe0ff */
[----:B------:R-:W-:Y:S10]  /*1820*/  @!P1 BRA `(.L_x_142) ;  /* 0x0000000000c09947 */ /* 0x000ff40003800000 */
[----:B------:R-:W-:Y:S02]  /*1830*/  PLOP3.LUT P0, PT, PT, PT, PT, 0x8, 0x80 ;  /* 0x000000000080781c */ /* 0x000fe40003f0e170 */
[----:B------:R-:W-:-:S11]  /*1840*/  IADD3 R13, PT, PT, R11, -0x1800, RZ ;  /* 0xffffe8000b0d7810 */ /* 0x000fd60007ffe0ff */
.L_x_143:
        /* <DEDUP_REMOVED lines=46> */
.L_x_142:
[----:B------:R-:W-:Y:S05]  /*1b30*/  BSYNC.RECONVERGENT B2 ;  /* 0x0000000000027941 */ /* 0x000fea0003800200 */
.L_x_141:
        /* <DEDUP_REMOVED lines=31> */
.L_x_145:
[----:B------:R-:W-:Y:S05]  /*1d30*/  BSYNC.RECONVERGENT B2 ;  /* 0x0000000000027941 */ /* 0x000fea0003800200 */
.L_x_144:
        /* <DEDUP_REMOVED lines=9> */
[----:B----4-:R-:W-:-:S04]  /*1dd0*/  FADD R0, R0, R3 ;  /* 0x0000000300007221 */ /* 0x010fc80000000000 */
[----:B--2---:R-:W-:-:S04]  /*1de0*/  FADD R0, R0, R9 ;  /* 0x0000000900007221 */ /* 0x004fc80000000000 */
[----:B---3--:R-:W-:-:S07]  /*1df0*/  FADD R0, R0, R11 ;  /* 0x0000000b00007221 */ /* 0x008fce0000000000 */
.L_x_137:
[----:B------:R-:W-:Y:S05]  /*1e00*/  BSYNC.RECONVERGENT B1 ;  /* 0x0000000000017941 */ /* 0x000fea0003800200 */
.L_x_135:
        /* <DEDUP_REMOVED lines=32> */
[----:B---3--:R-:W0:Y:S04]  /*2010*/  LDS.128 R4, [UR4+0x10] ;  /* 0x00001004ff047984 */ /* 0x008e280008000c00 */
        /* <DEDUP_REMOVED lines=19> */
.L_x_118:
        /* <DEDUP_REMOVED lines=12> */
.L_x_148:
[----:B------:R-:W-:Y:S05]  /*2210*/  BSYNC.RECONVERGENT B1 ;  /* 0x0000000000017941 */ /* 0x000fea0003800200 */
.L_x_147:
        /* <DEDUP_REMOVED lines=16> */
.L_x_153:
        /* <DEDUP_REMOVED lines=9> */
.L_x_152:
[----:B------:R-:W-:Y:S05]  /*23b0*/  BSYNC.RECONVERGENT B2 ;  /* 0x0000000000027941 */ /* 0x000fea0003800200 */
.L_x_151:
        /* <DEDUP_REMOVED lines=8> */
.L_x_156:
        /* <DEDUP_REMOVED lines=43> */
.L_x_155:
[----:B------:R-:W-:Y:S05]  /*26f0*/  BSYNC.RECONVERGENT B2 ;  /* 0x0000000000027941 */ /* 0x000fea0003800200 */
.L_x_154:
        /* <DEDUP_REMOVED lines=26> */
.L_x_158:
[----:B------:R-:W-:Y:S05]  /*28a0*/  BSYNC.RECONVERGENT B2 ;  /* 0x0000000000027941 */ /* 0x000fea0003800200 */
.L_x_157:
        /* <DEDUP_REMOVED lines=12> */
.L_x_150:
[----:B------:R-:W-:Y:S05]  /*2970*/  BSYNC.RECONVERGENT B1 ;  /* 0x0000000000017941 */ /* 0x000fea0003800200 */
.L_x_149:
[----:B------:R-:W-:Y:S02]  /*2980*/  ISETP.GE.AND P0, PT, R3, 0x200, PT ;  /* 0x000002000300780c */ /* 0x000fe40003f06270 */
[----:B0----5:R-:W-:-:S11]  /*2990*/  MOV R5, R0 ;  /* 0x0000000000057202 */ /* 0x021fd60000000f00 */
[----:B------:R-:W-:Y:S05]  /*29a0*/  @!P0 BRA `(.L_x_159) ;  /* 0x0000000000d08947 */ /* 0x000fea0003800000 */
[----:B------:R-:W0:Y:S01]  /*29b0*/  S2R R7, SR_LANEID ;  /* 0x0000000000077919 */ /* 0x000e220000000000 */
[----:B------:R-:W1:Y:S02]  /*29c0*/  SHFL.DOWN PT, R0, R5, 0x1, 0x1f ;  /* 0x08201f0005007f89 */ /* 0x000e6400000e0000 */
[----:B-1----:R-:W-:Y:S01]  /*29d0*/  FADD R0, R0, R5 ;  /* 0x0000000500007221 */ /* 0x002fe20000000000 */
[C---:B0-----:R-:W-:Y:S02]  /*29e0*/  ISETP.GT.AND P0, PT, R7.reuse, 0x1e, PT ;  /* 0x0000001e0700780c */ /* 0x041fe40003f04270 */
[----:B------:R-:W-:Y:S02]  /*29f0*/  ISETP.NE.AND P1, PT, R7, RZ, PT ;  /* 0x000000ff0700720c */ /* 0x000fe40003f25270 */
[----:B------:R-:W-:Y:S02]  /*2a00*/  FSEL R0, R5, R0, P0 ;  /* 0x0000000005007208 */ /* 0x000fe40000000000 */
[----:B------:R-:W-:-:S03]  /*2a10*/  ISETP.GT.AND P0, PT, R7, 0x1d, PT ;  /* 0x0000001d0700780c */ /* 0x000fc60003f04270 */
[----:B------:R-:W0:Y:S06]  /*2a20*/  SHFL.DOWN PT, R3, R0, 0x2, 0x1f ;  /* 0x08401f0000037f89 */ /* 0x000e2c00000e0000 */
        /* <DEDUP_REMOVED lines=24> */
[----:B--2---:R-:W0:Y:S04]  /*2bb0*/  LDS.128 R4, [UR4+0x10] ;  /* 0x00001004ff047984 */ /* 0x004e280008000c00 */
        /* <DEDUP_REMOVED lines=19> */
.L_x_159:
[----:B------:R-:W0:Y:S01]  /*2cf0*/  S2R R4, SR_LANEID ;  /* 0x0000000000047919 */ /* 0x000e220000000000 */
[----:B------:R-:W-:-:S04]  /*2d00*/  LOP3.LUT R0, R2, 0x3e0, RZ, 0xc0, !PT ;  /* 0x000003e002007812 */ /* 0x000fc800078ec0ff */
[----:B------:R-:W-:Y:S02]  /*2d10*/  IADD3 R6, PT, PT, R0, 0x20, RZ ;  /* 0x0000002000067810 */ /* 0x000fe40007ffe0ff */
[----:B------:R-:W-:Y:S02]  /*2d20*/  LOP3.LUT R0, RZ, R0, RZ, 0x33, !PT ;  /* 0x00000000ff007212 */ /* 0x000fe400078e33ff */
[-C--:B------:R-:W-:Y:S02]  /*2d30*/  ISETP.GT.AND P0, PT, R6, R3.reuse, PT ;  /* 0x000000030600720c */ /* 0x080fe40003f04270 */
[----:B------:R-:W-:-:S04]  /*2d40*/  IADD3 R0, PT, PT, R0, R3, RZ ;  /* 0x0000000300007210 */ /* 0x000fc80007ffe0ff */
[----:B------:R-:W-:-:S05]  /*2d50*/  SEL R6, R0, 0x1f, P0 ;  /* 0x0000001f00067807 */ /* 0x000fca0000000000 */
[----:B------:R-:W1:Y:S01]  /*2d60*/  SHFL.DOWN PT, R0, R5, 0x1, R6 ;  /* 0x0820000005007989 */ /* 0x000e6200000e0006 */
[C---:B0-----:R-:W-:Y:S02]  /*2d70*/  ISETP.GE.AND P0, PT, R4.reuse, R6, PT ;  /* 0x000000060400720c */ /* 0x041fe40003f06270 */
[C---:B------:R-:W-:Y:S02]  /*2d80*/  IADD3 R7, PT, PT, R4.reuse, 0x2, RZ ;  /* 0x0000000204077810 */ /* 0x040fe40007ffe0ff */
[----:B------:R-:W-:-:S09]  /*2d90*/  ISETP.NE.AND P1, PT, R4, RZ, PT ;  /* 0x000000ff0400720c */ /* 0x000fd20003f25270 */
[----:B-1----:R-:W-:Y:S01]  /*2da0*/  @!P0 FADD R5, R0, R5 ;  /* 0x0000000500058221 */ /* 0x002fe20000000000 */
[-C--:B------:R-:W-:Y:S02]  /*2db0*/  ISETP.GT.AND P0, PT, R7, R6.reuse, PT ;  /* 0x000000060700720c */ /* 0x080fe40003f04270 */
[----:B------:R-:W-:Y:S01]  /*2dc0*/  IADD3 R7, PT, PT, R4, 0x4, RZ ;  /* 0x0000000404077810 */ /* 0x000fe20007ffe0ff */
[----:B------:R-:W0:Y:S01]  /*2dd0*/  @!P1 S2R R8, SR_CgaCtaId ;  /* 0x0000000000089919 */ /* 0x000e220000008800 */
        /* <DEDUP_REMOVED lines=31> */
[----:B-1----:R-:W1:Y:S04]  /*2fd0*/  LDS.128 R4, [UR4+0x20] ;  /* 0x00002004ff047984 */ /* 0x002e680008000c00 */
        /* <DEDUP_REMOVED lines=29> */
.L_x_146:
        /* <DEDUP_REMOVED lines=28> */
[----:B------:R-:W-:Y:S02]  /*3370*/  HFMA2 R11, -RZ, RZ, 0, 0.0078125 ;  /* 0x00002000ff0b7431 */ /* 0x000fe400000001ff */
        /* <DEDUP_REMOVED lines=11> */
.L_x_162:
[----:B------:R-:W-:-:S05]  /*3430*/  IMAD.WIDE R2, R11, 0x4, R4 ;  /* 0x000000040b027825 */ /* 0x000fca00078e0204 */
        /* <DEDUP_REMOVED lines=15> */
[----:B------:R0:W5:Y:S02]  /*3530*/  LDG.E.CONSTANT R18, desc[UR6][R2.64+0x7800] ;  /* 0x0078000602127981 */ /* 0x000164000c1e9900 */
[----:B0-----:R-:W-:-:S04]  /*3540*/  MOV R3, R7 ;  /* 0x0000000700037202 */ /* 0x001fc80000000f00 */
[----:B------:R-:W-:-:S04]  /*3550*/  IADD3 R2, PT, PT, -R11, R3, RZ ;  /* 0x000000030b027210 */ /* 0x000fc80007ffe1ff */
[----:B------:R-:W-:Y:S01]  /*3560*/  ISETP.GE.AND P0, PT, R2, 0x2000, PT ;  /* 0x000020000200780c */ /* 0x000fe20003f06270 */
        /* <DEDUP_REMOVED lines=17> */
[----:B------:R-:W-:-:S04]  /*3680*/  IADD3 R11, PT, PT, R11, 0x2000, RZ ;  /* 0x000020000b0b7810 */ /* 0x000fc80007ffe0ff */
[----:B------:R-:W-:-:S13]  /*3690*/  ISETP.GT.AND P0, PT, R11, R6, PT ;  /* 0x000000060b00720c */ /* 0x000fda0003f04270 */
[----:B------:R-:W-:Y:S05]  /*36a0*/  @!P0 BRA `(.L_x_162) ;  /* 0xfffffffc00608947 */ /* 0x000fea000383ffff */
.L_x_160:
        /* <DEDUP_REMOVED lines=20> */
.L_x_166:
        /* <DEDUP_REMOVED lines=8> */
.L_x_165:
[----:B------:R-:W-:Y:S05]  /*3870*/  BSYNC.RECONVERGENT B2 ;  /* 0x0000000000027941 */ /* 0x000fea0003800200 */
.L_x_164:
        /* <DEDUP_REMOVED lines=16> */
.L_x_169:
        /* <DEDUP_REMOVED lines=46> */
.L_x_168:
[----:B------:R-:W-:Y:S05]  /*3c60*/  BSYNC.RECONVERGENT B2 ;  /* 0x0000000000027941 */ /* 0x000fea0003800200 */
.L_x_167:
        /* <DEDUP_REMOVED lines=31> */
.L_x_171:
[----:B------:R-:W-:Y:S05]  /*3e60*/  BSYNC.RECONVERGENT B2 ;  /* 0x0000000000027941 */ /* 0x000fea0003800200 */
.L_x_170:
        /* <DEDUP_REMOVED lines=12> */
.L_x_163:
[----:B------:R-:W-:Y:S05]  /*3f30*/  BSYNC.RECONVERGENT B1 ;  /* 0x0000000000017941 */ /* 0x000fea0003800200 */
.L_x_161:
        /* <DEDUP_REMOVED lines=50> */
[----:B------:R-:W-:-:S07]  /*4260*/  FADD R0, R18, R19 ;  /* 0x0000001312007221 */ /* 0x000fce0000000000 */
.L_x_133:
[----:B------:R-:W-:Y:S05]  /*4270*/  BSYNC.RECONVERGENT B0 ;  /* 0x0000000000007941 */ /* 0x000fea0003800200 */
.L_x_117:
[----:B------:R-:W-:Y:S05]  /*4280*/  @P0 EXIT ;  /* 0x000000000000094d */ /* 0x000fea0003800000 */
[----:B0-23--:R-:W0:Y:S01]  /*4290*/  LDC.64 R2, c[0x0][0x388] ;  /* 0x0000e200ff027b82 */ /* 0x00de220000000a00 */
[----:B------:R-:W4:Y:S02]  /*42a0*/  LDCU UR4, c[0x0][0x398] ;  /* 0x00007300ff0477ac */ /* 0x000f240008000800 */
[----:B----4-:R-:W-:-:S05]  /*42b0*/  FADD R5, R0, UR4 ;  /* 0x0000000400057e21 */ /* 0x010fca0008000000 */
[----:B0-----:R-:W-:Y:S01]  /*42c0*/  STG.E desc[UR6][R2.64], R5 ;  /* 0x0000000502007986 */ /* 0x001fe2000c101906 */
[----:B------:R-:W-:Y:S05]  /*42d0*/  EXIT ;  /* 0x000000000000794d */ /* 0x000fea0003800000 */
.L_x_172:
        /* <DEDUP_REMOVED lines=10> */
.L_x_302:


//--------------------- .text._ZN3cub18CUB_300001_SM_10006detail6reduce18DeviceReduceKernelINS2_10policy_hubIfjN4cuda3std3__44plusIfEEE10Policy1000EN6thrust24THRUST_300001_SM_1000_NS6detail15normal_iteratorINSD_10device_ptrIfEEEEjS9_fNS7_10__identityEEEvT0_PT3_T1_NS0_13GridEvenShareISN_EET2_T4_ --------------------------
	.section	.text._ZN3cub18CUB_300001_SM_10006detail6reduce18DeviceReduceKernelINS2_10policy_hubIfjN4cuda3std3__44plusIfEEE10Policy1000EN6thrust24THRUST_300001_SM_1000_NS6detail15normal_iteratorINSD_10device_ptrIfEEEEjS9_fNS7_10__identityEEEvT0_PT3_T1_NS0_13GridEvenShareISN_EET2_T4_,"ax",@progbits
	.align	128
        .global         _ZN3cub18CUB_300001_SM_10006detail6reduce18DeviceReduceKernelINS2_10policy_hubIfjN4cuda3std3__44plusIfEEE10Policy1000EN6thrust24THRUST_300001_SM_1000_NS6detail15normal_iteratorINSD_10device_ptrIfEEEEjS9_fNS7_10__identityEEEvT0_PT3_T1_NS0_13GridEvenShareISN_EET2_T4_
        .type           _ZN3cub18CUB_300001_SM_10006detail6reduce18DeviceReduceKernelINS2_10policy_hubIfjN4cuda3std3__44plusIfEEE10Policy1000EN6thrust24THRUST_300001_SM_1000_NS6detail15normal_iteratorINSD_10device_ptrIfEEEEjS9_fNS7_10__identityEEEvT0_PT3_T1_NS0_13GridEvenShareISN_EET2_T4_,@function
        .size           _ZN3cub18CUB_300001_SM_10006detail6reduce18DeviceReduceKernelINS2_10policy_hubIfjN4cuda3std3__44plusIfEEE10Policy1000EN6thrust24THRUST_300001_SM_1000_NS6detail15normal_iteratorINSD_10device_ptrIfEEEEjS9_fNS7_10__identityEEEvT0_PT3_T1_NS0_13GridEvenShareISN_EET2_T4_,(.L_x_303 - _ZN3cub18CUB_300001_SM_10006detail6reduce18DeviceReduceKernelINS2_10policy_hubIfjN4cuda3std3__44plusIfEEE10Policy1000EN6thrust24THRUST_300001_SM_1000_NS6detail15normal_iteratorINSD_10device_ptrIfEEEEjS9_fNS7_10__identityEEEvT0_PT3_T1_NS0_13GridEvenShareISN_EET2_T4_)
        .other          _ZN3cub18CUB_300001_SM_10006detail6reduce18DeviceReduceKernelINS2_10policy_hubIfjN4cuda3std3__44plusIfEEE10Policy1000EN6thrust24THRUST_300001_SM_1000_NS6detail15normal_iteratorINSD_10device_ptrIfEEEEjS9_fNS7_10__identityEEEvT0_PT3_T1_NS0_13GridEvenShareISN_EET2_T4_,@"STO_CUDA_ENTRY STV_DEFAULT"
_ZN3cub18CUB_300001_SM_10006detail6reduce18DeviceReduceKernelINS2_10policy_hubIfjN4cuda3std3__44plusIfEEE10Policy1000EN6thrust24THRUST_300001_SM_1000_NS6detail15normal_iteratorINSD_10device_ptrIfEEEEjS9_fNS7_10__identityEEEvT0_PT3_T1_NS0_13GridEvenShareISN_EET2_T4_:
.text._ZN3cub18CUB_300001_SM_10006detail6reduce18DeviceReduceKernelINS2_10policy_hubIfjN4cuda3std3__44plusIfEEE10Policy1000EN6thrust24THRUST_300001_SM_1000_NS6detail15normal_iteratorINSD_10device_ptrIfEEEEjS9_fNS7_10__identityEEEvT0_PT3_T1_NS0_13GridEvenShareISN_EET2_T4_:
[----:B------:R-:W-:Y:S01]  /*0000*/  LDC R1, c[0x0][0x37c] ;  /* 0x0000df00ff017b82 */ /* 0x000fe20000000800 */
[----:B------:R-:W0:Y:S07]  /*0010*/  S2R R3, SR_CTAID.X ;  /* 0x0000000000037919 */ /* 0x000e2e0000002500 */
[----:B------:R-:W1:Y:S01]  /*0020*/  LDC.64 R6, c[0x0][0x3a8] ;  /* 0x0000ea00ff067b82 */ /* 0x000e620000000a00 */
[----:B------:R-:W2:Y:S01]  /*0030*/  LDCU.64 UR6, c[0x0][0x358] ;  /* 0x00006b00ff0677ac */ /* 0x000ea20008000a00 */
[----:B------:R-:W-:Y:S01]  /*0040*/  BSSY.RECONVERGENT B0, `(.L_x_173) ;  /* 0x000027a000007945 */ /* 0x000fe20003800200 */
[----:B-1----:R-:W-:Y:S01]  /*0050*/  SHF.L.U32 R13, R7, 0xd, RZ ;  /* 0x0000000d070d7819 */ /* 0x002fe200000006ff */
[----:B0-----:R-:W-:-:S05]  /*0060*/  IMAD R0, R3, -0x2000, R6 ;  /* 0xffffe00003007824 */ /* 0x001fca00078e0206 */
[----:B------:R-:W-:-:S13]  /*0070*/  ISETP.GT.U32.AND P0, PT, R0, 0x1fff, PT ;  /* 0x00001fff0000780c */ /* 0x000fda0003f04070 */
[----:B--2---:R-:W-:Y:S05]  /*0080*/  @P0 BRA `(.L_x_174) ;  /* 0x0000001000d40947 */ /* 0x004fea0003800000 */
[----:B------:R-:W0:Y:S01]  /*0090*/  S2R R2, SR_TID.X ;  /* 0x0000000000027919 */ /* 0x000e220000002100 */
[----:B------:R-:W-:Y:S01]  /*00a0*/  BSSY.RECONVERGENT B1, `(.L_x_175) ;  /* 0x000000a000017945 */ /* 0x000fe20003800200 */
[----:B------:R-:W-:Y:S01]  /*00b0*/  HFMA2 R15, -RZ, RZ, 0, 0 ;  /* 0x00000000ff0f7431 */ /* 0x000fe200000001ff */
[----:B0-----:R-:W-:Y:S02]  /*00c0*/  ISETP.GE.U32.AND P0, PT, R2, R0, PT ;  /* 0x000000000200720c */ /* 0x001fe40003f06070 */
[----:B------:R-:W-:-:S11]  /*00d0*/  MOV R4, R2 ;  /* 0x0000000200047202 */ /* 0x000fd60000000f00 */
[----:B------:R-:W-:Y:S05]  /*00e0*/  @P0 BRA `(.L_x_176) ;  /* 0x0000000000140947 */ /* 0x000fea0003800000 */
[----:B------:R-:W0:Y:S01]  /*00f0*/  LDC.64 R8, c[0x0][0x380] ;  /* 0x0000e000ff087b82 */ /* 0x000e220000000a00 */
[----:B------:R-:W-:-:S05]  /*0100*/  LEA R5, R3, R2, 0xd ;  /* 0x0000000203057211 */ /* 0x000fca00078e68ff */
[----:B0-----:R-:W-:-:S05]  /*0110*/  IMAD.WIDE.U32 R8, R5, 0x4, R8 ;  /* 0x0000000405087825 */ /* 0x001fca00078e0008 */
[----:B------:R0:W5:Y:S01]  /*0120*/  LDG.E R15, desc[UR6][R8.64] ;  /* 0x00000006080f7981 */ /* 0x000162000c1e1900 */
[----:B------:R-:W-:-:S07]  /*0130*/  IADD3 R4, PT, PT, R2, 0x200, RZ ;  /* 0x0000020002047810 */ /* 0x000fce0007ffe0ff */
.L_x_176:
[----:B------:R-:W-:Y:S05]  /*0140*/  BSYNC.RECONVERGENT B1 ;  /* 0x0000000000017941 */ /* 0x000fea0003800200 */
.L_x_175:
[----:B------:R-:W-:Y:S01]  /*0150*/  ISETP.GE.U32.AND P0, PT, R4, R0, PT ;  /* 0x000000000400720c */ /* 0x000fe20003f06070 */
[----:B------:R-:W-:-:S12]  /*0160*/  BSSY.RECONVERGENT B1, `(.L_x_177) ;  /* 0x00000a5000017945 */ /* 0x000fd80003800200 */
[----:B------:R-:W-:Y:S05]  /*0170*/  @P0 BRA `(.L_x_178) ;  /* 0x00000008008c0947 */ /* 0x000fea0003800000 */
[----:B------:R-:W-:Y:S01]  /*0180*/  LOP3.LUT R5, RZ, R4, RZ, 0x33, !PT ;  /* 0x00000004ff057212 */ /* 0x000fe200078e33ff */
[----:B------:R-:W-:Y:S03]  /*0190*/  BSSY.RECONVERGENT B2, `(.L_x_179) ;  /* 0x0000053000027945 */ /* 0x000fe60003800200 */
[----:B------:R-:W-:-:S05]  /*01a0*/  IADD3 R6, PT, PT, R5, R6, RZ ;  /* 0x0000000605067210 */ /* 0x000fca0007ffe0ff */
[----:B------:R-:W-:-:S05]  /*01b0*/  IMAD R6, R3, -0x2000, R6 ;  /* 0xffffe00003067824 */ /* 0x000fca00078e0206 */
[C---:B------:R-:W-:Y:S02]  /*01c0*/  ISETP.GE.U32.AND P0, PT, R6.reuse, 0x1e00, PT ;  /* 0x00001e000600780c */ /* 0x040fe40003f06070 */
[----:B------:R-:W-:-:S04]  /*01d0*/  LEA.HI R5, R6, 0x1, RZ, 0x17 ;  /* 0x0000000106057811 */ /* 0x000fc800078fb8ff */
[----:B------:R-:W-:-:S07]  /*01e0*/  LOP3.LUT R6, R5, 0xf, RZ, 0xc0, !PT ;  /* 0x0000000f05067812 */ /* 0x000fce00078ec0ff */
[----:B------:R-:W-:Y:S05]  /*01f0*/  @!P0 BRA `(.L_x_180) ;  /* 0x0000000400308947 */ /* 0x000fea0003800000 */
[----:B------:R-:W-:Y:S01]  /*0200*/  LOP3.LUT R10, R5, 0xfffff0, RZ, 0xc0, !PT ;  /* 0x00fffff0050a7812 */ /* 0x000fe200078ec0ff */
[----:B------:R-:W-:Y:S01]  /*0210*/  BSSY.RECONVERGENT B3, `(.L_x_181) ;  /* 0x0000049000037945 */ /* 0x000fe20003800200 */
[----:B0-----:R-:W-:Y:S02]  /*0220*/  LOP3.LUT R9, R4, 0x1000, RZ, 0xfc, !PT ;  /* 0x0000100004097812 */ /* 0x001fe400078efcff */
[----:B------:R-:W-:Y:S02]  /*0230*/  LEA R4, R3, R4, 0xd ;  /* 0x0000000403047211 */ /* 0x000fe400078e68ff */
[----:B------:R-:W-:-:S07]  /*0240*/  IADD3 R10, PT, PT, -R10, RZ, RZ ;  /* 0x000000ff0a0a7210 */ /* 0x000fce0007ffe1ff */
.L_x_182:
[----:B------:R-:W0:Y:S02]  /*0250*/  LDC.64 R12, c[0x0][0x380] ;  /* 0x0000e000ff0c7b82 */ /* 0x000e240000000a00 */
[----:B0-----:R-:W-:-:S05]  /*0260*/  IMAD.WIDE.U32 R22, R4, 0x4, R12 ;  /* 0x0000000404167825 */ /* 0x001fca00078e000c */
[----:B------:R0:W2:Y:S01]  /*0270*/  LDG.E R8, desc[UR6][R22.64] ;  /* 0x0000000616087981 */ /* 0x0000a2000c1e1900 */
[C---:B------:R-:W-:Y:S02]  /*0280*/  IADD3 R25, PT, PT, R4.reuse, 0x200, RZ ;  /* 0x0000020004197810 */ /* 0x040fe40007ffe0ff */
[C---:B------:R-:W-:Y:S02]  /*0290*/  IADD3 R21, PT, PT, R4.reuse, 0x400, RZ ;  /* 0x0000040004157810 */ /* 0x040fe40007ffe0ff */
[C---:B------:R-:W-:Y:S01]  /*02a0*/  IADD3 R17, PT, PT, R4.reuse, 0x600, RZ ;  /* 0x0000060004117810 */ /* 0x040fe20007ffe0ff */
[----:B------:R-:W-:Y:S01]  /*02b0*/  IMAD.WIDE.U32 R24, R25, 0x4, R12 ;  /* 0x0000000419187825 */ /* 0x000fe200078e000c */
[----:B------:R-:W-:-:S03]  /*02c0*/  IADD3 R19, PT, PT, R4, 0x800, RZ ;  /* 0x0000080004137810 */ /* 0x000fc60007ffe0ff */
[--C-:B------:R-:W-:Y:S01]  /*02d0*/  IMAD.WIDE.U32 R20, R21, 0x4, R12.reuse ;  /* 0x0000000415147825 */ /* 0x100fe200078e000c */
[----:B------:R-:W3:Y:S01]  /*02e0*/  LDG.E R7, desc[UR6][R24.64] ;  /* 0x0000000618077981 */ /* 0x000ee2000c1e1900 */
[C---:B------:R-:W-:Y:S02]  /*02f0*/  IADD3 R11, PT, PT, R4.reuse, 0xa00, RZ ;  /* 0x00000a00040b7810 */ /* 0x040fe40007ffe0ff */
[--C-:B------:R-:W-:Y:S01]  /*0300*/  IMAD.WIDE.U32 R16, R17, 0x4, R12.reuse ;  /* 0x0000000411107825 */ /* 0x100fe200078e000c */
[----:B------:R1:W4:Y:S01]  /*0310*/  LDG.E R29, desc[UR6][R20.64] ;  /* 0x00000006141d7981 */ /* 0x000322000c1e1900 */
[C---:B------:R-:W-:Y:S02]  /*0320*/  IADD3 R14, PT, PT, R4.reuse, 0xc00, RZ ;  /* 0x00000c00040e7810 */ /* 0x040fe40007ffe0ff */
[--C-:B------:R-:W-:Y:S01]  /*0330*/  IMAD.WIDE.U32 R18, R19, 0x4, R12.reuse ;  /* 0x0000000413127825 */ /* 0x100fe200078e000c */
[----:B------:R1:W4:Y:S03]  /*0340*/  LDG.E R28, desc[UR6][R16.64] ;  /* 0x00000006101c7981 */ /* 0x000326000c1e1900 */
[----:B0-----:R-:W-:Y:S01]  /*0350*/  IMAD.WIDE.U32 R22, R11, 0x4, R12 ;  /* 0x000000040b167825 */ /* 0x001fe200078e000c */
[----:B------:R-:W4:Y:S01]  /*0360*/  LDG.E R27, desc[UR6][R18.64] ;  /* 0x00000006121b7981 */ /* 0x000f22000c1e1900 */
[----:B------:R-:W-:-:S02]  /*0370*/  IADD3 R11, PT, PT, R4, 0xe00, RZ ;  /* 0x00000e00040b7810 */ /* 0x000fc40007ffe0ff */
[--C-:B-1----:R-:W-:Y:S01]  /*0380*/  IMAD.WIDE.U32 R20, R14, 0x4, R12.reuse ;  /* 0x000000040e147825 */ /* 0x102fe200078e000c */
[----:B------:R0:W4:Y:S01]  /*0390*/  LDG.E R26, desc[UR6][R22.64] ;  /* 0x00000006161a7981 */ /* 0x000122000c1e1900 */
[C---:B------:R-:W-:Y:S02]  /*03a0*/  IADD3 R14, PT, PT, R4.reuse, 0x1000, RZ ;  /* 0x00001000040e7810 */ /* 0x040fe40007ffe0ff */
[C---:B------:R-:W-:Y:S01]  /*03b0*/  IADD3 R24, PT, PT, R4.reuse, 0x1200, RZ ;  /* 0x0000120004187810 */ /* 0x040fe20007ffe0ff */
[--C-:B------:R-:W-:Y:S01]  /*03c0*/  IMAD.WIDE.U32 R16, R11, 0x4, R12.reuse ;  /* 0x000000040b107825 */ /* 0x100fe200078e000c */
[----:B------:R1:W4:Y:S01]  /*03d0*/  LDG.E R25, desc[UR6][R20.64] ;  /* 0x0000000614197981 */ /* 0x000322000c1e1900 */
[----:B------:R-:W-:Y:S02]  /*03e0*/  IADD3 R11, PT, PT, R4, 0x1400, RZ ;  /* 0x00001400040b7810 */ /* 0x000fe40007ffe0ff */
[--C-:B0-----:R-:W-:Y:S02]  /*03f0*/  IMAD.WIDE.U32 R22, R24, 0x4, R12.reuse ;  /* 0x0000000418167825 */ /* 0x101fe400078e000c */
[----:B------:R0:W4:Y:S02]  /*0400*/  LDG.E R24, desc[UR6][R16.64] ;  /* 0x0000000610187981 */ /* 0x000124000c1e1900 */
[--C-:B-1----:R-:W-:Y:S01]  /*0410*/  IMAD.WIDE.U32 R20, R14, 0x4, R12.reuse ;  /* 0x000000040e147825 */ /* 0x102fe200078e000c */
[C---:B------:R-:W-:Y:S01]  /*0420*/  IADD3 R14, PT, PT, R4.reuse, 0x1600, RZ ;  /* 0x00001600040e7810 */ /* 0x040fe20007ffe0ff */
[----:B------:R1:W4:Y:S04]  /*0430*/  LDG.E R18, desc[UR6][R22.64] ;  /* 0x0000000616127981 */ /* 0x000328000c1e1900 */
[----:B------:R1:W4:Y:S01]  /*0440*/  LDG.E R19, desc[UR6][R20.64] ;  /* 0x0000000614137981 */ /* 0x000322000c1e1900 */
[----:B0-----:R-:W-:Y:S01]  /*0450*/  IMAD.WIDE.U32 R16, R11, 0x4, R12 ;  /* 0x000000040b107825 */ /* 0x001fe200078e000c */
[----:B-1----:R-:W-:-:S04]  /*0460*/  IADD3 R23, PT, PT, R4, 0x1800, RZ ;  /* 0x0000180004177810 */ /* 0x002fc80007ffe0ff */
[----:B------:R0:W4:Y:S01]  /*0470*/  LDG.E R11, desc[UR6][R16.64] ;  /* 0x00000006100b7981 */ /* 0x000122000c1e1900 */
[C---:B------:R-:W-:Y:S01]  /*0480*/  IADD3 R21, PT, PT, R4.reuse, 0x1a00, RZ ;  /* 0x00001a0004157810 */ /* 0x040fe20007ffe0ff */
[----:B0-----:R-:W-:Y:S01]  /*0490*/  IMAD.WIDE.U32 R16, R23, 0x4, R12 ;  /* 0x0000000417107825 */ /* 0x001fe200078e000c */
[----:B------:R-:W-:-:S03]  /*04a0*/  IADD3 R23, PT, PT, R4, 0x1c00, RZ ;  /* 0x00001c0004177810 */ /* 0x000fc60007ffe0ff */
[--C-:B------:R-:W-:Y:S02]  /*04b0*/  IMAD.WIDE.U32 R20, R21, 0x4, R12.reuse ;  /* 0x0000000415147825 */ /* 0x100fe400078e000c */
[----:B------:R-:W4:Y:S02]  /*04c0*/  LDG.E R16, desc[UR6][R16.64] ;  /* 0x0000000610107981 */ /* 0x000f24000c1e1900 */
[----:B------:R-:W-:Y:S02]  /*04d0*/  IMAD.WIDE.U32 R22, R23, 0x4, R12 ;  /* 0x0000000417167825 */ /* 0x000fe400078e000c */
[----:B------:R-:W4:Y:S04]  /*04e0*/  LDG.E R20, desc[UR6][R20.64] ;  /* 0x0000000614147981 */ /* 0x000f28000c1e1900 */
[----:B------:R-:W4:Y:S01]  /*04f0*/  LDG.E R22, desc[UR6][R22.64] ;  /* 0x0000000616167981 */ /* 0x000f22000c1e1900 */
[----:B--2--5:R-:W-:Y:S01]  /*0500*/  FADD R8, R8, R15 ;  /* 0x0000000f08087221 */ /* 0x024fe20000000000 */
[----:B------:R-:W-:-:S06]  /*0510*/  IMAD.WIDE.U32 R14, R14, 0x4, R12 ;  /* 0x000000040e0e7825 */ /* 0x000fcc00078e000c */
[----:B------:R0:W2:Y:S02]  /*0520*/  LDG.E R14, desc[UR6][R14.64] ;  /* 0x000000060e0e7981 */ /* 0x0000a4000c1e1900 */
[----:B0-----:R-:W-:-:S05]  /*0530*/  IADD3 R15, PT, PT, R4, 0x1e00, RZ ;  /* 0x00001e00040f7810 */ /* 0x001fca0007ffe0ff */
[----:B------:R-:W-:-:S06]  /*0540*/  IMAD.WIDE.U32 R12, R15, 0x4, R12 ;  /* 0x000000040f0c7825 */ /* 0x000fcc00078e000c */
[----:B------:R-:W2:Y:S01]  /*0550*/  LDG.E R12, desc[UR6][R12.64] ;  /* 0x000000060c0c7981 */ /* 0x000ea2000c1e1900 */
        /* <DEDUP_REMOVED lines=8> */
[----:B------:R-:W-:Y:S01]  /*05e0*/  FADD R18, R19, R18 ;  /* 0x0000001213127221 */ /* 0x000fe20000000000 */
[----:B------:R-:W-:-:S03]  /*05f0*/  IADD3 R10, PT, PT, R10, 0x10, RZ ;  /* 0x000000100a0a7810 */ /* 0x000fc60007ffe0ff */
[----:B------:R-:W-:Y:S01]  /*0600*/  FADD R11, R18, R11 ;  /* 0x0000000b120b7221 */ /* 0x000fe20000000000 */
[----:B------:R-:W-:Y:S02]  /*0610*/  ISETP.NE.AND P0, PT, R10, RZ, PT ;  /* 0x000000ff0a00720c */ /* 0x000fe40003f05270 */
[----:B------:R-:W-:Y:S02]  /*0620*/  IADD3 R9, PT, PT, R9, 0x2000, RZ ;  /* 0x0000200009097810 */ /* 0x000fe40007ffe0ff */
[----:B------:R-:W-:Y:S01]  /*0630*/  IADD3 R4, PT, PT, R4, 0x2000, RZ ;  /* 0x0000200004047810 */ /* 0x000fe20007ffe0ff */
[----:B--2---:R-:W-:-:S04]  /*0640*/  FADD R11, R11, R14 ;  /* 0x0000000e0b0b7221 */ /* 0x004fc80000000000 */
[----:B------:R-:W-:-:S04]  /*0650*/  FADD R11, R11, R16 ;  /* 0x000000100b0b7221 */ /* 0x000fc80000000000 */
[----:B------:R-:W-:-:S04]  /*0660*/  FADD R11, R11, R20 ;  /* 0x000000140b0b7221 */ /* 0x000fc80000000000 */
[----:B------:R-:W-:-:S04]  /*0670*/  FADD R11, R11, R22 ;  /* 0x000000160b0b7221 */ /* 0x000fc80000000000 */
[----:B------:R-:W-:Y:S01]  /*0680*/  FADD R15, R11, R12 ;  /* 0x0000000c0b0f7221 */ /* 0x000fe20000000000 */
[----:B------:R-:W-:Y:S06]  /*0690*/  @P0 BRA `(.L_x_182) ;  /* 0xfffffff800ec0947 */ /* 0x000fec000383ffff */
[----:B------:R-:W-:Y:S05]  /*06a0*/  BSYNC.RECONVERGENT B3 ;  /* 0x0000000000037941 */ /* 0x000fea0003800200 */
.L_x_181:
[----:B------:R-:W-:-:S07]  /*06b0*/  IADD3 R4, PT, PT, R9, -0x1000, RZ ;  /* 0xfffff00009047810 */ /* 0x000fce0007ffe0ff */
.L_x_180:
[----:B------:R-:W-:Y:S05]  /*06c0*/  BSYNC.RECONVERGENT B2 ;  /* 0x0000000000027941 */ /* 0x000fea0003800200 */
.L_x_179:
[----:B------:R-:W-:-:S13]  /*06d0*/  ISETP.NE.AND P0, PT, R6, RZ, PT ;  /* 0x000000ff0600720c */ /* 0x000fda0003f05270 */
[----:B------:R-:W-:Y:S05]  /*06e0*/  @!P0 BRA `(.L_x_178) ;  /* 0x0000000400308947 */ /* 0x000fea0003800000 */
[----:B------:R-:W-:Y:S01]  /*06f0*/  ISETP.GE.U32.AND P0, PT, R6, 0x8, PT ;  /* 0x000000080600780c */ /* 0x000fe20003f06070 */
[----:B------:R-:W-:Y:S01]  /*0700*/  BSSY.RECONVERGENT B2, `(.L_x_183) ;  /* 0x0000026000027945 */ /* 0x000fe20003800200 */
[----:B------:R-:W-:-:S04]  /*0710*/  LOP3.LUT R22, R5, 0x7, RZ, 0xc0, !PT ;  /* 0x0000000705167812 */ /* 0x000fc800078ec0ff */
[----:B------:R-:W-:-:S07]  /*0720*/  ISETP.NE.AND P1, PT, R22, RZ, PT ;  /* 0x000000ff1600720c */ /* 0x000fce0003f25270 */
[----:B------:R-:W-:Y:S06]  /*0730*/  @!P0 BRA `(.L_x_184) ;  /* 0x0000000000888947 */ /* 0x000fec0003800000 */
[----:B------:R-:W1:Y:S01]  /*0740*/  LDC.64 R6, c[0x0][0x380] ;  /* 0x0000e000ff067b82 */ /* 0x000e620000000a00 */
[----:B------:R-:W-:-:S04]  /*0750*/  LEA R19, R3, R4, 0xd ;  /* 0x0000000403137211 */ /* 0x000fc800078e68ff */
[C---:B------:R-:W-:Y:S02]  /*0760*/  IADD3 R17, PT, PT, R19.reuse, 0x200, RZ ;  /* 0x0000020013117810 */ /* 0x040fe40007ffe0ff */
[C---:B------:R-:W-:Y:S02]  /*0770*/  IADD3 R21, PT, PT, R19.reuse, 0x400, RZ ;  /* 0x0000040013157810 */ /* 0x040fe40007ffe0ff */
[C---:B------:R-:W-:Y:S02]  /*0780*/  IADD3 R13, PT, PT, R19.reuse, 0x600, RZ ;  /* 0x00000600130d7810 */ /* 0x040fe40007ffe0ff */
[C---:B0-----:R-:W-:Y:S01]  /*0790*/  IADD3 R9, PT, PT, R19.reuse, 0x800, RZ ;  /* 0x0000080013097810 */ /* 0x041fe20007ffe0ff */
[----:B-1----:R-:W-:-:S04]  /*07a0*/  IMAD.WIDE.U32 R10, R19, 0x4, R6 ;  /* 0x00000004130a7825 */ /* 0x002fc800078e0006 */
[--C-:B------:R-:W-:Y:S01]  /*07b0*/  IMAD.WIDE.U32 R16, R17, 0x4, R6.reuse ;  /* 0x0000000411107825 */ /* 0x100fe200078e0006 */
[----:B------:R0:W2:Y:S03]  /*07c0*/  LDG.E R14, desc[UR6][R10.64] ;  /* 0x000000060a0e7981 */ /* 0x0000a6000c1e1900 */
[--C-:B------:R-:W-:Y:S01]  /*07d0*/  IMAD.WIDE.U32 R20, R21, 0x4, R6.reuse ;  /* 0x0000000415147825 */ /* 0x100fe200078e0006 */
[----:B------:R1:W3:Y:S03]  /*07e0*/  LDG.E R18, desc[UR6][R16.64] ;  /* 0x0000000610127981 */ /* 0x0002e6000c1e1900 */
[--C-:B------:R-:W-:Y:S01]  /*07f0*/  IMAD.WIDE.U32 R12, R13, 0x4, R6.reuse ;  /* 0x000000040d0c7825 */ /* 0x100fe200078e0006 */
[----:B------:R-:W-:Y:S01]  /*0800*/  IADD3 R23, PT, PT, R19, 0xa00, RZ ;  /* 0x00000a0013177810 */ /* 0x000fe20007ffe0ff */
[----:B------:R-:W4:Y:S02]  /*0810*/  LDG.E R20, desc[UR6][R20.64] ;  /* 0x0000000614147981 */ /* 0x000f24000c1e1900 */
[--C-:B------:R-:W-:Y:S01]  /*0820*/  IMAD.WIDE.U32 R8, R9, 0x4, R6.reuse ;  /* 0x0000000409087825 */ /* 0x100fe200078e0006 */
[----:B------:R-:W-:Y:S01]  /*0830*/  IADD3 R25, PT, PT, R19, 0xc00, RZ ;  /* 0x00000c0013197810 */ /* 0x000fe20007ffe0ff */
[----:B------:R-:W4:Y:S02]  /*0840*/  LDG.E R12, desc[UR6][R12.64] ;  /* 0x000000060c0c7981 */ /* 0x000f24000c1e1900 */
[--C-:B0-----:R-:W-:Y:S01]  /*0850*/  IMAD.WIDE.U32 R10, R23, 0x4, R6.reuse ;  /* 0x00000004170a7825 */ /* 0x101fe200078e0006 */
[----:B------:R-:W-:Y:S01]  /*0860*/  IADD3 R19, PT, PT, R19, 0xe00, RZ ;  /* 0x00000e0013137810 */ /* 0x000fe20007ffe0ff */
[----:B------:R-:W4:Y:S02]  /*0870*/  LDG.E R8, desc[UR6][R8.64] ;  /* 0x0000000608087981 */ /* 0x000f24000c1e1900 */
[----:B-1----:R-:W-:-:S02]  /*0880*/  IMAD.WIDE.U32 R16, R25, 0x4, R6 ;  /* 0x0000000419107825 */ /* 0x002fc400078e0006 */
[----:B------:R-:W4:Y:S02]  /*0890*/  LDG.E R11, desc[UR6][R10.64] ;  /* 0x000000060a0b7981 */ /* 0x000f24000c1e1900 */
[----:B------:R-:W-:Y:S02]  /*08a0*/  IMAD.WIDE.U32 R6, R19, 0x4, R6 ;  /* 0x0000000413067825 */ /* 0x000fe400078e0006 */
[----:B------:R-:W4:Y:S04]  /*08b0*/  LDG.E R17, desc[UR6][R16.64] ;  /* 0x0000000610117981 */ /* 0x000f28000c1e1900 */
[----:B------:R-:W4:Y:S01]  /*08c0*/  LDG.E R7, desc[UR6][R6.64] ;  /* 0x0000000606077981 */ /* 0x000f22000c1e1900 */
        /* <DEDUP_REMOVED lines=9> */
.L_x_184:
[----:B------:R-:W-:Y:S05]  /*0960*/  BSYNC.RECONVERGENT B2 ;  /* 0x0000000000027941 */ /* 0x000fea0003800200 */
.L_x_183:
[----:B------:R-:W-:Y:S05]  /*0970*/  @!P1 BRA `(.L_x_178) ;  /* 0x00000000008c9947 */ /* 0x000fea0003800000 */
[----:B------:R-:W-:Y:S01]  /*0980*/  ISETP.GE.U32.AND P0, PT, R22, 0x4, PT ;  /* 0x000000041600780c */ /* 0x000fe20003f06070 */
[----:B------:R-:W-:Y:S01]  /*0990*/  BSSY.RECONVERGENT B2, `(.L_x_185) ;  /* 0x0000016000027945 */ /* 0x000fe20003800200 */
[----:B------:R-:W-:-:S04]  /*09a0*/  LOP3.LUT R5, R5, 0x3, RZ, 0xc0, !PT ;  /* 0x0000000305057812 */ /* 0x000fc800078ec0ff */
[----:B------:R-:W-:-:S07]  /*09b0*/  ISETP.NE.AND P1, PT, R5, RZ, PT ;  /* 0x000000ff0500720c */ /* 0x000fce0003f25270 */
[----:B------:R-:W-:Y:S06]  /*09c0*/  @!P0 BRA `(.L_x_186) ;  /* 0x0000000000488947 */ /* 0x000fec0003800000 */
[----:B------:R-:W0:Y:S01]  /*09d0*/  LDC.64 R6, c[0x0][0x380] ;  /* 0x0000e000ff067b82 */ /* 0x000e220000000a00 */
[----:B------:R-:W-:-:S04]  /*09e0*/  LEA R13, R3, R4, 0xd ;  /* 0x00000004030d7211 */ /* 0x000fc800078e68ff */
[C---:B------:R-:W-:Y:S02]  /*09f0*/  IADD3 R11, PT, PT, R13.reuse, 0x200, RZ ;  /* 0x000002000d0b7810 */ /* 0x040fe40007ffe0ff */
[C---:B------:R-:W-:Y:S02]  /*0a00*/  IADD3 R17, PT, PT, R13.reuse, 0x400, RZ ;  /* 0x000004000d117810 */ /* 0x040fe40007ffe0ff */
[C---:B------:R-:W-:Y:S01]  /*0a10*/  IADD3 R19, PT, PT, R13.reuse, 0x600, RZ ;  /* 0x000006000d137810 */ /* 0x040fe20007ffe0ff */
[----:B0-----:R-:W-:-:S04]  /*0a20*/  IMAD.WIDE.U32 R8, R13, 0x4, R6 ;  /* 0x000000040d087825 */ /* 0x001fc800078e0006 */
[--C-:B------:R-:W-:Y:S02]  /*0a30*/  IMAD.WIDE.U32 R10, R11, 0x4, R6.reuse ;  /* 0x000000040b0a7825 */ /* 0x100fe400078e0006 */
[----:B------:R-:W2:Y:S02]  /*0a40*/  LDG.E R8, desc[UR6][R8.64] ;  /* 0x0000000608087981 */ /* 0x000ea4000c1e1900 */
[--C-:B------:R-:W-:Y:S02]  /*0a50*/  IMAD.WIDE.U32 R12, R17, 0x4, R6.reuse ;  /* 0x00000004110c7825 */ /* 0x100fe400078e0006 */
[----:B------:R-:W3:Y:S02]  /*0a60*/  LDG.E R10, desc[UR6][R10.64] ;  /* 0x000000060a0a7981 */ /* 0x000ee4000c1e1900 */
[----:B------:R-:W-:Y:S02]  /*0a70*/  IMAD.WIDE.U32 R6, R19, 0x4, R6 ;  /* 0x0000000413067825 */ /* 0x000fe400078e0006 */
[----:B------:R-:W4:Y:S04]  /*0a80*/  LDG.E R12, desc[UR6][R12.64] ;  /* 0x000000060c0c7981 */ /* 0x000f28000c1e1900 */
[----:B------:R-:W4:Y:S01]  /*0a90*/  LDG.E R6, desc[UR6][R6.64] ;  /* 0x0000000606067981 */ /* 0x000f22000c1e1900 */
[----:B------:R-:W-:Y:S01]  /*0aa0*/  IADD3 R4, PT, PT, R4, 0x800, RZ ;  /* 0x0000080004047810 */ /* 0x000fe20007ffe0ff */
[----:B--2--5:R-:W-:-:S04]  /*0ab0*/  FADD R15, R15, R8 ;  /* 0x000000080f0f7221 */ /* 0x024fc80000000000 */
[----:B---3--:R-:W-:-:S04]  /*0ac0*/  FADD R15, R15, R10 ;  /* 0x0000000a0f0f7221 */ /* 0x008fc80000000000 */
[----:B----4-:R-:W-:-:S04]  /*0ad0*/  FADD R15, R15, R12 ;  /* 0x0000000c0f0f7221 */ /* 0x010fc80000000000 */
[----:B------:R-:W-:-:S07]  /*0ae0*/  FADD R15, R15, R6 ;  /* 0x000000060f0f7221 */ /* 0x000fce0000000000 */
.L_x_186:
[----:B------:R-:W-:Y:S05]  /*0af0*/  BSYNC.RECONVERGENT B2 ;  /* 0x0000000000027941 */ /* 0x000fea0003800200 */
.L_x_185:
[----:B------:R-:W-:Y:S05]  /*0b00*/  @!P1 BRA `(.L_x_178) ;  /* 0x0000000000289947 */ /* 0x000fea0003800000 */
[----:B------:R-:W1:Y:S01]  /*0b10*/  LDC.64 R6, c[0x0][0x380] ;  /* 0x0000e000ff067b82 */ /* 0x000e620000000a00 */
[----:B0-----:R-:W-:Y:S02]  /*0b20*/  LEA R9, R3, R4, 0xd ;  /* 0x0000000403097211 */ /* 0x001fe400078e68ff */
[----:B------:R-:W-:-:S07]  /*0b30*/  IADD3 R8, PT, PT, -R5, RZ, RZ ;  /* 0x000000ff05087210 */ /* 0x000fce0007ffe1ff */
.L_x_187:
[----:B-1----:R-:W-:-:S06]  /*0b40*/  IMAD.WIDE.U32 R4, R9, 0x4, R6 ;  /* 0x0000000409047825 */ /* 0x002fcc00078e0006 */
[----:B------:R-:W2:Y:S01]  /*0b50*/  LDG.E R4, desc[UR6][R4.64] ;  /* 0x0000000604047981 */ /* 0x000ea2000c1e1900 */
[----:B------:R-:W-:Y:S02]  /*0b60*/  IADD3 R8, PT, PT, R8, 0x1, RZ ;  /* 0x0000000108087810 */ /* 0x000fe40007ffe0ff */
[----:B------:R-:W-:Y:S02]  /*0b70*/  IADD3 R9, PT, PT, R9, 0x200, RZ ;  /* 0x0000020009097810 */ /* 0x000fe40007ffe0ff */
[----:B------:R-:W-:Y:S01]  /*0b80*/  ISETP.NE.AND P0, PT, R8, RZ, PT ;  /* 0x000000ff0800720c */ /* 0x000fe20003f05270 */
[----:B--2--5:R-:W-:-:S12]  /*0b90*/  FADD R15, R4, R15 ;  /* 0x0000000f040f7221 */ /* 0x024fd80000000000 */
[----:B------:R-:W-:Y:S05]  /*0ba0*/  @P0 BRA `(.L_x_187) ;  /* 0xfffffffc00e40947 */ /* 0x000fea000383ffff */
.L_x_178:
[----:B------:R-:W-:Y:S05]  /*0bb0*/  BSYNC.RECONVERGENT B1 ;  /* 0x0000000000017941 */ /* 0x000fea0003800200 */
.L_x_177:
[----:B------:R-:W-:-:S13]  /*0bc0*/  ISETP.GE.U32.AND P0, PT, R0, 0x200, PT ;  /* 0x000002000000780c */ /* 0x000fda0003f06070 */
[----:B------:R-:W-:Y:S05]  /*0bd0*/  @!P0 BRA `(.L_x_188) ;  /* 0x0000000000d08947 */ /* 0x000fea0003800000 */
[----:B0-----:R-:W0:Y:S01]  /*0be0*/  S2R R8, SR_LANEID ;  /* 0x0000000000087919 */ /* 0x001e220000000000 */
[----:B-----5:R-:W1:Y:S02]  /*0bf0*/  SHFL.DOWN PT, R0, R15, 0x1, 0x1f ;  /* 0x08201f000f007f89 */ /* 0x020e6400000e0000 */
[----:B-1----:R-:W-:Y:S01]  /*0c00*/  FADD R0, R0, R15 ;  /* 0x0000000f00007221 */ /* 0x002fe20000000000 */
[C---:B0-----:R-:W-:Y:S02]  /*0c10*/  ISETP.GT.AND P0, PT, R8.reuse, 0x1e, PT ;  /* 0x0000001e0800780c */ /* 0x041fe40003f04270 */
[C---:B------:R-:W-:Y:S02]  /*0c20*/  ISETP.NE.AND P1, PT, R8.reuse, RZ, PT ;  /* 0x000000ff0800720c */ /* 0x040fe40003f25270 */
        /* <DEDUP_REMOVED lines=27> */
[----:B------:R-:W0:Y:S04]  /*0de0*/  LDS.128 R12, [UR4+0x10] ;  /* 0x00001004ff0c7984 */ /* 0x000e280008000c00 */
[----:B------:R-:W2:Y:S04]  /*0df0*/  LDS.128 R8, [UR4+0x20] ;  /* 0x00002004ff087984 */ /* 0x000ea80008000c00 */
[----:B-1----:R-:W1:Y:S04]  /*0e00*/  LDS.128 R4, [UR4+0x30] ;  /* 0x00003004ff047984 */ /* 0x002e680008000c00 */
[----:B------:R-:W3:Y:S01]  /*0e10*/  LDS.128 R16, [UR4+0x40] ;  /* 0x00004004ff107984 */ /* 0x000ee20008000c00 */
[----:B0-----:R-:W-:-:S04]  /*0e20*/  FADD R13, R20, R13 ;  /* 0x0000000d140d7221 */ /* 0x001fc80000000000 */
[----:B------:R-:W-:-:S04]  /*0e30*/  FADD R14, R13, R14 ;  /* 0x0000000e0d0e7221 */ /* 0x000fc80000000000 */
[----:B------:R-:W-:-:S04]  /*0e40*/  FADD R15, R14, R15 ;  /* 0x0000000f0e0f7221 */ /* 0x000fc80000000000 */
[----:B--2---:R-:W-:-:S04]  /*0e50*/  FADD R8, R15, R8 ;  /* 0x000000080f087221 */ /* 0x004fc80000000000 */
[----:B------:R-:W-:-:S04]  /*0e60*/  FADD R9, R8, R9 ;  /* 0x0000000908097221 */ /* 0x000fc80000000000 */
[----:B------:R-:W-:-:S04]  /*0e70*/  FADD R10, R9, R10 ;  /* 0x0000000a090a7221 */ /* 0x000fc80000000000 */
[----:B------:R-:W-:-:S04]  /*0e80*/  FADD R11, R10, R11 ;  /* 0x0000000b0a0b7221 */ /* 0x000fc80000000000 */
[----:B-1----:R-:W-:-:S04]  /*0e90*/  FADD R4, R11, R4 ;  /* 0x000000040b047221 */ /* 0x002fc80000000000 */
        /* <DEDUP_REMOVED lines=8> */
.L_x_188:
[----:B0-----:R-:W0:Y:S01]  /*0f20*/  S2R R8, SR_LANEID ;  /* 0x0000000000087919 */ /* 0x001e220000000000 */
[----:B------:R-:W-:-:S04]  /*0f30*/  LOP3.LUT R4, R2, 0x3e0, RZ, 0xc0, !PT ;  /* 0x000003e002047812 */ /* 0x000fc800078ec0ff */
[----:B------:R-:W-:Y:S02]  /*0f40*/  IADD3 R5, PT, PT, R4, 0x20, RZ ;  /* 0x0000002004057810 */ /* 0x000fe40007ffe0ff */
[----:B------:R-:W-:Y:S02]  /*0f50*/  LOP3.LUT R7, RZ, R4, RZ, 0x33, !PT ;  /* 0x00000004ff077212 */ /* 0x000fe400078e33ff */
[----:B------:R-:W-:Y:S02]  /*0f60*/  ISETP.GT.U32.AND P0, PT, R5, R0, PT ;  /* 0x000000000500720c */ /* 0x000fe40003f04070 */
[----:B------:R-:W-:-:S04]  /*0f70*/  IADD3 R7, PT, PT, R0, R7, RZ ;  /* 0x0000000700077210 */ /* 0x000fc80007ffe0ff */
[----:B------:R-:W-:-:S05]  /*0f80*/  SEL R7, R7, 0x1f, P0 ;  /* 0x0000001f07077807 */ /* 0x000fca0000000000 */
[----:B-----5:R-:W1:Y:S01]  /*0f90*/  SHFL.DOWN PT, R4, R15, 0x1, R7 ;  /* 0x082000000f047989 */ /* 0x020e6200000e0007 */
[C---:B0-----:R-:W-:Y:S02]  /*0fa0*/  ISETP.GE.AND P0, PT, R8.reuse, R7, PT ;  /* 0x000000070800720c */ /* 0x041fe40003f06270 */
[C---:B------:R-:W-:Y:S02]  /*0fb0*/  IADD3 R6, PT, PT, R8.reuse, 0x2, RZ ;  /* 0x0000000208067810 */ /* 0x040fe40007ffe0ff */
[----:B------:R-:W-:-:S09]  /*0fc0*/  ISETP.NE.AND P1, PT, R8, RZ, PT ;  /* 0x000000ff0800720c */ /* 0x000fd20003f25270 */
[----:B-1----:R-:W-:Y:S01]  /*0fd0*/  @!P0 FADD R15, R4, R15 ;  /* 0x0000000f040f8221 */ /* 0x002fe20000000000 */
[----:B------:R-:W-:Y:S02]  /*0fe0*/  ISETP.GT.AND P0, PT, R6, R7, PT ;  /* 0x000000070600720c */ /* 0x000fe40003f04270 */
[----:B------:R-:W-:Y:S01]  /*0ff0*/  IADD3 R6, PT, PT, R8, 0x4, RZ ;  /* 0x0000000408067810 */ /* 0x000fe20007ffe0ff */
        /* <DEDUP_REMOVED lines=24> */
[----:B------:R-:W1:Y:S01]  /*1180*/  S2UR UR5, SR_CgaCtaId ;  /* 0x00000000000579c3 */ /* 0x000e620000008800 */
[----:B------:R-:W-:Y:S01]  /*1190*/  UMOV UR4, 0x400 ;  /* 0x0000040000047882 */ /* 0x000fe20000000000 */
[C---:B------:R-:W-:Y:S02]  /*11a0*/  ISETP.GT.U32.AND P2, PT, R0.reuse, 0x20, PT ;  /* 0x000000200000780c */ /* 0x040fe40003f44070 */
[C---:B------:R-:W-:Y:S02]  /*11b0*/  ISETP.GT.U32.AND P3, PT, R0.reuse, 0x40, PT ;  /* 0x000000400000780c */ /* 0x040fe40003f64070 */
[C---:B------:R-:W-:Y:S02]  /*11c0*/  ISETP.GT.U32.AND P1, PT, R0.reuse, 0x60, PT ;  /* 0x000000600000780c */ /* 0x040fe40003f24070 */
[----:B------:R-:W-:Y:S01]  /*11d0*/  ISETP.GT.U32.AND P4, PT, R0, 0xc0, PT ;  /* 0x000000c00000780c */ /* 0x000fe20003f84070 */
[----:B-1----:R-:W-:-:S09]  /*11e0*/  ULEA UR4, UR5, UR4, 0x18 ;  /* 0x0000000405047291 */ /* 0x002fd2000f8ec0ff */
[----:B0-----:R-:W0:Y:S04]  /*11f0*/  LDS.128 R4, [UR4+0x10] ;  /* 0x00001004ff047984 */ /* 0x001e280008000c00 */
[----:B------:R-:W1:Y:S04]  /*1200*/  LDS.128 R8, [UR4+0x20] ;  /* 0x00002004ff087984 */ /* 0x000e680008000c00 */
[----:B------:R-:W2:Y:S04]  /*1210*/  LDS.128 R12, [UR4+0x30] ;  /* 0x00003004ff0c7984 */ /* 0x000ea80008000c00 */
[----:B------:R-:W3:Y:S01]  /*1220*/  LDS.128 R16, [UR4+0x40] ;  /* 0x00004004ff107984 */ /* 0x000ee20008000c00 */
[----:B0-----:R-:W-:Y:S01]  /*1230*/  @P2 FADD R20, R20, R5 ;  /* 0x0000000514142221 */ /* 0x001fe20000000000 */
[----:B------:R-:W-:-:S03]  /*1240*/  ISETP.GT.U32.AND P2, PT, R0, 0x80, PT ;  /* 0x000000800000780c */ /* 0x000fc60003f44070 */
[----:B------:R-:W-:Y:S01]  /*1250*/  @P3 FADD R20, R20, R6 ;  /* 0x0000000614143221 */ /* 0x000fe20000000000 */
[----:B------:R-:W-:-:S03]  /*1260*/  ISETP.GT.U32.AND P3, PT, R0, 0xa0, PT ;  /* 0x000000a00000780c */ /* 0x000fc60003f64070 */
[----:B------:R-:W-:Y:S01]  /*1270*/  @P1 FADD R20, R20, R7 ;  /* 0x0000000714141221 */ /* 0x000fe20000000000 */
[----:B------:R-:W-:-:S05]  /*1280*/  ISETP.GT.U32.AND P1, PT, R0, 0xe0, PT ;  /* 0x000000e00000780c */ /* 0x000fca0003f24070 */
[----:B-1----:R-:W-:Y:S01]  /*1290*/  @P2 FADD R20, R20, R8 ;  /* 0x0000000814142221 */ /* 0x002fe20000000000 */
[----:B------:R-:W-:-:S03]  /*12a0*/  ISETP.GT.U32.AND P2, PT, R0, 0x100, PT ;  /* 0x000001000000780c */ /* 0x000fc60003f44070 */
[----:B------:R-:W-:Y:S01]  /*12b0*/  @P3 FADD R20, R20, R9 ;  /* 0x0000000914143221 */ /* 0x000fe20000000000 */
[----:B------:R-:W-:-:S03]  /*12c0*/  ISETP.GT.U32.AND P3, PT, R0, 0x120, PT ;  /* 0x000001200000780c */ /* 0x000fc60003f64070 */
[----:B------:R-:W-:Y:S01]  /*12d0*/  @P4 FADD R20, R20, R10 ;  /* 0x0000000a14144221 */ /* 0x000fe20000000000 */
[----:B------:R-:W-:-:S03]  /*12e0*/  ISETP.GT.U32.AND P4, PT, R0, 0x140, PT ;  /* 0x000001400000780c */ /* 0x000fc60003f84070 */
[----:B------:R-:W-:Y:S01]  /*12f0*/  @P1 FADD R20, R20, R11 ;  /* 0x0000000b14141221 */ /* 0x000fe20000000000 */
[----:B------:R-:W-:-:S03]  /*1300*/  ISETP.GT.U32.AND P1, PT, R0, 0x160, PT ;  /* 0x000001600000780c */ /* 0x000fc60003f24070 */
[----:B--2---:R-:W-:Y:S01]  /*1310*/  @P2 FADD R20, R20, R12 ;  /* 0x0000000c14142221 */ /* 0x004fe20000000000 */
[----:B------:R-:W-:-:S03]  /*1320*/  ISETP.GT.U32.AND P2, PT, R0, 0x180, PT ;  /* 0x000001800000780c */ /* 0x000fc60003f44070 */
[----:B------:R-:W-:Y:S01]  /*1330*/  @P3 FADD R20, R20, R13 ;  /* 0x0000000d14143221 */ /* 0x000fe20000000000 */
[----:B------:R-:W-:-:S03]  /*1340*/  ISETP.GT.U32.AND P3, PT, R0, 0x1a0, PT ;  /* 0x000001a00000780c */ /* 0x000fc60003f64070 */
[----:B------:R-:W-:Y:S01]  /*1350*/  @P4 FADD R20, R20, R14 ;  /* 0x0000000e14144221 */ /* 0x000fe20000000000 */
[----:B------:R-:W-:-:S03]  /*1360*/  ISETP.GT.U32.AND P4, PT, R0, 0x1c0, PT ;  /* 0x000001c00000780c */ /* 0x000fc60003f84070 */
[----:B------:R-:W-:Y:S01]  /*1370*/  @P1 FADD R20, R20, R15 ;  /* 0x0000000f14141221 */ /* 0x000fe20000000000 */
[----:B------:R-:W-:-:S03]  /*1380*/  ISETP.GT.U32.AND P1, PT, R0, 0x1e0, PT ;  /* 0x000001e00000780c */ /* 0x000fc60003f24070 */
[----:B---3--:R-:W-:-:S04]  /*1390*/  @P2 FADD R20, R20, R16 ;  /* 0x0000001014142221 */ /* 0x008fc80000000000 */
[----:B------:R-:W-:-:S04]  /*13a0*/  @P3 FADD R20, R20, R17 ;  /* 0x0000001114143221 */ /* 0x000fc80000000000 */
[----:B------:R-:W-:-:S04]  /*13b0*/  @P4 FADD R20, R20, R18 ;  /* 0x0000001214144221 */ /* 0x000fc80000000000 */
[----:B------:R-:W-:Y:S01]  /*13c0*/  @P1 FADD R20, R20, R19 ;  /* 0x0000001314141221 */ /* 0x000fe20000000000 */
[----:B------:R-:W-:Y:S06]  /*13d0*/  BRA `(.L_x_189) ;  /* 0x0000001400007947 */ /* 0x000fec0003800000 */
.L_x_174:
[----:B------:R-:W0:Y:S01]  /*13e0*/  S2R R2, SR_TID.X ;  /* 0x0000000000027919 */ /* 0x000e220000002100 */
[----:B------:R-:W1:Y:S02]  /*13f0*/  LDCU.64 UR4, c[0x0][0x380] ;  /* 0x00007000ff0477ac */ /* 0x000e640008000a00 */
[----:B-1----:R-:W-:Y:S02]  /*1400*/  MOV R4, UR4 ;  /* 0x0000000400047c02 */ /* 0x002fe40008000f00 */
[----:B------:R-:W-:Y:S02]  /*1410*/  MOV R5, UR5 ;  /* 0x0000000500057c02 */ /* 0x000fe40008000f00 */
[----:B0-----:R-:W-:-:S05]  /*1420*/  LEA R9, R3, R2, 0xd ;  /* 0x0000000203097211 */ /* 0x001fca00078e68ff */
[----:B------:R-:W-:-:S05]  /*1430*/  IMAD.WIDE.U32 R8, R9, 0x4, R4 ;  /* 0x0000000409087825 */ /* 0x000fca00078e0004 */
        /* <DEDUP_REMOVED lines=16> */
[----:B------:R-:W-:Y:S01]  /*1540*/  ISETP.GE.U32.AND P0, PT, R0, R13, PT ;  /* 0x0000000d0000720c */ /* 0x000fe20003f06070 */
        /* <DEDUP_REMOVED lines=16> */
[----:B------:R-:W-:Y:S01]  /*1650*/  LEA R9, R3, R13, 0xd ;  /* 0x0000000d03097211 */ /* 0x000fe200078e68ff */
[----:B------:R-:W-:Y:S01]  /*1660*/  UMOV UR4, URZ ;  /* 0x000000ff00047c82 */ /* 0x000fe20008000000 */
[----:B------:R-:W-:Y:S02]  /*1670*/  IADD3 R8, PT, PT, R6, -0x2000, RZ ;  /* 0xffffe00006087810 */ /* 0x000fe40007ffe0ff */
[----:B------:R-:W-:Y:S02]  /*1680*/  LOP3.LUT R0, RZ, R2, RZ, 0x33, !PT ;  /* 0x00000002ff007212 */ /* 0x000fe400078e33ff */
[----:B------:R-:W-:Y:S02]  /*1690*/  ISETP.GT.U32.AND P0, PT, R9, R8, PT ;  /* 0x000000080900720c */ /* 0x000fe40003f04070 */
[----:B------:R-:W-:Y:S02]  /*16a0*/  IADD3 R10, PT, PT, -R13, R6, R0 ;  /* 0x000000060d0a7210 */ /* 0x000fe40007ffe100 */
[----:B------:R-:W-:-:S02]  /*16b0*/  IADD3 R7, PT, PT, R9, 0x1000, R2 ;  /* 0x0000100009077810 */ /* 0x000fc40007ffe002 */
[----:B------:R-:W-:Y:S01]  /*16c0*/  MOV R0, R9 ;  /* 0x0000000900007202 */ /* 0x000fe20000000f00 */
[----:B------:R-:W-:-:S06]  /*16d0*/  IMAD R2, R3, -0x2000, R10 ;  /* 0xffffe00003027824 */ /* 0x000fcc00078e020a */
[----:B------:R-:W-:Y:S05]  /*16e0*/  @P0 BRA `(.L_x_191) ;  /* 0x0000000000bc0947 */ /* 0x000fea0003800000 */
[----:B------:R-:W0:Y:S08]  /*16f0*/  LDC R6, c[0x0][0x3a8] ;  /* 0x0000ea00ff067b82 */ /* 0x000e300000000800 */
[----:B------:R-:W1:Y:S02]  /*1700*/  LDC.64 R4, c[0x0][0x380] ;  /* 0x0000e000ff047b82 */ /* 0x000e640000000a00 */
.L_x_192:
[----:B------:R-:W2:Y:S02]  /*1710*/  S2R R10, SR_TID.X ;  /* 0x00000000000a7919 */ /* 0x000ea40000002100 */
[----:B--2---:R-:W-:-:S05]  /*1720*/  IADD3 R11, PT, PT, R10, R9, RZ ;  /* 0x000000090a0b7210 */ /* 0x004fca0007ffe0ff */
[----:B-1----:R-:W-:-:S05]  /*1730*/  IMAD.WIDE.U32 R10, R11, 0x4, R4 ;  /* 0x000000040b0a7825 */ /* 0x002fca00078e0004 */
        /* <DEDUP_REMOVED lines=13> */
[----:B---3--:R-:W-:-:S02]  /*1810*/  FADD R14, R14, R15 ;  /* 0x0000000f0e0e7221 */ /* 0x008fc40000000000 */
[----:B------:R-:W2:Y:S01]  /*1820*/  LDG.E R15, desc[UR6][R10.64+0x7000] ;  /* 0x007000060a0f7981 */ /* 0x000ea2000c1e1900 */
[----:B----4-:R-:W-:-:S03]  /*1830*/  FADD R12, R16, R17 ;  /* 0x00000011100c7221 */ /* 0x010fc60000000000 */
[----:B------:R-:W3:Y:S04]  /*1840*/  LDG.E R17, desc[UR6][R10.64+0x5800] ;  /* 0x005800060a117981 */ /* 0x000ee8000c1e1900 */
[----:B------:R-:W2:Y:S01]  /*1850*/  LDG.E R16, desc[UR6][R10.64+0x6800] ;  /* 0x006800060a107981 */ /* 0x000ea2000c1e1900 */
[----:B------:R-:W-:-:S03]  /*1860*/  FADD R14, R23, R14 ;  /* 0x0000000e170e7221 */ /* 0x000fc60000000000 */
[----:B------:R-:W4:Y:S01]  /*1870*/  LDG.E R23, desc[UR6][R10.64+0x7800] ;  /* 0x007800060a177981 */ /* 0x000f22000c1e1900 */
[----:B-----5:R-:W-:-:S04]  /*1880*/  FADD R19, R19, R20 ;  /* 0x0000001413137221 */ /* 0x020fc80000000000 */
[----:B------:R-:W-:Y:S01]  /*1890*/  FADD R19, R12, R19 ;  /* 0x000000130c137221 */ /* 0x000fe20000000000 */
[----:B0-----:R-:W-:Y:S01]  /*18a0*/  IADD3 R12, PT, PT, -R9, R6, RZ ;  /* 0x00000006090c7210 */ /* 0x001fe20007ffe1ff */
[----:B------:R-:W-:-:S03]  /*18b0*/  FADD R21, R21, R22 ;  /* 0x0000001615157221 */ /* 0x000fc60000000000 */
[----:B------:R-:W-:Y:S01]  /*18c0*/  ISETP.GE.U32.AND P0, PT, R12, R13, PT ;  /* 0x0000000d0c00720c */ /* 0x000fe20003f06070 */
[----:B------:R-:W-:-:S04]  /*18d0*/  FADD R24, R24, R25 ;  /* 0x0000001918187221 */ /* 0x000fc80000000000 */
[----:B------:R-:W-:Y:S01]  /*18e0*/  FADD R21, R21, R24 ;  /* 0x0000001815157221 */ /* 0x000fe20000000000 */
[----:B------:R-:W-:Y:S01]  /*18f0*/  FADD R14, R14, R19 ;  /* 0x000000130e0e7221 */ /* 0x000fe20000000000 */
[----:B---3--:R-:W-:Y:S01]  /*1900*/  FADD R17, R17, R18 ;  /* 0x0000001211117221 */ /* 0x008fe20000000000 */
[----:B--2---:R-:W-:-:S04]  /*1910*/  FADD R16, R16, R15 ;  /* 0x0000000f10107221 */ /* 0x004fc80000000000 */
[----:B------:R-:W-:-:S04]  /*1920*/  FADD R16, R17, R16 ;  /* 0x0000001011107221 */ /* 0x000fc80000000000 */
[----:B------:R-:W-:-:S04]  /*1930*/  FADD R21, R21, R16 ;  /* 0x0000001015157221 */ /* 0x000fc80000000000 */
[----:B------:R-:W-:-:S04]  /*1940*/  FADD R14, R14, R21 ;  /* 0x000000150e0e7221 */ /* 0x000fc80000000000 */
[----:B----4-:R-:W-:Y:S01]  /*1950*/  FADD R23, R23, R14 ;  /* 0x0000000e17177221 */ /* 0x010fe20000000000 */
[----:B------:R-:W-:Y:S06]  /*1960*/  @!P0 BRA `(.L_x_190) ;  /* 0x0000000800d08947 */ /* 0x000fec0003800000 */
[C---:B------:R-:W-:Y:S01]  /*1970*/  IADD3 R9, PT, PT, R13.reuse, R9, RZ ;  /* 0x000000090d097210 */ /* 0x040fe20007ffe0ff */
[----:B------:R-:W-:Y:S01]  /*1980*/  UIADD3 UR4, UPT, UPT, UR4, 0x1, URZ ;  /* 0x0000000104047890 */ /* 0x000fe2000fffe0ff */
[----:B------:R-:W-:Y:S02]  /*1990*/  IADD3 R0, PT, PT, R13, R0, RZ ;  /* 0x000000000d007210 */ /* 0x000fe40007ffe0ff */
[----:B------:R-:W-:Y:S02]  /*19a0*/  ISETP.GT.U32.AND P0, PT, R9, R8, PT ;  /* 0x000000080900720c */ /* 0x000fe40003f04070 */
[C---:B------:R-:W-:Y:S02]  /*19b0*/  IADD3 R2, PT, PT, -R13.reuse, R2, RZ ;  /* 0x000000020d027210 */ /* 0x040fe40007ffe1ff */
[----:B------:R-:W-:-:S09]  /*19c0*/  IADD3 R7, PT, PT, R13, R7, RZ ;  /* 0x000000070d077210 */ /* 0x000fd20007ffe0ff */
[----:B------:R-:W-:Y:S05]  /*19d0*/  @!P0 BRA `(.L_x_192) ;  /* 0xfffffffc004c8947 */ /* 0x000fea000383ffff */
.L_x_191:
[----:B------:R-:W0:Y:S01]  /*19e0*/  S2R R16, SR_TID.X ;  /* 0x0000000000107919 */ /* 0x000e220000002100 */
[----:B------:R-:W-:Y:S01]  /*19f0*/  IADD3 R8, PT, PT, -R9, R6, RZ ;  /* 0x0000000609087210 */ /* 0x000fe20007ffe1ff */
[----:B------:R-:W-:Y:S03]  /*1a00*/  BSSY.RECONVERGENT B1, `(.L_x_190) ;  /* 0x00000aa000017945 */ /* 0x000fe60003800200 */
[----:B0-----:R-:W-:-:S04]  /*1a10*/  ISETP.GE.AND P0, PT, R16, R8, PT ;  /* 0x000000081000720c */ /* 0x001fc80003f06270 */
[----:B------:R-:W-:-:S13]  /*1a20*/  ISETP.GE.U32.OR P0, PT, R9, R6, P0 ;  /* 0x000000060900720c */ /* 0x000fda0000706470 */
[----:B------:R-:W-:Y:S05]  /*1a30*/  @P0 BRA `(.L_x_193) ;  /* 0x0000000800980947 */ /* 0x000fea0003800000 */
[----:B------:R-:W0:Y:S01]  /*1a40*/  LDC R10, c[0x0][0x3ac] ;  /* 0x0000eb00ff0a7b82 */ /* 0x000e220000000800 */
[----:B------:R-:W-:Y:S01]  /*1a50*/  LOP3.LUT R11, RZ, R16, RZ, 0x33, !PT ;  /* 0x00000010ff0b7212 */ /* 0x000fe200078e33ff */
[----:B------:R-:W-:Y:S06]  /*1a60*/  BSSY.RECONVERGENT B2, `(.L_x_194) ;  /* 0x0000056000027945 */ /* 0x000fec0003800200 */
[----:B------:R-:W1:Y:S01]  /*1a70*/  LDC R8, c[0x0][0x3ac] ;  /* 0x0000eb00ff087b82 */ /* 0x000e620000000800 */
[----:B0-----:R-:W-:-:S04]  /*1a80*/  SHF.L.U32 R10, R10, 0xd, RZ ;  /* 0x0000000d0a0a7819 */ /* 0x001fc800000006ff */
[----:B------:R-:W-:-:S04]  /*1a90*/  LEA R10, R3, R10, 0xd ;  /* 0x0000000a030a7211 */ /* 0x000fc800078e68ff */
[----:B------:R-:W-:Y:S01]  /*1aa0*/  IADD3 R6, PT, PT, -R10, R6, R11 ;  /* 0x000000060a067210 */ /* 0x000fe20007ffe10b */
[----:B-1----:R-:W-:-:S04]  /*1ab0*/  IMAD R11, R8, UR4, RZ ;  /* 0x00000004080b7c24 */ /* 0x002fc8000f8e02ff */
[----:B------:R-:W-:-:S05]  /*1ac0*/  IMAD R6, R11, -0x2000, R6 ;  /* 0xffffe0000b067824 */ /* 0x000fca00078e0206 */
[C---:B------:R-:W-:Y:S02]  /*1ad0*/  ISETP.GE.U32.AND P0, PT, R6.reuse, 0x1e00, PT ;  /* 0x00001e000600780c */ /* 0x040fe40003f06070 */
[----:B------:R-:W-:-:S04]  /*1ae0*/  LEA.HI R6, R6, 0x1, RZ, 0x17 ;  /* 0x0000000106067811 */ /* 0x000fc800078fb8ff */
[----:B------:R-:W-:-:S07]  /*1af0*/  LOP3.LUT R8, R6, 0xf, RZ, 0xc0, !PT ;  /* 0x0000000f06087812 */ /* 0x000fce00078ec0ff */
[----:B------:R-:W-:Y:S05]  /*1b00*/  @!P0 BRA `(.L_x_195) ;  /* 0x00000004002c8947 */ /* 0x000fea0003800000 */
[----:B------:R-:W-:Y:S01]  /*1b10*/  LEA.HI R10, R2, 0x1, RZ, 0x17 ;  /* 0x00000001020a7811 */ /* 0x000fe200078fb8ff */
[----:B------:R-:W-:Y:S01]  /*1b20*/  BSSY.RECONVERGENT B3, `(.L_x_196) ;  /* 0x0000048000037945 */ /* 0x000fe20003800200 */
[----:B------:R-:W-:Y:S02]  /*1b30*/  LOP3.LUT R11, R16, 0x1000, RZ, 0xfc, !PT ;  /* 0x00001000100b7812 */ /* 0x000fe400078efcff */
[----:B------:R-:W-:-:S04]  /*1b40*/  LOP3.LUT R10, R10, 0xfffff0, RZ, 0xc0, !PT ;  /* 0x00fffff00a0a7812 */ /* 0x000fc800078ec0ff */
[----:B------:R-:W-:-:S07]  /*1b50*/  IADD3 R13, PT, PT, -R10, RZ, RZ ;  /* 0x000000ff0a0d7210 */ /* 0x000fce0007ffe1ff */
.L_x_197:
[C---:B------:R-:W-:Y:S02]  /*1b60*/  IADD3 R15, PT, PT, R7.reuse, -0x1000, RZ ;  /* 0xfffff000070f7810 */ /* 0x040fe40007ffe0ff */
[----:B------:R-:W-:-:S03]  /*1b70*/  IADD3 R25, PT, PT, R7, -0xe00, RZ ;  /* 0xfffff20007197810 */ /* 0x000fc60007ffe0ff */
[----:B------:R-:W-:Y:S01]  /*1b80*/  IMAD.WIDE.U32 R14, R15, 0x4, R4 ;  /* 0x000000040f0e7825 */ /* 0x000fe200078e0004 */
[----:B------:R-:W-:-:S04]  /*1b90*/  IADD3 R21, PT, PT, R7, -0xc00, RZ ;  /* 0xfffff40007157810 */ /* 0x000fc80007ffe0ff */
[----:B------:R0:W2:Y:S01]  /*1ba0*/  LDG.E R22, desc[UR6][R14.64] ;  /* 0x000000060e167981 */ /* 0x0000a2000c1e1900 */
[----:B------:R-:W-:-:S04]  /*1bb0*/  IMAD.WIDE.U32 R24, R25, 0x4, R4 ;  /* 0x0000000419187825 */ /* 0x000fc800078e0004 */
[--C-:B------:R-:W-:Y:S01]  /*1bc0*/  IMAD.WIDE.U32 R20, R21, 0x4, R4.reuse ;  /* 0x0000000415147825 */ /* 0x100fe200078e0004 */
[----:B------:R-:W3:Y:S04]  /*1bd0*/  LDG.E R16, desc[UR6][R24.64] ;  /* 0x0000000618107981 */ /* 0x000ee8000c1e1900 */
[----:B------:R1:W4:Y:S01]  /*1be0*/  LDG.E R17, desc[UR6][R20.64] ;  /* 0x0000000614117981 */ /* 0x000322000c1e1900 */
[C---:B------:R-:W-:Y:S02]  /*1bf0*/  IADD3 R19, PT, PT, R7.reuse, -0xa00, RZ ;  /* 0xfffff60007137810 */ /* 0x040fe40007ffe0ff */
[C---:B------:R-:W-:Y:S02]  /*1c00*/  IADD3 R29, PT, PT, R7.reuse, -0x800, RZ ;  /* 0xfffff800071d7810 */ /* 0x040fe40007ffe0ff */
[----:B------:R-:W-:Y:S01]  /*1c10*/  IADD3 R27, PT, PT, R7, -0x600, RZ ;  /* 0xfffffa00071b7810 */ /* 0x000fe20007ffe0ff */
[----:B------:R-:W-:Y:S01]  /*1c20*/  IMAD.WIDE.U32 R18, R19, 0x4, R4 ;  /* 0x0000000413127825 */ /* 0x000fe200078e0004 */
[----:B------:R-:W-:-:S03]  /*1c30*/  IADD3 R12, PT, PT, R7, -0x400, RZ ;  /* 0xfffffc00070c7810 */ /* 0x000fc60007ffe0ff */
[--C-:B------:R-:W-:Y:S01]  /*1c40*/  IMAD.WIDE.U32 R28, R29, 0x4, R4.reuse ;  /* 0x000000041d1c7825 */ /* 0x100fe200078e0004 */
[----:B------:R-:W5:Y:S03]  /*1c50*/  LDG.E R10, desc[UR6][R18.64] ;  /* 0x00000006120a7981 */ /* 0x000f66000c1e1900 */
[----:B0-----:R-:W-:Y:S01]  /*1c60*/  IMAD.WIDE.U32 R14, R27, 0x4, R4 ;  /* 0x000000041b0e7825 */ /* 0x001fe200078e0004 */
[----:B------:R-:W-:-:S03]  /*1c70*/  IADD3 R27, PT, PT, R7, -0x200, RZ ;  /* 0xfffffe00071b7810 */ /* 0x000fc60007ffe0ff */
[--C-:B-1----:R-:W-:Y:S02]  /*1c80*/  IMAD.WIDE.U32 R20, R12, 0x4, R4.reuse ;  /* 0x000000040c147825 */ /* 0x102fe400078e0004 */
[----:B------:R0:W5:Y:S04]  /*1c90*/  LDG.E R12, desc[UR6][R14.64] ;  /* 0x000000060e0c7981 */ /* 0x000168000c1e1900 */
[----:B------:R1:W5:Y:S01]  /*1ca0*/  LDG.E R18, desc[UR6][R28.64] ;  /* 0x000000061c127981 */ /* 0x000362000c1e1900 */
[----:B------:R-:W-:-:S04]  /*1cb0*/  IMAD.WIDE.U32 R24, R7, 0x4, R4 ;  /* 0x0000000407187825 */ /* 0x000fc800078e0004 */
[----:B0-----:R-:W-:Y:S01]  /*1cc0*/  IMAD.WIDE.U32 R14, R27, 0x4, R4 ;  /* 0x000000041b0e7825 */ /* 0x001fe200078e0004 */
[----:B------:R-:W5:Y:S04]  /*1cd0*/  LDG.E R19, desc[UR6][R24.64] ;  /* 0x0000000618137981 */ /* 0x000f68000c1e1900 */
[----:B------:R0:W5:Y:S01]  /*1ce0*/  LDG.E R27, desc[UR6][R20.64] ;  /* 0x00000006141b7981 */ /* 0x000162000c1e1900 */
[----:B-1----:R-:W-:-:S03]  /*1cf0*/  IADD3 R29, PT, PT, R7, 0x200, RZ ;  /* 0x00000200071d7810 */ /* 0x002fc60007ffe0ff */
[----:B------:R1:W5:Y:S01]  /*1d00*/  LDG.E R26, desc[UR6][R14.64] ;  /* 0x000000060e1a7981 */ /* 0x000362000c1e1900 */
[----:B0-----:R-:W-:Y:S01]  /*1d10*/  IADD3 R21, PT, PT, R7, 0x400, RZ ;  /* 0x0000040007157810 */ /* 0x001fe20007ffe0ff */
[----:B------:R-:W-:Y:S01]  /*1d20*/  IMAD.WIDE.U32 R28, R29, 0x4, R4 ;  /* 0x000000041d1c7825 */ /* 0x000fe200078e0004 */
[----:B-1----:R-:W-:-:S05]  /*1d30*/  IADD3 R15, PT, PT, R7, 0x800, RZ ;  /* 0x00000800070f7810 */ /* 0x002fca0007ffe0ff */
[----:B------:R-:W5:Y:S01]  /*1d40*/  LDG.E R28, desc[UR6][R28.64] ;  /* 0x000000061c1c7981 */ /* 0x000f62000c1e1900 */
[----:B------:R-:W-:-:S06]  /*1d50*/  IMAD.WIDE.U32 R14, R15, 0x4, R4 ;  /* 0x000000040f0e7825 */ /* 0x000fcc00078e0004 */
[----:B------:R-:W5:Y:S01]  /*1d60*/  LDG.E R14, desc[UR6][R14.64] ;  /* 0x000000060e0e7981 */ /* 0x000f62000c1e1900 */
[----:B--2---:R-:W-:Y:S01]  /*1d70*/  FADD R25, R22, R23 ;  /* 0x0000001716197221 */ /* 0x004fe20000000000 */
[----:B------:R-:W-:Y:S01]  /*1d80*/  IMAD.WIDE.U32 R22, R21, 0x4, R4 ;  /* 0x0000000415167825 */ /* 0x000fe200078e0004 */
[----:B------:R-:W-:-:S03]  /*1d90*/  IADD3 R21, PT, PT, R7, 0x600, RZ ;  /* 0x0000060007157810 */ /* 0x000fc60007ffe0ff */
[----:B---3--:R-:W-:Y:S02]  /*1da0*/  FADD R16, R25, R16 ;  /* 0x0000001019107221 */ /* 0x008fe40000000000 */
[----:B------:R-:W-:Y:S01]  /*1db0*/  IMAD.WIDE.U32 R20, R21, 0x4, R4 ;  /* 0x0000000415147825 */ /* 0x000fe200078e0004 */
[----:B------:R-:W-:Y:S01]  /*1dc0*/  IADD3 R25, PT, PT, R7, 0xa00, RZ ;  /* 0x00000a0007197810 */ /* 0x000fe20007ffe0ff */
[----:B------:R-:W2:Y:S04]  /*1dd0*/  LDG.E R29, desc[UR6][R22.64] ;  /* 0x00000006161d7981 */ /* 0x000ea8000c1e1900 */
[----:B------:R4:W3:Y:S02]  /*1de0*/  LDG.E R20, desc[UR6][R20.64] ;  /* 0x0000000614147981 */ /* 0x0008e4000c1e1900 */
[----:B----4-:R-:W-:Y:S01]  /*1df0*/  FADD R21, R16, R17 ;  /* 0x0000001110157221 */ /* 0x010fe20000000000 */
[----:B------:R-:W-:Y:S01]  /*1e00*/  IMAD.WIDE.U32 R16, R25, 0x4, R4 ;  /* 0x0000000419107825 */ /* 0x000fe200078e0004 */
[----:B------:R-:W-:-:S05]  /*1e10*/  IADD3 R25, PT, PT, R7, 0xc00, RZ ;  /* 0x00000c0007197810 */ /* 0x000fca0007ffe0ff */
[--C-:B------:R-:W-:Y:S01]  /*1e20*/  IMAD.WIDE.U32 R22, R25, 0x4, R4.reuse ;  /* 0x0000000419167825 */ /* 0x100fe200078e0004 */
[----:B------:R-:W-:Y:S01]  /*1e30*/  IADD3 R25, PT, PT, R7, 0xe00, RZ ;  /* 0x00000e0007197810 */ /* 0x000fe20007ffe0ff */
[----:B------:R-:W4:Y:S04]  /*1e40*/  LDG.E R16, desc[UR6][R16.64] ;  /* 0x0000000610107981 */ /* 0x000f28000c1e1900 */
[----:B------:R-:W-:Y:S01]  /*1e50*/  IMAD.WIDE.U32 R24, R25, 0x4, R4 ;  /* 0x0000000419187825 */ /* 0x000fe200078e0004 */
[----:B------:R-:W4:Y:S05]  /*1e60*/  LDG.E R22, desc[UR6][R22.64] ;  /* 0x0000000616167981 */ /* 0x000f2a000c1e1900 */
[----:B------:R-:W4:Y:S01]  /*1e70*/  LDG.E R24, desc[UR6][R24.64] ;  /* 0x0000000618187981 */ /* 0x000f22000c1e1900 */
[----:B-----5:R-:W-:-:S04]  /*1e80*/  FADD R21, R21, R10 ;  /* 0x0000000a15157221 */ /* 0x020fc80000000000 */
[----:B------:R-:W-:-:S04]  /*1e90*/  FADD R21, R21, R18 ;  /* 0x0000001215157221 */ /* 0x000fc80000000000 */
[----:B------:R-:W-:-:S04]  /*1ea0*/  FADD R12, R21, R12 ;  /* 0x0000000c150c7221 */ /* 0x000fc80000000000 */
[----:B------:R-:W-:-:S04]  /*1eb0*/  FADD R27, R12, R27 ;  /* 0x0000001b0c1b7221 */ /* 0x000fc80000000000 */
[----:B------:R-:W-:-:S04]  /*1ec0*/  FADD R26, R27, R26 ;  /* 0x0000001a1b1a7221 */ /* 0x000fc80000000000 */
[----:B------:R-:W-:-:S04]  /*1ed0*/  FADD R19, R26, R19 ;  /* 0x000000131a137221 */ /* 0x000fc80000000000 */
[----:B------:R-:W-:Y:S01]  /*1ee0*/  FADD R28, R19, R28 ;  /* 0x0000001c131c7221 */ /* 0x000fe20000000000 */
[----:B------:R-:W-:-:S04]  /*1ef0*/  IADD3 R13, PT, PT, R13, 0x10, RZ ;  /* 0x000000100d0d7810 */ /* 0x000fc80007ffe0ff */
[----:B------:R-:W-:Y:S02]  /*1f00*/  ISETP.NE.AND P0, PT, R13, RZ, PT ;  /* 0x000000ff0d00720c */ /* 0x000fe40003f05270 */
[----:B------:R-:W-:Y:S02]  /*1f10*/  IADD3 R11, PT, PT, R11, 0x2000, RZ ;  /* 0x000020000b0b7810 */ /* 0x000fe40007ffe0ff */
[----:B------:R-:W-:Y:S01]  /*1f20*/  IADD3 R7, PT, PT, R7, 0x2000, RZ ;  /* 0x0000200007077810 */ /* 0x000fe20007ffe0ff */
[----:B--2---:R-:W-:-:S04]  /*1f30*/  FADD R29, R28, R29 ;  /* 0x0000001d1c1d7221 */ /* 0x004fc80000000000 */
[----:B---3--:R-:W-:-:S04]  /*1f40*/  FADD R29, R29, R20 ;  /* 0x000000141d1d7221 */ /* 0x008fc80000000000 */
[----:B------:R-:W-:-:S04]  /*1f50*/  FADD R29, R29, R14 ;  /* 0x0000000e1d1d7221 */ /* 0x000fc80000000000 */
[----:B----4-:R-:W-:-:S04]  /*1f60*/  FADD R29, R29, R16 ;  /* 0x000000101d1d7221 */ /* 0x010fc80000000000 */
[----:B------:R-:W-:-:S04]  /*1f70*/  FADD R29, R29, R22 ;  /* 0x000000161d1d7221 */ /* 0x000fc80000000000 */
[----:B------:R-:W-:Y:S01]  /*1f80*/  FADD R23, R29, R24 ;  /* 0x000000181d177221 */ /* 0x000fe20000000000 */
[----:B------:R-:W-:Y:S06]  /*1f90*/  @P0 BRA `(.L_x_197) ;  /* 0xfffffff800f00947 */ /* 0x000fec000383ffff */
[----:B------:R-:W-:Y:S05]  /*1fa0*/  BSYNC.RECONVERGENT B3 ;  /* 0x0000000000037941 */ /* 0x000fea0003800200 */
.L_x_196:
[----:B------:R-:W-:-:S07]  /*1fb0*/  IADD3 R16, PT, PT, R11, -0x1000, RZ ;  /* 0xfffff0000b107810 */ /* 0x000fce0007ffe0ff */
.L_x_195:
[----:B------:R-:W-:Y:S05]  /*1fc0*/  BSYNC.RECONVERGENT B2 ;  /* 0x0000000000027941 */ /* 0x000fea0003800200 */
.L_x_194:
[----:B------:R-:W-:-:S13]  /*1fd0*/  ISETP.NE.AND P0, PT, R8, RZ, PT ;  /* 0x000000ff0800720c */ /* 0x000fda0003f05270 */
[----:B------:R-:W-:Y:S05]  /*1fe0*/  @!P0 BRA `(.L_x_193) ;  /* 0x00000004002c8947 */ /* 0x000fea0003800000 */
[----:B------:R-:W-:Y:S01]  /*1ff0*/  ISETP.GE.U32.AND P0, PT, R8, 0x8, PT ;  /* 0x000000080800780c */ /* 0x000fe20003f06070 */
[----:B------:R-:W-:Y:S01]  /*2000*/  BSSY.RECONVERGENT B2, `(.L_x_198) ;  /* 0x0000025000027945 */ /* 0x000fe20003800200 */
[----:B------:R-:W-:-:S04]  /*2010*/  LOP3.LUT R22, R6, 0x7, RZ, 0xc0, !PT ;  /* 0x0000000706167812 */ /* 0x000fc800078ec0ff */
[----:B------:R-:W-:-:S07]  /*2020*/  ISETP.NE.AND P1, PT, R22, RZ, PT ;  /* 0x000000ff1600720c */ /* 0x000fce0003f25270 */
[----:B------:R-:W-:Y:S06]  /*2030*/  @!P0 BRA `(.L_x_199) ;  /* 0x0000000000848947 */ /* 0x000fec0003800000 */
[----:B------:R-:W-:-:S04]  /*2040*/  IADD3 R7, PT, PT, R16, R9, RZ ;  /* 0x0000000910077210 */ /* 0x000fc80007ffe0ff */
[C---:B------:R-:W-:Y:S01]  /*2050*/  IADD3 R21, PT, PT, R7.reuse, 0x200, RZ ;  /* 0x0000020007157810 */ /* 0x040fe20007ffe0ff */
[C---:B------:R-:W-:Y:S01]  /*2060*/  IMAD.WIDE.U32 R14, R7.reuse, 0x4, R4 ;  /* 0x00000004070e7825 */ /* 0x040fe200078e0004 */
[----:B------:R-:W-:-:S03]  /*2070*/  IADD3 R19, PT, PT, R7, 0x400, RZ ;  /* 0x0000040007137810 */ /* 0x000fc60007ffe0ff */
[--C-:B------:R-:W-:Y:S01]  /*2080*/  IMAD.WIDE.U32 R20, R21, 0x4, R4.reuse ;  /* 0x0000000415147825 */ /* 0x100fe200078e0004 */
[----:B------:R0:W2:Y:S01]  /*2090*/  LDG.E R8, desc[UR6][R14.64] ;  /* 0x000000060e087981 */ /* 0x0000a2000c1e1900 */
[----:B------:R-:W-:Y:S02]  /*20a0*/  IADD3 R11, PT, PT, R7, 0x600, RZ ;  /* 0x00000600070b7810 */ /* 0x000fe40007ffe0ff */
[--C-:B------:R-:W-:Y:S01]  /*20b0*/  IMAD.WIDE.U32 R18, R19, 0x4, R4.reuse ;  /* 0x0000000413127825 */ /* 0x100fe200078e0004 */
[----:B------:R1:W3:Y:S01]  /*20c0*/  LDG.E R17, desc[UR6][R20.64] ;  /* 0x0000000614117981 */ /* 0x0002e2000c1e1900 */
[----:B------:R-:W-:Y:S02]  /*20d0*/  IADD3 R13, PT, PT, R7, 0x800, RZ ;  /* 0x00000800070d7810 */ /* 0x000fe40007ffe0ff */
[--C-:B------:R-:W-:Y:S01]  /*20e0*/  IMAD.WIDE.U32 R10, R11, 0x4, R4.reuse ;  /* 0x000000040b0a7825 */ /* 0x100fe200078e0004 */
[----:B------:R-:W-:Y:S01]  /*20f0*/  IADD3 R25, PT, PT, R7, 0xa00, RZ ;  /* 0x00000a0007197810 */ /* 0x000fe20007ffe0ff */
[----:B------:R-:W4:Y:S02]  /*2100*/  LDG.E R18, desc[UR6][R18.64] ;  /* 0x0000000612127981 */ /* 0x000f24000c1e1900 */
[--C-:B------:R-:W-:Y:S01]  /*2110*/  IMAD.WIDE.U32 R12, R13, 0x4, R4.reuse ;  /* 0x000000040d0c7825 */ /* 0x100fe200078e0004 */
[----:B------:R-:W-:Y:S01]  /*2120*/  IADD3 R27, PT, PT, R7, 0xc00, RZ ;  /* 0x00000c00071b7810 */ /* 0x000fe20007ffe0ff */
[----:B------:R-:W5:Y:S02]  /*2130*/  LDG.E R10, desc[UR6][R10.64] ;  /* 0x000000060a0a7981 */ /* 0x000f64000c1e1900 */
[--C-:B0-----:R-:W-:Y:S01]  /*2140*/  IMAD.WIDE.U32 R14, R25, 0x4, R4.reuse ;  /* 0x00000004190e7825 */ /* 0x101fe200078e0004 */
[----:B------:R-:W-:Y:S01]  /*2150*/  IADD3 R25, PT, PT, R7, 0xe00, RZ ;  /* 0x00000e0007197810 */ /* 0x000fe20007ffe0ff */
[----:B------:R-:W5:Y:S02]  /*2160*/  LDG.E R12, desc[UR6][R12.64] ;  /* 0x000000060c0c7981 */ /* 0x000f64000c1e1900 */
[----:B-1----:R-:W-:-:S02]  /*2170*/  IMAD.WIDE.U32 R20, R27, 0x4, R4 ;  /* 0x000000041b147825 */ /* 0x002fc400078e0004 */
[----:B------:R-:W5:Y:S02]  /*2180*/  LDG.E R15, desc[UR6][R14.64] ;  /* 0x000000060e0f7981 */ /* 0x000f64000c1e1900 */
[----:B------:R-:W-:Y:S02]  /*2190*/  IMAD.WIDE.U32 R24, R25, 0x4, R4 ;  /* 0x0000000419187825 */ /* 0x000fe400078e0004 */
        /* <DEDUP_REMOVED lines=11> */
.L_x_199:
[----:B------:R-:W-:Y:S05]  /*2250*/  BSYNC.RECONVERGENT B2 ;  /* 0x0000000000027941 */ /* 0x000fea0003800200 */
.L_x_198:
[----:B------:R-:W-:Y:S05]  /*2260*/  @!P1 BRA `(.L_x_193) ;  /* 0x00000000008c9947 */ /* 0x000fea0003800000 */
[----:B------:R-:W-:Y:S01]  /*2270*/  ISETP.GE.U32.AND P0, PT, R22, 0x4, PT ;  /* 0x000000041600780c */ /* 0x000fe20003f06070 */
[----:B------:R-:W-:Y:S01]  /*2280*/  BSSY.RECONVERGENT B2, `(.L_x_200) ;  /* 0x0000014000027945 */ /* 0x000fe20003800200 */
[----:B------:R-:W-:-:S11]  /*2290*/  LOP3.LUT P1, RZ, R6, 0x3, RZ, 0xc0, !PT ;  /* 0x0000000306ff7812 */ /* 0x000fd6000782c0ff */
[----:B------:R-:W-:Y:S05]  /*22a0*/  @!P0 BRA `(.L_x_201) ;  /* 0x0000000000448947 */ /* 0x000fea0003800000 */
[----:B------:R-:W-:-:S04]  /*22b0*/  IADD3 R11, PT, PT, R16, R9, RZ ;  /* 0x00000009100b7210 */ /* 0x000fc80007ffe0ff */
[C---:B------:R-:W-:Y:S01]  /*22c0*/  IADD3 R9, PT, PT, R11.reuse, 0x200, RZ ;  /* 0x000002000b097810 */ /* 0x040fe20007ffe0ff */
[C---:B------:R-:W-:Y:S01]  /*22d0*/  IMAD.WIDE.U32 R6, R11.reuse, 0x4, R4 ;  /* 0x000000040b067825 */ /* 0x040fe200078e0004 */
[----:B------:R-:W-:-:S03]  /*22e0*/  IADD3 R13, PT, PT, R11, 0x400, RZ ;  /* 0x000004000b0d7810 */ /* 0x000fc60007ffe0ff */
[--C-:B------:R-:W-:Y:S01]  /*22f0*/  IMAD.WIDE.U32 R8, R9, 0x4, R4.reuse ;  /* 0x0000000409087825 */ /* 0x100fe200078e0004 */
[----:B------:R-:W-:Y:S01]  /*2300*/  IADD3 R15, PT, PT, R11, 0x600, RZ ;  /* 0x000006000b0f7810 */ /* 0x000fe20007ffe0ff */
[----:B------:R-:W2:Y:S02]  /*2310*/  LDG.E R6, desc[UR6][R6.64] ;  /* 0x0000000606067981 */ /* 0x000ea4000c1e1900 */
[--C-:B------:R-:W-:Y:S02]  /*2320*/  IMAD.WIDE.U32 R10, R13, 0x4, R4.reuse ;  /* 0x000000040d0a7825 */ /* 0x100fe400078e0004 */
[----:B------:R-:W3:Y:S02]  /*2330*/  LDG.E R8, desc[UR6][R8.64] ;  /* 0x0000000608087981 */ /* 0x000ee4000c1e1900 */
[----:B------:R-:W-:Y:S02]  /*2340*/  IMAD.WIDE.U32 R12, R15, 0x4, R4 ;  /* 0x000000040f0c7825 */ /* 0x000fe400078e0004 */
[----:B------:R-:W4:Y:S04]  /*2350*/  LDG.E R10, desc[UR6][R10.64] ;  /* 0x000000060a0a7981 */ /* 0x000f28000c1e1900 */
[----:B------:R-:W5:Y:S01]  /*2360*/  LDG.E R12, desc[UR6][R12.64] ;  /* 0x000000060c0c7981 */ /* 0x000f62000c1e1900 */
[----:B------:R-:W-:Y:S01]  /*2370*/  IADD3 R16, PT, PT, R16, 0x800, RZ ;  /* 0x0000080010107810 */ /* 0x000fe20007ffe0ff */
[----:B--2---:R-:W-:-:S04]  /*2380*/  FADD R23, R23, R6 ;  /* 0x0000000617177221 */ /* 0x004fc80000000000 */
[----:B---3--:R-:W-:-:S04]  /*2390*/  FADD R23, R23, R8 ;  /* 0x0000000817177221 */ /* 0x008fc80000000000 */
[----:B----4-:R-:W-:-:S04]  /*23a0*/  FADD R23, R23, R10 ;  /* 0x0000000a17177221 */ /* 0x010fc80000000000 */
[----:B-----5:R-:W-:-:S07]  /*23b0*/  FADD R23, R23, R12 ;  /* 0x0000000c17177221 */ /* 0x020fce0000000000 */
.L_x_201:
[----:B------:R-:W-:Y:S05]  /*23c0*/  BSYNC.RECONVERGENT B2 ;  /* 0x0000000000027941 */ /* 0x000fea0003800200 */
.L_x_200:
[----:B------:R-:W-:Y:S05]  /*23d0*/  @!P1 BRA `(.L_x_193) ;  /* 0x0000000000309947 */ /* 0x000fea0003800000 */
[----:B------:R-:W-:Y:S02]  /*23e0*/  LOP3.LUT R2, R2, 0xffff, RZ, 0xc0, !PT ;  /* 0x0000ffff02027812 */ /* 0x000fe400078ec0ff */
[----:B------:R-:W-:Y:S02]  /*23f0*/  IADD3 R9, PT, PT, R16, R0, RZ ;  /* 0x0000000010097210 */ /* 0x000fe40007ffe0ff */
[----:B------:R-:W-:-:S04]  /*2400*/  LEA.HI R2, R2, 0x1, RZ, 0x17 ;  /* 0x0000000102027811 */ /* 0x000fc800078fb8ff */
[----:B------:R-:W-:-:S04]  /*2410*/  LOP3.LUT R2, R2, 0x3, RZ, 0xc0, !PT ;  /* 0x0000000302027812 */ /* 0x000fc800078ec0ff */
[----:B------:R-:W-:-:S07]  /*2420*/  IADD3 R2, PT, PT, -R2, RZ, RZ ;  /* 0x000000ff02027210 */ /* 0x000fce0007ffe1ff */
.L_x_202:
[----:B------:R-:W-:-:S06]  /*2430*/  IMAD.WIDE.U32 R6, R9, 0x4, R4 ;  /* 0x0000000409067825 */ /* 0x000fcc00078e0004 */
[----:B------:R-:W2:Y:S01]  /*2440*/  LDG.E R6, desc[UR6][R6.64] ;  /* 0x0000000606067981 */ /* 0x000ea2000c1e1900 */
[----:B------:R-:W-:Y:S02]  /*2450*/  IADD3 R2, PT, PT, R2, 0x1, RZ ;  /* 0x0000000102027810 */ /* 0x000fe40007ffe0ff */
[----:B------:R-:W-:Y:S02]  /*2460*/  IADD3 R9, PT, PT, R9, 0x200, RZ ;  /* 0x0000020009097810 */ /* 0x000fe40007ffe0ff */
[----:B------:R-:W-:Y:S01]  /*2470*/  ISETP.NE.AND P0, PT, R2, RZ, PT ;  /* 0x000000ff0200720c */ /* 0x000fe20003f05270 */
[----:B--2---:R-:W-:-:S12]  /*2480*/  FADD R23, R6, R23 ;  /* 0x0000001706177221 */ /* 0x004fd80000000000 */
[----:B------:R-:W-:Y:S05]  /*2490*/  @P0 BRA `(.L_x_202) ;  /* 0xfffffffc00e40947 */ /* 0x000fea000383ffff */
.L_x_193:
[----:B------:R-:W-:Y:S05]  /*24a0*/  BSYNC.RECONVERGENT B1 ;  /* 0x0000000000017941 */ /* 0x000fea0003800200 */
.L_x_190:
        /* <DEDUP_REMOVED lines=33> */
[----:B------:R-:W1:Y:S04]  /*26c0*/  LDS.128 R8, [UR4+0x20] ;  /* 0x00002004ff087984 */ /* 0x000e680008000c00 */
[----:B--2---:R-:W2:Y:S04]  /*26d0*/  LDS.128 R4, [UR4+0x30] ;  /* 0x00003004ff047984 */ /* 0x004ea80008000c00 */
        /* <DEDUP_REMOVED lines=16> */
.L_x_189:
[----:B------:R-:W-:Y:S05]  /*27e0*/  BSYNC.RECONVERGENT B0 ;  /* 0x0000000000007941 */ /* 0x000fea0003800200 */
.L_x_173:
[----:B------:R-:W-:Y:S05]  /*27f0*/  @P0 EXIT ;  /* 0x000000000000094d */ /* 0x000fea0003800000 */
[----:B012---:R-:W0:Y:S02]  /*2800*/  LDC.64 R4, c[0x0][0x388] ;  /* 0x0000e200ff047b82 */ /* 0x007e240000000a00 */
[----:B0-----:R-:W-:-:S05]  /*2810*/  IMAD.WIDE.U32 R2, R3, 0x4, R4 ;  /* 0x0000000403027825 */ /* 0x001fca00078e0004 */
[----:B------:R-:W-:Y:S01]  /*2820*/  STG.E desc[UR6][R2.64], R20 ;  /* 0x0000001402007986 */ /* 0x000fe2000c101906 */
[----:B------:R-:W-:Y:S05]  /*2830*/  EXIT ;  /* 0x000000000000794d */ /* 0x000fea0003800000 */
.L_x_203:
        /* <DEDUP_REMOVED lines=12> */
.L_x_303:


//--------------------- .text._ZN3cub18CUB_300001_SM_10006detail6reduce28DeviceReduceSingleTileKernelINS2_10policy_hubIfjN4cuda3std3__44plusIfEEE10Policy1000EN6thrust24THRUST_300001_SM_1000_NS6detail15normal_iteratorINSD_10device_ptrIfEEEEPfjS9_ffNS7_10__identityEEEvT0_T1_T2_T3_T4_T6_ --------------------------
	.section	.text._ZN3cub18CUB_300001_SM_10006detail6reduce28DeviceReduceSingleTileKernelINS2_10policy_hubIfjN4cuda3std3__44plusIfEEE10Policy1000EN6thrust24THRUST_300001_SM_1000_NS6detail15normal_iteratorINSD_10device_ptrIfEEEEPfjS9_ffNS7_10__identityEEEvT0_T1_T2_T3_T4_T6_,"ax",@progbits
	.align	128
        .global         _ZN3cub18CUB_300001_SM_10006detail6reduce28DeviceReduceSingleTileKernelINS2_10policy_hubIfjN4cuda3std3__44plusIfEEE10Policy1000EN6thrust24THRUST_300001_SM_1000_NS6detail15normal_iteratorINSD_10device_ptrIfEEEEPfjS9_ffNS7_10__identityEEEvT0_T1_T2_T3_T4_T6_
        .type           _ZN3cub18CUB_300001_SM_10006detail6reduce28DeviceReduceSingleTileKernelINS2_10policy_hubIfjN4cuda3std3__44plusIfEEE10Policy1000EN6thrust24THRUST_300001_SM_1000_NS6detail15normal_iteratorINSD_10device_ptrIfEEEEPfjS9_ffNS7_10__identityEEEvT0_T1_T2_T3_T4_T6_,@function
        .size           _ZN3cub18CUB_300001_SM_10006detail6reduce28DeviceReduceSingleTileKernelINS2_10policy_hubIfjN4cuda3std3__44plusIfEEE10Policy1000EN6thrust24THRUST_300001_SM_1000_NS6detail15normal_iteratorINSD_10device_ptrIfEEEEPfjS9_ffNS7_10__identityEEEvT0_T1_T2_T3_T4_T6_,(.L_x_304 - _ZN3cub18CUB_300001_SM_10006detail6reduce28DeviceReduceSingleTileKernelINS2_10policy_hubIfjN4cuda3std3__44plusIfEEE10Policy1000EN6thrust24THRUST_300001_SM_1000_NS6detail15normal_iteratorINSD_10device_ptrIfEEEEPfjS9_ffNS7_10__identityEEEvT0_T1_T2_T3_T4_T6_)
        .other          _ZN3cub18CUB_300001_SM_10006detail6reduce28DeviceReduceSingleTileKernelINS2_10policy_hubIfjN4cuda3std3__44plusIfEEE10Policy1000EN6thrust24THRUST_300001_SM_1000_NS6detail15normal_iteratorINSD_10device_ptrIfEEEEPfjS9_ffNS7_10__identityEEEvT0_T1_T2_T3_T4_T6_,@"STO_CUDA_ENTRY STV_DEFAULT"
_ZN3cub18CUB_300001_SM_10006detail6reduce28DeviceReduceSingleTileKernelINS2_10policy_hubIfjN4cuda3std3__44plusIfEEE10Policy1000EN6thrust24THRUST_300001_SM_1000_NS6detail15normal_iteratorINSD_10device_ptrIfEEEEPfjS9_ffNS7_10__identityEEEvT0_T1_T2_T3_T4_T6_:
.text._ZN3cub18CUB_300001_SM_10006detail6reduce28DeviceReduceSingleTileKernelINS2_10policy_hubIfjN4cuda3std3__44plusIfEEE10Policy1000EN6thrust24THRUST_300001_SM_1000_NS6detail15normal_iteratorINSD_10device_ptrIfEEEEPfjS9_ffNS7_10__identityEEEvT0_T1_T2_T3_T4_T6_:
        /* <DEDUP_REMOVED lines=13> */
.L_x_204:
[----:B------:R-:W-:Y:S01]  /*00d0*/  ISETP.GT.U32.AND P0, PT, R4, 0x1fff, PT ;  /* 0x00001fff0400780c */ /* 0x000fe20003f04070 */
[----:B------:R-:W-:-:S12]  /*00e0*/  BSSY.RECONVERGENT B0, `(.L_x_205) ;  /* 0x000022c000007945 */ /* 0x000fd80003800200 */
[----:B------:R-:W-:Y:S05]  /*00f0*/  @P0 BRA `(.L_x_206) ;  /* 0x0000001000000947 */ /* 0x000fea0003800000 */
[----:B------:R-:W0:Y:S01]  /*0100*/  S2R R5, SR_TID.X ;  /* 0x0000000000057919 */ /* 0x000e220000002100 */
[----:B------:R-:W-:Y:S01]  /*0110*/  BSSY.RECONVERGENT B1, `(.L_x_207) ;  /* 0x0000009000017945 */ /* 0x000fe20003800200 */
[----:B------:R-:W-:Y:S01]  /*0120*/  HFMA2 R0, -RZ, RZ, 0, 0 ;  /* 0x00000000ff007431 */ /* 0x000fe200000001ff */
[----:B0-----:R-:W-:Y:S02]  /*0130*/  ISETP.GE.U32.AND P0, PT, R5, R4, PT ;  /* 0x000000040500720c */ /* 0x001fe40003f06070 */
[----:B------:R-:W-:-:S11]  /*0140*/  MOV R7, R5 ;  /* 0x0000000500077202 */ /* 0x000fd60000000f00 */
[----:B------:R-:W-:Y:S05]  /*0150*/  @P0 BRA `(.L_x_208) ;  /* 0x0000000000100947 */ /* 0x000fea0003800000 */
[----:B------:R-:W0:Y:S02]  /*0160*/  LDC.64 R2, c[0x0][0x380] ;  /* 0x0000e000ff027b82 */ /* 0x000e240000000a00 */
[----:B0-----:R-:W-:-:S05]  /*0170*/  IMAD.WIDE.U32 R2, R5, 0x4, R2 ;  /* 0x0000000405027825 */ /* 0x001fca00078e0002 */
[----:B------:R0:W5:Y:S01]  /*0180*/  LDG.E R0, desc[UR6][R2.64] ;  /* 0x0000000602007981 */ /* 0x000162000c1e1900 */
[----:B------:R-:W-:-:S07]  /*0190*/  IADD3 R7, PT, PT, R5, 0x200, RZ ;  /* 0x0000020005077810 */ /* 0x000fce0007ffe0ff */
.L_x_208:
[----:B------:R-:W-:Y:S05]  /*01a0*/  BSYNC.RECONVERGENT B1 ;  /* 0x0000000000017941 */ /* 0x000fea0003800200 */
.L_x_207:
[----:B------:R-:W-:Y:S01]  /*01b0*/  ISETP.GE.U32.AND P0, PT, R7, R4, PT ;  /* 0x000000040700720c */ /* 0x000fe20003f06070 */
[----:B------:R-:W-:-:S12]  /*01c0*/  BSSY.RECONVERGENT B1, `(.L_x_209) ;  /* 0x0000070000017945 */ /* 0x000fd80003800200 */
[----:B------:R-:W-:Y:S05]  /*01d0*/  @P0 BRA `(.L_x_210) ;  /* 0x0000000400b80947 */ /* 0x000fea0003800000 */
[----:B0-----:R-:W-:Y:S01]  /*01e0*/  LOP3.LUT R3, RZ, R7, RZ, 0x33, !PT ;  /* 0x00000007ff037212 */ /* 0x001fe200078e33ff */
[----:B------:R-:W-:Y:S03]  /*01f0*/  BSSY.RECONVERGENT B2, `(.L_x_211) ;  /* 0x0000033000027945 */ /* 0x000fe60003800200 */
[----:B------:R-:W-:-:S04]  /*0200*/  IADD3 R3, PT, PT, R3, R4, RZ ;  /* 0x0000000403037210 */ /* 0x000fc80007ffe0ff */
        /* <DEDUP_REMOVED lines=9> */
[----:B------:R-:W-:-:S04]  /*02a0*/  IADD3 R2, P0, PT, R2, 0x4000, RZ ;  /* 0x0000400002027810 */ /* 0x000fc80007f1e0ff */
[----:B------:R-:W-:-:S09]  /*02b0*/  IADD3.X R3, PT, PT, RZ, R3, RZ, P0, !PT ;  /* 0x00000003ff037210 */ /* 0x000fd200007fe4ff */
.L_x_213:
        /* <DEDUP_REMOVED lines=19> */
[----:B0-----:R-:W-:-:S04]  /*03f0*/  IADD3 R2, P2, PT, R2, 0x8000, RZ ;  /* 0x0000800002027810 */ /* 0x001fc80007f5e0ff */
[----:B------:R-:W-:Y:S01]  /*0400*/  IADD3.X R3, PT, PT, RZ, R3, RZ, P2, !PT ;  /* 0x00000003ff037210 */ /* 0x000fe200017fe4ff */
        /* <DEDUP_REMOVED lines=17> */
.L_x_212:
[----:B------:R-:W-:Y:S05]  /*0520*/  BSYNC.RECONVERGENT B2 ;  /* 0x0000000000027941 */ /* 0x000fea0003800200 */
.L_x_211:
[----:B------:R-:W-:Y:S05]  /*0530*/  @!P1 BRA `(.L_x_210) ;  /* 0x0000000000e09947 */ /* 0x000fea0003800000 */
[----:B------:R-:W-:Y:S01]  /*0540*/  ISETP.GE.U32.AND P0, PT, R22, 0x8, PT ;  /* 0x000000081600780c */ /* 0x000fe20003f06070 */
[----:B------:R-:W-:Y:S01]  /*0550*/  BSSY.RECONVERGENT B2, `(.L_x_214) ;  /* 0x0000017000027945 */ /* 0x000fe20003800200 */
[----:B------:R-:W-:-:S04]  /*0560*/  LOP3.LUT R10, R6, 0x7, RZ, 0xc0, !PT ;  /* 0x00000007060a7812 */ /* 0x000fc800078ec0ff */
[----:B------:R-:W-:-:S07]  /*0570*/  ISETP.NE.AND P1, PT, R10, RZ, PT ;  /* 0x000000ff0a00720c */ /* 0x000fce0003f25270 */
[----:B------:R-:W-:Y:S06]  /*0580*/  @!P0 BRA `(.L_x_215) ;  /* 0x00000000004c8947 */ /* 0x000fec0003800000 */
[----:B------:R-:W0:Y:S02]  /*0590*/  LDC.64 R2, c[0x0][0x380] ;  /* 0x0000e000ff027b82 */ /* 0x000e240000000a00 */
[----:B0-----:R-:W-:-:S05]  /*05a0*/  IMAD.WIDE.U32 R2, R7, 0x4, R2 ;  /* 0x0000000407027825 */ /* 0x001fca00078e0002 */
        /* <DEDUP_REMOVED lines=17> */
.L_x_215:
[----:B------:R-:W-:Y:S05]  /*06c0*/  BSYNC.RECONVERGENT B2 ;  /* 0x0000000000027941 */ /* 0x000fea0003800200 */
.L_x_214:
        /* <DEDUP_REMOVED lines=17> */
.L_x_217:
[----:B------:R-:W-:Y:S05]  /*07e0*/  BSYNC.RECONVERGENT B2 ;  /* 0x0000000000027941 */ /* 0x000fea0003800200 */
.L_x_216:
[----:B------:R-:W-:Y:S05]  /*07f0*/  @!P1 BRA `(.L_x_210) ;  /* 0x0000000000309947 */ /* 0x000fea0003800000 */
[----:B------:R-:W0:Y:S01]  /*0800*/  LDC.64 R2, c[0x0][0x380] ;  /* 0x0000e000ff027b82 */ /* 0x000e220000000a00 */
[----:B------:R-:W-:Y:S01]  /*0810*/  IADD3 R6, PT, PT, -R6, RZ, RZ ;  /* 0x000000ff06067210 */ /* 0x000fe20007ffe1ff */
[----:B0-----:R-:W-:-:S05]  /*0820*/  IMAD.WIDE.U32 R2, R7, 0x4, R2 ;  /* 0x0000000407027825 */ /* 0x001fca00078e0002 */
[----:B------:R-:W-:-:S07]  /*0830*/  MOV R7, R3 ;  /* 0x0000000300077202 */ /* 0x000fce0000000f00 */
.L_x_218:
[----:B------:R-:W-:-:S06]  /*0840*/  MOV R3, R7 ;  /* 0x0000000700037202 */ /* 0x000fcc0000000f00 */
[----:B------:R0:W2:Y:S01]  /*0850*/  LDG.E R3, desc[UR6][R2.64] ;  /* 0x0000000602037981 */ /* 0x0000a2000c1e1900 */
[----:B------:R-:W-:-:S04]  /*0860*/  IADD3 R6, PT, PT, R6, 0x1, RZ ;  /* 0x0000000106067810 */ /* 0x000fc80007ffe0ff */
[----:B------:R-:W-:Y:S02]  /*0870*/  ISETP.NE.AND P0, PT, R6, RZ, PT ;  /* 0x000000ff0600720c */ /* 0x000fe40003f05270 */
[----:B0-----:R-:W-:-:S04]  /*0880*/  IADD3 R2, P1, PT, R2, 0x800, RZ ;  /* 0x0000080002027810 */ /* 0x001fc80007f3e0ff */
[----:B------:R-:W-:Y:S01]  /*0890*/  IADD3.X R7, PT, PT, RZ, R7, RZ, P1, !PT ;  /* 0x00000007ff077210 */ /* 0x000fe20000ffe4ff */
[----:B--2--5:R-:W-:-:S06]  /*08a0*/  FADD R0, R3, R0 ;  /* 0x0000000003007221 */ /* 0x024fcc0000000000 */
[----:B------:R-:W-:Y:S05]  /*08b0*/  @P0 BRA `(.L_x_218) ;  /* 0xfffffffc00e00947 */ /* 0x000fea000383ffff */
.L_x_210:
[----:B------:R-:W-:Y:S05]  /*08c0*/  BSYNC.RECONVERGENT B1 ;  /* 0x0000000000017941 */ /* 0x000fea0003800200 */
.L_x_209:
[----:B------:R-:W-:Y:S02]  /*08d0*/  ISETP.GE.U32.AND P0, PT, R4, 0x200, PT ;  /* 0x000002000400780c */ /* 0x000fe40003f06070 */
        /* <DEDUP_REMOVED lines=36> */
[----:B------:R-:W3:Y:S04]  /*0b20*/  LDS.128 R8, [UR4+0x30] ;  /* 0x00003004ff087984 */ /* 0x000ee80008000c00 */
[----:B------:R-:W4:Y:S01]  /*0b30*/  LDS.128 R16, [UR4+0x40] ;  /* 0x00004004ff107984 */ /* 0x000f220008000c00 */
[----:B0-----:R-:W-:-:S04]  /*0b40*/  FADD R5, R0, R5 ;  /* 0x0000000500057221 */ /* 0x001fc80000000000 */
        /* <DEDUP_REMOVED lines=9> */
[----:B------:R-:W-:-:S04]  /*0be0*/  FADD R11, R10, R11 ;  /* 0x0000000b0a0b7221 */ /* 0x000fc80000000000 */
[----:B----4-:R-:W-:-:S04]  /*0bf0*/  FADD R16, R11, R16 ;  /* 0x000000100b107221 */ /* 0x010fc80000000000 */
[----:B------:R-:W-:-:S04]  /*0c00*/  FADD R17, R16, R17 ;  /* 0x0000001110117221 */ /* 0x000fc80000000000 */
[----:B------:R-:W-:-:S04]  /*0c10*/  FADD R18, R17, R18 ;  /* 0x0000001211127221 */ /* 0x000fc80000000000 */
[----:B------:R-:W-:Y:S01]  /*0c20*/  FADD R0, R18, R19 ;  /* 0x0000001312007221 */ /* 0x000fe20000000000 */
[----:B------:R-:W-:Y:S06]  /*0c30*/  BRA `(.L_x_220) ;  /* 0x0000001400d87947 */ /* 0x000fec0003800000 */
.L_x_219:
[----:B------:R-:W1:Y:S01]  /*0c40*/  S2R R6, SR_LANEID ;  /* 0x0000000000067919 */ /* 0x000e620000000000 */
[----:B------:R-:W-:-:S04]  /*0c50*/  LOP3.LUT R0, R5, 0x3e0, RZ, 0xc0, !PT ;  /* 0x000003e005007812 */ /* 0x000fc800078ec0ff */
[----:B0-----:R-:W-:Y:S02]  /*0c60*/  IADD3 R3, PT, PT, R0, 0x20, RZ ;  /* 0x0000002000037810 */ /* 0x001fe40007ffe0ff */
[----:B------:R-:W-:Y:S02]  /*0c70*/  LOP3.LUT R7, RZ, R0, RZ, 0x33, !PT ;  /* 0x00000000ff077212 */ /* 0x000fe400078e33ff */
[-C--:B------:R-:W-:Y:S02]  /*0c80*/  ISETP.GT.U32.AND P0, PT, R3, R4.reuse, PT ;  /* 0x000000040300720c */ /* 0x080fe40003f04070 */
        /* <DEDUP_REMOVED lines=40> */
[----:B------:R-:W0:Y:S04]  /*0f10*/  LDS.128 R20, [UR4+0x10] ;  /* 0x00001004ff147984 */ /* 0x000e280008000c00 */
        /* <DEDUP_REMOVED lines=30> */
.L_x_206:
[----:B------:R-:W0:Y:S01]  /*1100*/  S2R R0, SR_TID.X ;  /* 0x0000000000007919 */ /* 0x000e220000002100 */
[----:B------:R-:W1:Y:S02]  /*1110*/  LDCU.64 UR4, c[0x0][0x380] ;  /* 0x00007000ff0477ac */ /* 0x000e640008000a00 */
[----:B-1----:R-:W-:Y:S02]  /*1120*/  MOV R12, UR4 ;  /* 0x00000004000c7c02 */ /* 0x002fe40008000f00 */
[----:B------:R-:W-:-:S03]  /*1130*/  MOV R13, UR5 ;  /* 0x00000005000d7c02 */ /* 0x000fc60008000f00 */
        /* <DEDUP_REMOVED lines=17> */
[----:B------:R-:W-:Y:S01]  /*1250*/  UMOV UR4, 0x2000 ;  /* 0x0000200000047882 */ /* 0x000fe20000000000 */
[----:B--2---:R-:W-:Y:S01]  /*1260*/  FADD R20, R20, R21 ;  /* 0x0000001514147221 */ /* 0x004fe20000000000 */
[----:B------:R-:W-:-:S04]  /*1270*/  IADD3 R21, PT, PT, R4, -0x2000, RZ ;  /* 0xffffe00004157810 */ /* 0x000fc80007ffe0ff */
[----:B------:R-:W-:Y:S01]  /*1280*/  ISETP.GE.U32.AND P0, PT, R21, 0x2000, PT ;  /* 0x000020001500780c */ /* 0x000fe20003f06070 */
[----:B---3--:R-:W-:Y:S01]  /*1290*/  FADD R6, R6, R7 ;  /* 0x0000000706067221 */ /* 0x008fe20000000000 */
[----:B----4-:R-:W-:-:S04]  /*12a0*/  FADD R9, R8, R9 ;  /* 0x0000000908097221 */ /* 0x010fc80000000000 */
[----:B------:R-:W-:Y:S01]  /*12b0*/  FADD R6, R6, R9 ;  /* 0x0000000906067221 */ /* 0x000fe20000000000 */
[----:B-----5:R-:W-:Y:S01]  /*12c0*/  FADD R10, R10, R11 ;  /* 0x0000000b0a0a7221 */ /* 0x020fe20000000000 */
[----:B------:R-:W-:-:S04]  /*12d0*/  FADD R15, R14, R15 ;  /* 0x0000000f0e0f7221 */ /* 0x000fc80000000000 */
[----:B------:R-:W-:Y:S01]  /*12e0*/  FADD R15, R10, R15 ;  /* 0x0000000f0a0f7221 */ /* 0x000fe20000000000 */
[----:B------:R-:W-:Y:S01]  /*12f0*/  FADD R16, R16, R17 ;  /* 0x0000001110107221 */ /* 0x000fe20000000000 */
[----:B------:R-:W-:-:S04]  /*1300*/  FADD R19, R18, R19 ;  /* 0x0000001312137221 */ /* 0x000fc80000000000 */
[----:B------:R-:W-:Y:S01]  /*1310*/  FADD R16, R16, R19 ;  /* 0x0000001310107221 */ /* 0x000fe20000000000 */
[----:B------:R-:W-:-:S04]  /*1320*/  FADD R5, R5, R22 ;  /* 0x0000001605057221 */ /* 0x000fc80000000000 */
[----:B------:R-:W-:Y:S01]  /*1330*/  FADD R5, R20, R5 ;  /* 0x0000000514057221 */ /* 0x000fe20000000000 */
[----:B------:R-:W-:-:S03]  /*1340*/  FADD R6, R6, R15 ;  /* 0x0000000f06067221 */ /* 0x000fc60000000000 */
[----:B------:R-:W-:-:S04]  /*1350*/  FADD R5, R16, R5 ;  /* 0x0000000510057221 */ /* 0x000fc80000000000 */
[----:B------:R-:W-:Y:S01]  /*1360*/  FADD R5, R6, R5 ;  /* 0x0000000506057221 */ /* 0x000fe20000000000 */
[----:B------:R-:W-:Y:S06]  /*1370*/  @!P0 BRA `(.L_x_221) ;  /* 0x0000000000ac8947 */ /* 0x000fec0003800000 */
[----:B------:R-:W0:Y:S01]  /*1380*/  LDC R4, c[0x0][0x390] ;  /* 0x0000e400ff047b82 */ /* 0x000e220000000800 */
[----:B------:R-:W-:-:S07]  /*1390*/  UMOV UR4, 0x2000 ;  /* 0x0000200000047882 */ /* 0x000fce0000000000 */
[----:B------:R-:W1:Y:S02]  /*13a0*/  LDC.64 R12, c[0x0][0x380] ;  /* 0x0000e000ff0c7b82 */ /* 0x000e640000000a00 */
.L_x_223:
[----:B------:R-:W-:-:S05]  /*13b0*/  IADD3 R3, PT, PT, R0, UR4, RZ ;  /* 0x0000000400037c10 */ /* 0x000fca000fffe0ff */
        /* <DEDUP_REMOVED lines=17> */
[----:B0-----:R-:W-:-:S04]  /*14d0*/  IADD3 R2, PT, PT, R4, -UR4, RZ ;  /* 0x8000000404027c10 */ /* 0x001fc8000fffe0ff */
        /* <DEDUP_REMOVED lines=18> */
[----:B------:R-:W-:-:S06]  /*1600*/  UIADD3 UR4, UPT, UPT, UR4, 0x2000, URZ ;  /* 0x0000200004047890 */ /* 0x000fcc000fffe0ff */
[----:B------:R-:W-:-:S13]  /*1610*/  ISETP.LT.U32.AND P0, PT, R21, UR4, PT ;  /* 0x0000000415007c0c */ /* 0x000fda000bf01070 */
[----:B------:R-:W-:Y:S05]  /*1620*/  @!P0 BRA `(.L_x_223) ;  /* 0xfffffffc00608947 */ /* 0x000fea000383ffff */
.L_x_221:
[----:B------:R-:W-:Y:S01]  /*1630*/  IADD3 R3, PT, PT, R4, -UR4, RZ ;  /* 0x8000000404037c10 */ /* 0x000fe2000fffe0ff */
[----:B------:R-:W-:Y:S03]  /*1640*/  BSSY.RECONVERGENT B1, `(.L_x_222) ;  /* 0x00000a3000017945 */ /* 0x000fe60003800200 */
[----:B------:R-:W-:-:S04]  /*1650*/  ISETP.GE.AND P0, PT, R0, R3, PT ;  /* 0x000000030000720c */ /* 0x000fc80003f06270 */
[----:B------:R-:W-:-:S13]  /*1660*/  ISETP.LE.U32.OR P0, PT, R4, UR4, P0 ;  /* 0x0000000404007c0c */ /* 0x000fda0008703470 */
[----:B------:R-:W-:Y:S05]  /*1670*/  @P0 BRA `(.L_x_224) ;  /* 0x00000008007c0947 */ /* 0x000fea0003800000 */
[-C--:B------:R-:W-:Y:S01]  /*1680*/  LOP3.LUT R3, RZ, R0.reuse, RZ, 0x33, !PT ;  /* 0x00000000ff037212 */ /* 0x080fe200078e33ff */
[----:B------:R-:W-:Y:S01]  /*1690*/  BSSY.RECONVERGENT B2, `(.L_x_225) ;  /* 0x0000052000027945 */ /* 0x000fe20003800200 */
[----:B------:R-:W-:Y:S02]  /*16a0*/  MOV R6, R0 ;  /* 0x0000000000067202 */ /* 0x000fe40000000f00 */
[----:B------:R-:W-:-:S04]  /*16b0*/  IADD3 R3, PT, PT, R4, -UR4, R3 ;  /* 0x8000000404037c10 */ /* 0x000fc8000fffe003 */
[C---:B------:R-:W-:Y:S02]  /*16c0*/  ISETP.GE.U32.AND P0, PT, R3.reuse, 0x1e00, PT ;  /* 0x00001e000300780c */ /* 0x040fe40003f06070 */
[----:B------:R-:W-:-:S04]  /*16d0*/  LEA.HI R3, R3, 0x1, RZ, 0x17 ;  /* 0x0000000103037811 */ /* 0x000fc800078fb8ff */
[----:B------:R-:W-:-:S07]  /*16e0*/  LOP3.LUT R4, R3, 0xf, RZ, 0xc0, !PT ;  /* 0x0000000f03047812 */ /* 0x000fce00078ec0ff */
[----:B------:R-:W-:Y:S05]  /*16f0*/  @!P0 BRA `(.L_x_226) ;  /* 0x00000004002c8947 */ /* 0x000fea0003800000 */
[----:B------:R-:W-:Y:S01]  /*1700*/  LOP3.LUT R7, R3, 0xfffff0, RZ, 0xc0, !PT ;  /* 0x00fffff003077812 */ /* 0x000fe200078ec0ff */
[----:B------:R-:W-:Y:S01]  /*1710*/  BSSY.RECONVERGENT B3, `(.L_x_227) ;  /* 0x0000048000037945 */ /* 0x000fe20003800200 */
[C---:B------:R-:W-:Y:S02]  /*1720*/  LOP3.LUT R6, R0.reuse, 0x1000, RZ, 0xfc, !PT ;  /* 0x0000100000067812 */ /* 0x040fe400078efcff */
[----:B------:R-:W-:Y:S02]  /*1730*/  IADD3 R2, PT, PT, R0, UR4, RZ ;  /* 0x0000000400027c10 */ /* 0x000fe4000fffe0ff */
[----:B------:R-:W-:-:S07]  /*1740*/  IADD3 R7, PT, PT, -R7, RZ, RZ ;  /* 0x000000ff07077210 */ /* 0x000fce0007ffe1ff */
.L_x_228:
[C---:B------:R-:W-:Y:S01]  /*1750*/  IADD3 R19, PT, PT, R2.reuse, 0x200, RZ ;  /* 0x0000020002137810 */ /* 0x040fe20007ffe0ff */
[C---:B------:R-:W-:Y:S01]  /*1760*/  IMAD.WIDE.U32 R14, R2.reuse, 0x4, R12 ;  /* 0x00000004020e7825 */ /* 0x040fe200078e000c */
[----:B------:R-:W-:-:S03]  /*1770*/  IADD3 R11, PT, PT, R2, 0x400, RZ ;  /* 0x00000400020b7810 */ /* 0x000fc60007ffe0ff */
[--C-:B------:R-:W-:Y:S01]  /*1780*/  IMAD.WIDE.U32 R18, R19, 0x4, R12.reuse ;  /* 0x0000000413127825 */ /* 0x100fe200078e000c */
[----:B------:R0:W2:Y:S01]  /*1790*/  LDG.E R8, desc[UR6][R14.64] ;  /* 0x000000060e087981 */ /* 0x0000a2000c1e1900 */
[C---:B------:R-:W-:Y:S02]  /*17a0*/  IADD3 R21, PT, PT, R2.reuse, 0x600, RZ ;  /* 0x0000060002157810 */ /* 0x040fe40007ffe0ff */
[--C-:B------:R-:W-:Y:S01]  /*17b0*/  IMAD.WIDE.U32 R10, R11, 0x4, R12.reuse ;  /* 0x000000040b0a7825 */ /* 0x100fe200078e000c */
[----:B------:R1:W3:Y:S01]  /*17c0*/  LDG.E R9, desc[UR6][R18.64] ;  /* 0x0000000612097981 */ /* 0x0002e2000c1e1900 */
[C---:B------:R-:W-:Y:S02]  /*17d0*/  IADD3 R17, PT, PT, R2.reuse, 0x800, RZ ;  /* 0x0000080002117810 */ /* 0x040fe40007ffe0ff */
[--C-:B------:R-:W-:Y:S02]  /*17e0*/  IMAD.WIDE.U32 R20, R21, 0x4, R12.reuse ;  /* 0x0000000415147825 */ /* 0x100fe400078e000c */
[----:B------:R4:W5:Y:S01]  /*17f0*/  LDG.E R10, desc[UR6][R10.64] ;  /* 0x000000060a0a7981 */ /* 0x000962000c1e1900 */
[----:B------:R-:W-:Y:S01]  /*1800*/  IADD3 R29, PT, PT, R2, 0xa00, RZ ;  /* 0x00000a00021d7810 */ /* 0x000fe20007ffe0ff */
[----:B------:R-:W-:-:S02]  /*1810*/  IMAD.WIDE.U32 R16, R17, 0x4, R12 ;  /* 0x0000000411107825 */ /* 0x000fc400078e000c */
[----:B------:R4:W5:Y:S01]  /*1820*/  LDG.E R27, desc[UR6][R20.64] ;  /* 0x00000006141b7981 */ /* 0x000962000c1e1900 */
[C---:B------:R-:W-:Y:S01]  /*1830*/  IADD3 R23, PT, PT, R2.reuse, 0xc00, RZ ;  /* 0x00000c0002177810 */ /* 0x040fe20007ffe0ff */
[--C-:B------:R-:W-:Y:S02]  /*1840*/  IMAD.WIDE.U32 R28, R29, 0x4, R12.reuse ;  /* 0x000000041d1c7825 */ /* 0x100fe400078e000c */
[----:B------:R-:W5:Y:S01]  /*1850*/  LDG.E R26, desc[UR6][R16.64] ;  /* 0x00000006101a7981 */ /* 0x000f62000c1e1900 */
[C---:B------:R-:W-:Y:S01]  /*1860*/  IADD3 R22, PT, PT, R2.reuse, 0xe00, RZ ;  /* 0x00000e0002167810 */ /* 0x040fe20007ffe0ff */
[--C-:B0-----:R-:W-:Y:S02]  /*1870*/  IMAD.WIDE.U32 R14, R23, 0x4, R12.reuse ;  /* 0x00000004170e7825 */ /* 0x101fe400078e000c */
[----:B------:R0:W5:Y:S01]  /*1880*/  LDG.E R25, desc[UR6][R28.64] ;  /* 0x000000061c197981 */ /* 0x000162000c1e1900 */
[----:B------:R-:W-:Y:S01]  /*1890*/  IADD3 R23, PT, PT, R2, 0x1000, RZ ;  /* 0x0000100002177810 */ /* 0x000fe20007ffe0ff */
[----:B-1----:R-:W-:-:S02]  /*18a0*/  IMAD.WIDE.U32 R18, R22, 0x4, R12 ;  /* 0x0000000416127825 */ /* 0x002fc400078e000c */
[----:B------:R1:W5:Y:S01]  /*18b0*/  LDG.E R24, desc[UR6][R14.64] ;  /* 0x000000060e187981 */ /* 0x000362000c1e1900 */
[C---:B----4-:R-:W-:Y:S01]  /*18c0*/  IADD3 R11, PT, PT, R2.reuse, 0x1200, RZ ;  /* 0x00001200020b7810 */ /* 0x050fe20007ffe0ff */
[--C-:B------:R-:W-:Y:S02]  /*18d0*/  IMAD.WIDE.U32 R20, R23, 0x4, R12.reuse ;  /* 0x0000000417147825 */ /* 0x100fe400078e000c */
[----:B------:R4:W5:Y:S01]  /*18e0*/  LDG.E R23, desc[UR6][R18.64] ;  /* 0x0000000612177981 */ /* 0x000962000c1e1900 */
[C---:B0-----:R-:W-:Y:S01]  /*18f0*/  IADD3 R29, PT, PT, R2.reuse, 0x1400, RZ ;  /* 0x00001400021d7810 */ /* 0x041fe20007ffe0ff */
[--C-:B------:R-:W-:Y:S02]  /*1900*/  IMAD.WIDE.U32 R16, R11, 0x4, R12.reuse ;  /* 0x000000040b107825 */ /* 0x100fe400078e000c */
[----:B------:R-:W5:Y:S01]  /*1910*/  LDG.E R22, desc[UR6][R20.64] ;  /* 0x0000000614167981 */ /* 0x000f62000c1e1900 */
[----:B-1----:R-:W-:Y:S01]  /*1920*/  IADD3 R15, PT, PT, R2, 0x1600, RZ ;  /* 0x00001600020f7810 */ /* 0x002fe20007ffe0ff */
[----:B------:R-:W-:-:S02]  /*1930*/  IMAD.WIDE.U32 R28, R29, 0x4, R12 ;  /* 0x000000041d1c7825 */ /* 0x000fc400078e000c */
[----:B------:R0:W5:Y:S01]  /*1940*/  LDG.E R11, desc[UR6][R16.64] ;  /* 0x00000006100b7981 */ /* 0x000162000c1e1900 */
[C---:B----4-:R-:W-:Y:S01]  /*1950*/  IADD3 R19, PT, PT, R2.reuse, 0x1800, RZ ;  /* 0x0000180002137810 */ /* 0x050fe20007ffe0ff */
[--C-:B------:R-:W-:Y:S02]  /*1960*/  IMAD.WIDE.U32 R14, R15, 0x4, R12.reuse ;  /* 0x000000040f0e7825 */ /* 0x100fe400078e000c */
[----:B------:R-:W4:Y:S02]  /*1970*/  LDG.E R28, desc[UR6][R28.64] ;  /* 0x000000061c1c7981 */ /* 0x000f24000c1e1900 */
[----:B------:R-:W-:Y:S01]  /*1980*/  IMAD.WIDE.U32 R18, R19, 0x4, R12 ;  /* 0x0000000413127825 */ /* 0x000fe200078e000c */
[C---:B0-----:R-:W-:Y:S02]  /*1990*/  IADD3 R17, PT, PT, R2.reuse, 0x1a00, RZ ;  /* 0x00001a0002117810 */ /* 0x041fe40007ffe0ff */
[----:B------:R-:W-:-:S03]  /*19a0*/  IADD3 R21, PT, PT, R2, 0x1c00, RZ ;  /* 0x00001c0002157810 */ /* 0x000fc60007ffe0ff */
[----:B------:R-:W4:Y:S04]  /*19b0*/  LDG.E R18, desc[UR6][R18.64] ;  /* 0x0000000612127981 */ /* 0x000f28000c1e1900 */
[----:B------:R0:W4:Y:S01]  /*19c0*/  LDG.E R29, desc[UR6][R14.64] ;  /* 0x000000060e1d7981 */ /* 0x000122000c1e1900 */
[----:B------:R-:W-:Y:S01]  /*19d0*/  IADD3 R20, PT, PT, R2, 0x1e00, RZ ;  /* 0x00001e0002147810 */ /* 0x000fe20007ffe0ff */
[----:B0-----:R-:W-:-:S04]  /*19e0*/  IMAD.WIDE.U32 R14, R17, 0x4, R12 ;  /* 0x00000004110e7825 */ /* 0x001fc800078e000c */
[--C-:B------:R-:W-:Y:S02]  /*19f0*/  IMAD.WIDE.U32 R16, R21, 0x4, R12.reuse ;  /* 0x0000000415107825 */ /* 0x100fe400078e000c */
[----:B------:R-:W4:Y:S02]  /*1a00*/  LDG.E R14, desc[UR6][R14.64] ;  /* 0x000000060e0e7981 */ /* 0x000f24000c1e1900 */
[----:B------:R-:W-:Y:S02]  /*1a10*/  IMAD.WIDE.U32 R20, R20, 0x4, R12 ;  /* 0x0000000414147825 */ /* 0x000fe400078e000c */
[----:B------:R-:W4:Y:S04]  /*1a20*/  LDG.E R16, desc[UR6][R16.64] ;  /* 0x0000000610107981 */ /* 0x000f28000c1e1900 */
[----:B------:R-:W4:Y:S01]  /*1a30*/  LDG.E R20, desc[UR6][R20.64] ;  /* 0x0000000614147981 */ /* 0x000f22000c1e1900 */
[----:B------:R-:W-:-:S04]  /*1a40*/  IADD3 R7, PT, PT, R7, 0x10, RZ ;  /* 0x0000001007077810 */ /* 0x000fc80007ffe0ff */
[----:B------:R-:W-:Y:S02]  /*1a50*/  ISETP.NE.AND P0, PT, R7, RZ, PT ;  /* 0x000000ff0700720c */ /* 0x000fe40003f05270 */
[----:B------:R-:W-:Y:S02]  /*1a60*/  IADD3 R6, PT, PT, R6, 0x2000, RZ ;  /* 0x0000200006067810 */ /* 0x000fe40007ffe0ff */
[----:B------:R-:W-:Y:S01]  /*1a70*/  IADD3 R2, PT, PT, R2, 0x2000, RZ ;  /* 0x0000200002027810 */ /* 0x000fe20007ffe0ff */
[----:B--2---:R-:W-:-:S04]  /*1a80*/  FADD R8, R8, R5 ;  /* 0x0000000508087221 */ /* 0x004fc80000000000 */
[----:B---3--:R-:W-:-:S04]  /*1a90*/  FADD R9, R8, R9 ;  /* 0x0000000908097221 */ /* 0x008fc80000000000 */
        /* <DEDUP_REMOVED lines=8> */
[----:B----4-:R-:W-:-:S04]  /*1b20*/  FADD R28, R11, R28 ;  /* 0x0000001c0b1c7221 */ /* 0x010fc80000000000 */
[----:B------:R-:W-:-:S04]  /*1b30*/  FADD R29, R28, R29 ;  /* 0x0000001d1c1d7221 */ /* 0x000fc80000000000 */
[----:B------:R-:W-:-:S04]  /*1b40*/  FADD R29, R29, R18 ;  /* 0x000000121d1d7221 */ /* 0x000fc80000000000 */
[----:B------:R-:W-:-:S04]  /*1b50*/  FADD R29, R29, R14 ;  /* 0x0000000e1d1d7221 */ /* 0x000fc80000000000 */
[----:B------:R-:W-:-:S04]  /*1b60*/  FADD R29, R29, R16 ;  /* 0x000000101d1d7221 */ /* 0x000fc80000000000 */
[----:B------:R-:W-:Y:S01]  /*1b70*/  FADD R5, R29, R20 ;  /* 0x000000141d057221 */ /* 0x000fe20000000000 */
[----:B------:R-:W-:Y:S06]  /*1b80*/  @P0 BRA `(.L_x_228) ;  /* 0xfffffff800f00947 */ /* 0x000fec000383ffff */
[----:B------:R-:W-:Y:S05]  /*1b90*/  BSYNC.RECONVERGENT B3 ;  /* 0x0000000000037941 */ /* 0x000fea0003800200 */
.L_x_227:
[----:B------:R-:W-:-:S07]  /*1ba0*/  IADD3 R6, PT, PT, R6, -0x1000, RZ ;  /* 0xfffff00006067810 */ /* 0x000fce0007ffe0ff */
.L_x_226:
[----:B------:R-:W-:Y:S05]  /*1bb0*/  BSYNC.RECONVERGENT B2 ;  /* 0x0000000000027941 */ /* 0x000fea0003800200 */
.L_x_225:
[----:B------:R-:W-:-:S13]  /*1bc0*/  ISETP.NE.AND P0, PT, R4, RZ, PT ;  /* 0x000000ff0400720c */ /* 0x000fda0003f05270 */
[----:B------:R-:W-:Y:S05]  /*1bd0*/  @!P0 BRA `(.L_x_224) ;  /* 0x0000000400248947 */ /* 0x000fea0003800000 */
[----:B------:R-:W-:Y:S01]  /*1be0*/  ISETP.GE.U32.AND P0, PT, R4, 0x8, PT ;  /* 0x000000080400780c */ /* 0x000fe20003f06070 */
[----:B------:R-:W-:Y:S01]  /*1bf0*/  BSSY.RECONVERGENT B2, `(.L_x_229) ;  /* 0x0000025000027945 */ /* 0x000fe20003800200 */
[----:B------:R-:W-:-:S04]  /*1c00*/  LOP3.LUT R22, R3, 0x7, RZ, 0xc0, !PT ;  /* 0x0000000703167812 */ /* 0x000fc800078ec0ff */
[----:B------:R-:W-:-:S07]  /*1c10*/  ISETP.NE.AND P1, PT, R22, RZ, PT ;  /* 0x000000ff1600720c */ /* 0x000fce0003f25270 */
[----:B------:R-:W-:Y:S06]  /*1c20*/  @!P0 BRA `(.L_x_230) ;  /* 0x0000000000848947 */ /* 0x000fec0003800000 */
[----:B------:R-:W-:-:S04]  /*1c30*/  IADD3 R7, PT, PT, R6, UR4, RZ ;  /* 0x0000000406077c10 */ /* 0x000fc8000fffe0ff */
        /* <DEDUP_REMOVED lines=32> */
.L_x_230:
[----:B------:R-:W-:Y:S05]  /*1e40*/  BSYNC.RECONVERGENT B2 ;  /* 0x0000000000027941 */ /* 0x000fea0003800200 */
.L_x_229:
        /* <DEDUP_REMOVED lines=23> */
.L_x_232:
[----:B------:R-:W-:Y:S05]  /*1fc0*/  BSYNC.RECONVERGENT B2 ;  /* 0x0000000000027941 */ /* 0x000fea0003800200 */
.L_x_231:
[----:B------:R-:W-:Y:S05]  /*1fd0*/  @!P1 BRA `(.L_x_224) ;  /* 0x0000000000249947 */ /* 0x000fea0003800000 */
[----:B------:R-:W-:Y:S02]  /*1fe0*/  IADD3 R7, PT, PT, R6, UR4, RZ ;  /* 0x0000000406077c10 */ /* 0x000fe4000fffe0ff */
[----:B------:R-:W-:-:S07]  /*1ff0*/  IADD3 R4, PT, PT, -R4, RZ, RZ ;  /* 0x000000ff04047210 */ /* 0x000fce0007ffe1ff */
.L_x_233:
[----:B------:R-:W-:-:S06]  /*2000*/  IMAD.WIDE.U32 R2, R7, 0x4, R12 ;  /* 0x0000000407027825 */ /* 0x000fcc00078e000c */
[----:B------:R-:W2:Y:S01]  /*2010*/  LDG.E R2, desc[UR6][R2.64] ;  /* 0x0000000602027981 */ /* 0x000ea2000c1e1900 */
[----:B------:R-:W-:Y:S02]  /*2020*/  IADD3 R4, PT, PT, R4, 0x1, RZ ;  /* 0x0000000104047810 */ /* 0x000fe40007ffe0ff */
[----:B------:R-:W-:Y:S02]  /*2030*/  IADD3 R7, PT, PT, R7, 0x200, RZ ;  /* 0x0000020007077810 */ /* 0x000fe40007ffe0ff */
[----:B------:R-:W-:Y:S01]  /*2040*/  ISETP.NE.AND P0, PT, R4, RZ, PT ;  /* 0x000000ff0400720c */ /* 0x000fe20003f05270 */
[----:B--2---:R-:W-:-:S12]  /*2050*/  FADD R5, R2, R5 ;  /* 0x0000000502057221 */ /* 0x004fd80000000000 */
[----:B------:R-:W-:Y:S05]  /*2060*/  @P0 BRA `(.L_x_233) ;  /* 0xfffffffc00e40947 */ /* 0x000fea000383ffff */
.L_x_224:
[----:B------:R-:W-:Y:S05]  /*2070*/  BSYNC.RECONVERGENT B1 ;  /* 0x0000000000017941 */ /* 0x000fea0003800200 */
.L_x_222:
        /* <DEDUP_REMOVED lines=33> */
[----:B------:R-:W3:Y:S04]  /*2290*/  LDS.128 R8, [UR4+0x30] ;  /* 0x00003004ff087984 */ /* 0x000ee80008000c00 */
[----:B------:R-:W4:Y:S01]  /*22a0*/  LDS.128 R16, [UR4+0x40] ;  /* 0x00004004ff107984 */ /* 0x000f220008000c00 */
[----:B0-----:R-:W-:-:S04]  /*22b0*/  FADD R5, R0, R5 ;  /* 0x0000000500057221 */ /* 0x001fc80000000000 */
        /* <DEDUP_REMOVED lines=13> */
[----:B------:R-:W-:-:S07]  /*2390*/  FADD R0, R18, R19 ;  /* 0x0000001312007221 */ /* 0x000fce0000000000 */
.L_x_220:
[----:B------:R-:W-:Y:S05]  /*23a0*/  BSYNC.RECONVERGENT B0 ;  /* 0x0000000000007941 */ /* 0x000fea0003800200 */
.L_x_205:
[----:B------:R-:W-:Y:S05]  /*23b0*/  @P0 EXIT ;  /* 0x000000000000094d */ /* 0x000fea0003800000 */
[----:B012---:R-:W0:Y:S01]  /*23c0*/  LDC.64 R2, c[0x0][0x388] ;  /* 0x0000e200ff027b82 */ /* 0x007e220000000a00 */
[----:B------:R-:W1:Y:S02]  /*23d0*/  LDCU UR4, c[0x0][0x398] ;  /* 0x00007300ff0477ac */ /* 0x000e640008000800 */
[----:B-1----:R-:W-:-:S05]  /*23e0*/  FADD R5, R0, UR4 ;  /* 0x0000000400057e21 */ /* 0x002fca0008000000 */
[----:B0-----:R-:W-:Y:S01]  /*23f0*/  STG.E desc[UR6][R2.64], R5 ;  /* 0x0000000502007986 */ /* 0x001fe2000c101906 */
[----:B------:R-:W-:Y:S05]  /*2400*/  EXIT ;  /* 0x000000000000794d */ /* 0x000fea0003800000 */
.L_x_234:
        /* <DEDUP_REMOVED lines=15> */
.L_x_304:


//--------------------- .text._ZN3cub18CUB_300001_SM_10006detail9transform16transform_kernelINS2_10policy_hubILb0EN4cuda3std3__45tupleIJN6thrust24THRUST_300001_SM_1000_NS6detail15normal_iteratorINSA_10device_ptrIfEEEESF_EEEE10policy1000ElNS7_10multipliesIfEESF_JPfSL_EEEvT0_iT1_T2_DpNS2_10kernel_argIT3_EE --------------------------
	.section	.text._ZN3cub18CUB_300001_SM_10006detail9transform16transform_kernelINS2_10policy_hubILb0EN4cuda3std3__45tupleIJN6thrust24THRUST_300001_SM_1000_NS6detail15normal_iteratorINSA_10device_ptrIfEEEESF_EEEE10policy1000ElNS7_10multipliesIfEESF_JPfSL_EEEvT0_iT1_T2_DpNS2_10kernel_argIT3_EE,"ax",@progbits
	.align	128
        .global         _ZN3cub18CUB_300001_SM_10006detail9transform16transform_kernelINS2_10policy_hubILb0EN4cuda3std3__45tupleIJN6thrust24THRUST_300001_SM_1000_NS6detail15normal_iteratorINSA_10device_ptrIfEEEESF_EEEE10policy1000ElNS7_10multipliesIfEESF_JPfSL_EEEvT0_iT1_T2_DpNS2_10kernel_argIT3_EE
        .type           _ZN3cub18CUB_300001_SM_10006detail9transform16transform_kernelINS2_10policy_hubILb0EN4cuda3std3__45tupleIJN6thrust24THRUST_300001_SM_1000_NS6detail15normal_iteratorINSA_10device_ptrIfEEEESF_EEEE10policy1000ElNS7_10multipliesIfEESF_JPfSL_EEEvT0_iT1_T2_DpNS2_10kernel_argIT3_EE,@function
        .size           _ZN3cub18CUB_300001_SM_10006detail9transform16transform_kernelINS2_10policy_hubILb0EN4cuda3std3__45tupleIJN6thrust24THRUST_300001_SM_1000_NS6detail15normal_iteratorINSA_10device_ptrIfEEEESF_EEEE10policy1000ElNS7_10multipliesIfEESF_JPfSL_EEEvT0_iT1_T2_DpNS2_10kernel_argIT3_EE,(.L_x_297 - _ZN3cub18CUB_300001_SM_10006detail9transform16transform_kernelINS2_10policy_hubILb0EN4cuda3std3__45tupleIJN6thrust24THRUST_300001_SM_1000_NS6detail15normal_iteratorINSA_10device_ptrIfEEEESF_EEEE10policy1000ElNS7_10multipliesIfEESF_JPfSL_EEEvT0_iT1_T2_DpNS2_10kernel_argIT3_EE)
        .other          _ZN3cub18CUB_300001_SM_10006detail9transform16transform_kernelINS2_10policy_hubILb0EN4cuda3std3__45tupleIJN6thrust24THRUST_300001_SM_1000_NS6detail15normal_iteratorINSA_10device_ptrIfEEEESF_EEEE10policy1000ElNS7_10multipliesIfEESF_JPfSL_EEEvT0_iT1_T2_DpNS2_10kernel_argIT3_EE,@"STO_CUDA_ENTRY STV_DEFAULT"
_ZN3cub18CUB_300001_SM_10006detail9transform16transform_kernelINS2_10policy_hubILb0EN4cuda3std3__45tupleIJN6thrust24THRUST_300001_SM_1000_NS6detail15normal_iteratorINSA_10device_ptrIfEEEESF_EEEE10policy1000ElNS7_10multipliesIfEESF_JPfSL_EEEvT0_iT1_T2_DpNS2_10kernel_argIT3_EE:
.text._ZN3cub18CUB_300001_SM_10006detail9transform16transform_kernelINS2_10policy_hubILb0EN4cuda3std3__45tupleIJN6thrust24THRUST_300001_SM_1000_NS6detail15normal_iteratorINSA_10device_ptrIfEEEESF_EEEE10policy1000ElNS7_10multipliesIfEESF_JPfSL_EEEvT0_iT1_T2_DpNS2_10kernel_argIT3_EE:
[----:B------:R-:W-:Y:S01]  /*0000*/  LDC R1, c[0x0][0x37c] ;  /* 0x0000df00ff017b82 */ /* 0x000fe20000000800 */
[----:B------:R-:W1:Y:S07]  /*0010*/  LDCU UR24, c[0x0][0x388] ;  /* 0x00007100ff1877ac */ /* 0x000e6e0008000800 */
[----:B------:R-:W2:Y:S01]  /*0020*/  S2UR UR5, SR_CTAID.X ;  /* 0x00000000000579c3 */ /* 0x000ea20000002500 */
[----:B------:R-:W3:Y:S01]  /*0030*/  LDCU UR7, c[0x0][0x370] ;  /* 0x00006e00ff0777ac */ /* 0x000ee20008000800 */
[----:B------:R-:W4:Y:S06]  /*0040*/  LDCU.64 UR22, c[0x0][0x358] ;  /* 0x00006b00ff1677ac */ /* 0x000f2c0008000a00 */
[----:B------:R-:W5:Y:S01]  /*0050*/  LDC.64 R2, c[0x0][0x380] ;  /* 0x0000e000ff027b82 */ /* 0x000f620000000a00 */
[----:B-1----:R-:W-:-:S04]  /*0060*/  USHF.L.U32 UR19, UR24, 0x7, URZ ;  /* 0x0000000718137899 */ /* 0x002fc800080006ff */
[----:B------:R-:W-:Y:S02]  /*0070*/  USHF.R.S32.HI UR8, URZ, 0x1f, UR19 ;  /* 0x0000001fff087899 */ /* 0x000fe40008011413 */
[----:B--2---:R-:W-:Y:S02]  /*0080*/  UIMAD.WIDE.U32 UR20, UR19, UR5, URZ ;  /* 0x00000005131472a5 */ /* 0x004fe4000f8e00ff */
[----:B------:R-:W-:Y:S02]  /*0090*/  UIMAD UR6, UR8, UR5, URZ ;  /* 0x00000005080672a4 */ /* 0x000fe4000f8e02ff */
[----:B------:R-:W-:Y:S02]  /*00a0*/  UIADD3 UR4, UPT, UPT, UR5, 0x2, URZ ;  /* 0x0000000205047890 */ /* 0x000fe4000fffe0ff */
[----:B------:R-:W-:Y:S02]  /*00b0*/  UIADD3 UR6, UPT, UPT, UR21, UR6, URZ ;  /* 0x0000000615067290 */ /* 0x000fe4000fffe0ff */
[----:B---3--:R-:W-:Y:S01]  /*00c0*/  UISETP.GE.U32.AND UP0, UPT, UR4, UR7, UPT ;  /* 0x000000070400728c */ /* 0x008fe2000bf06070 */
[----:B-----5:R-:W-:-:S03]  /*00d0*/  IADD3 R0, P0, PT, R2, -UR20, RZ ;  /* 0x8000001402007c10 */ /* 0x020fc6000ff1e0ff */
[----:B------:R-:W-:Y:S01]  /*00e0*/  UISETP.EQ.OR UP0, UPT, UR5, URZ, UP0 ;  /* 0x000000ff0500728c */ /* 0x000fe20008702670 */
[----:B------:R-:W-:Y:S02]  /*00f0*/  IADD3.X R2, PT, PT, R3, ~UR6, RZ, P0, !PT ;  /* 0x8000000603027c10 */ /* 0x000fe400087fe4ff */
[----:B------:R-:W-:-:S04]  /*0100*/  ISETP.LT.U32.AND P0, PT, R0, UR19, PT ;  /* 0x0000001300007c0c */ /* 0x000fc8000bf01070 */
[----:B------:R-:W-:-:S04]  /*0110*/  ISETP.LT.AND.EX P0, PT, R2, UR8, PT, P0 ;  /* 0x0000000802007c0c */ /* 0x000fc8000bf01300 */
[----:B------:R-:W-:Y:S01]  /*0120*/  SEL R0, R0, UR19, P0 ;  /* 0x0000001300007c07 */ /* 0x000fe20008000000 */
[----:B----4-:R-:W-:Y:S08]  /*0130*/  BRA.U UP0, `(.L_x_235) ;  /* 0x0000000100e47547 */ /* 0x010ff0000b800000 */
[----:B------:R-:W1:Y:S01]  /*0140*/  S2R R2, SR_TID.X ;  /* 0x0000000000027919 */ /* 0x000e620000002100 */
[----:B------:R-:W-:Y:S01]  /*0150*/  ELECT P0, URZ, PT ;  /* 0x0000000000ff782f */ /* 0x000fe20003800000 */
[----:B------:R-:W-:Y:S03]  /*0160*/  BSSY.RECONVERGENT B0, `(.L_x_236) ;  /* 0x000002e000007945 */ /* 0x000fe60003800200 */
[----:B-1----:R-:W-:-:S13]  /*0170*/  ISETP.GT.U32.OR P0, PT, R2, 0x1f, !P0 ;  /* 0x0000001f0200780c */ /* 0x002fda0004704470 */
[----:B------:R-:W-:Y:S05]  /*0180*/  @P0 BRA `(.L_x_237) ;  /* 0x0000000000ac0947 */ /* 0x000fea0003800000 */
[----:B------:R-:W1:Y:S01]  /*0190*/  S2UR UR18, SR_CgaCtaId ;  /* 0x00000000001279c3 */ /* 0x000e620000008800 */
[----:B------:R-:W2:Y:S01]  /*01a0*/  LDCU UR15, c[0x0][0x3a0] ;  /* 0x00007400ff0f77ac */ /* 0x000ea20008000800 */
[----:B------:R-:W3:Y:S01]  /*01b0*/  LDCU UR17, c[0x0][0x3b0] ;  /* 0x00007600ff1177ac */ /* 0x000ee20008000800 */
[----:B------:R-:W-:Y:S01]  /*01c0*/  ULEA UR14, UR24, 0xf, 0x9 ;  /* 0x0000000f180e7891 */ /* 0x000fe2000f8e48ff */
[----:B------:R-:W-:Y:S01]  /*01d0*/  UMOV UR7, 0x400 ;  /* 0x0000040000077882 */ /* 0x000fe20000000000 */
[----:B------:R-:W-:Y:S01]  /*01e0*/  UMOV UR10, 0x1 ;  /* 0x00000001000a7882 */ /* 0x000fe20000000000 */
[----:B------:R-:W4:Y:S01]  /*01f0*/  LDCU.64 UR4, c[0x0][0x398] ;  /* 0x00007300ff0477ac */ /* 0x000f220008000a00 */
[----:B------:R-:W-:-:S04]  /*0200*/  UIADD3 UR10, UPT, UPT, -UR10, 0x100000, URZ ;  /* 0x001000000a0a7890 */ /* 0x000fc8000fffe1ff */
[----:B------:R-:W-:Y:S02]  /*0210*/  USHF.L.U32 UR11, UR10, 0xb, URZ ;  /* 0x0000000b0a0b7899 */ /* 0x000fe400080006ff */
[----:B------:R-:W-:Y:S02]  /*0220*/  USHF.L.U32 UR10, UR10, 0x1, URZ ;  /* 0x000000010a0a7899 */ /* 0x000fe400080006ff */
[----:B--2---:R-:W-:Y:S01]  /*0230*/  UIADD3 UR15, UPT, UPT, UR14, UR15, URZ ;  /* 0x0000000f0e0f7290 */ /* 0x004fe2000fffe0ff */
[----:B------:R-:W2:Y:S01]  /*0240*/  LDCU.64 UR12, c[0x0][0x3a8] ;  /* 0x00007500ff0c77ac */ /* 0x000ea20008000a00 */
[----:B---3--:R-:W-:Y:S02]  /*0250*/  UIADD3 UR14, UPT, UPT, UR14, UR17, URZ ;  /* 0x000000110e0e7290 */ /* 0x008fe4000fffe0ff */
[----:B-1----:R-:W-:Y:S02]  /*0260*/  ULEA UR17, UR18, UR7, 0x18 ;  /* 0x0000000712117291 */ /* 0x002fe4000f8ec0ff */
[----:B------:R-:W-:-:S02]  /*0270*/  UIADD3 UR16, UPT, UPT, UR7, 0x80, URZ ;  /* 0x0000008007107890 */ /* 0x000fc4000fffe0ff */
[----:B------:R-:W-:Y:S02]  /*0280*/  USHF.L.U64.HI UR9, UR20, 0x2, UR6 ;  /* 0x0000000214097899 */ /* 0x000fe40008010206 */
[----:B------:R-:W-:Y:S02]  /*0290*/  USHF.L.U32 UR8, UR20, 0x2, URZ ;  /* 0x0000000214087899 */ /* 0x000fe400080006ff */
[----:B------:R-:W-:Y:S02]  /*02a0*/  ULOP3.LUT UR15, UR15, 0xfffffff0, URZ, 0xc0, !UPT ;  /* 0xfffffff00f0f7892 */ /* 0x000fe4000f8ec0ff */
[----:B------:R-:W-:Y:S01]  /*02b0*/  ULOP3.LUT UR14, UR14, 0xfffffff0, URZ, 0xc0, !UPT ;  /* 0xfffffff00e0e7892 */ /* 0x000fe2000f8ec0ff */
[----:B------:R-:W1:Y:S02]  /*02c0*/  FENCE.VIEW.ASYNC.S ;  /* 0x00000000000073c6 */ /* 0x000e640000000000 */
[----:B-1----:R1:W3:Y:S02]  /*02d0*/  SYNCS.EXCH.64 URZ, [UR17], UR10 ;  /* 0x0000000a11ff75b2 */ /* 0x0022e40008000100 */
[----:B------:R-:W-:Y:S01]  /*02e0*/  @!PT LDS RZ, [RZ] ;  /* 0x00000000fffff984 */ /* 0x000fe20000000800 */
[----:B------:R-:W-:Y:S01]  /*02f0*/  @!PT LDS RZ, [RZ] ;  /* 0x00000000fffff984 */ /* 0x000fe20000000800 */
[----:B------:R-:W-:Y:S01]  /*0300*/  @!PT LDS RZ, [RZ] ;  /* 0x00000000fffff984 */ /* 0x000fe20000000800 */
[----:B------:R-:W-:Y:S01]  /*0310*/  @!PT LDS RZ, [RZ] ;  /* 0x00000000fffff984 */ /* 0x000fe20000000800 */
[----:B---3--:R3:W-:Y:S06]  /*0320*/  MEMBAR.ALL.CTA ;  /* 0x0000000000007992 */ /* 0x0087ec0000008000 */
[----:B---3--:R-:W3:Y:S01]  /*0330*/  FENCE.VIEW.ASYNC.S ;  /* 0x00000000000073c6 */ /* 0x008ee20000000000 */
[----:B------:R-:W-:-:S02]  /*0340*/  ULEA UR16, UR18, UR16, 0x18 ;  /* 0x0000001012107291 */ /* 0x000fc4000f8ec0ff */
[----:B----4-:R-:W-:Y:S02]  /*0350*/  UIADD3.64 UR4, UPT, UPT, UR8, UR4, URZ ;  /* 0x0000000408047297 */ /* 0x010fe4000fffe0ff */
[----:B------:R-:W-:Y:S02]  /*0360*/  USHF.R.U32.HI UR7, URZ, 0x4, UR15 ;  /* 0x00000004ff077899 */ /* 0x000fe4000801160f */
[----:B--2---:R-:W-:Y:S02]  /*0370*/  UIADD3.64 UR8, UPT, UPT, UR8, UR12, URZ ;  /* 0x0000000c08087297 */ /* 0x004fe4000fffe0ff */
[----:B------:R-:W-:Y:S02]  /*0380*/  UIADD3 UR15, UPT, UPT, UR15, UR14, URZ ;  /* 0x0000000e0f0f7290 */ /* 0x000fe4000fffe0ff */
[----:B------:R-:W-:Y:S02]  /*0390*/  ULEA UR12, UR24, UR16, 0x9 ;  /* 0x00000010180c7291 */ /* 0x000fe4000f8e48ff */
[----:B------:R-:W-:-:S02]  /*03a0*/  USHF.R.U32.HI UR14, URZ, 0x4, UR14 ;  /* 0x00000004ff0e7899 */ /* 0x000fc4000801160e */
[----:B------:R-:W-:Y:S01]  /*03b0*/  UPRMT UR7, UR7, 0x5410, URZ ;  /* 0x0000541007077896 */ /* 0x000fe200080000ff */
[----:B------:R-:W-:Y:S01]  /*03c0*/  IMAD.U32 R2, RZ, RZ, UR15 ;  /* 0x0000000fff027e24 */ /* 0x000fe2000f8e00ff */
[----:B------:R-:W-:Y:S02]  /*03d0*/  UIADD3 UR12, UPT, UPT, UR12, 0x80, URZ ;  /* 0x000000800c0c7890 */ /* 0x000fe4000fffe0ff */
[----:B------:R-:W-:Y:S01]  /*03e0*/  UPRMT UR14, UR14, 0x5410, URZ ;  /* 0x000054100e0e7896 */ /* 0x000fe200080000ff */
[----:B------:R-:W-:-:S04]  /*03f0*/  UMOV UR13, UR17 ;  /* 0x00000011000d7c82 */ /* 0x000fc80008000000 */
[----:B---3--:R1:W-:Y:S04]  /*0400*/  UBLKCP.S.G [UR16], [UR4], UR7 ;  /* 0x00000010040073ba */ /* 0x0083e80008000207 */
[----:B------:R1:W-:Y:S01]  /*0410*/  UBLKCP.S.G [UR12], [UR8], UR14 ;  /* 0x0000000c080073ba */ /* 0x0003e2000800020e */
[----:B------:R1:W-:Y:S01]  /*0420*/  SYNCS.ARRIVE.TRANS64 RZ, [UR17], R2 ;  /* 0x00000002ffff79a7 */ /* 0x0003e20008000011 */
[----:B------:R-:W-:Y:S01]  /*0430*/  NOP ;  /* 0x0000000000007918 */ /* 0x000fe20000000000 */
.L_x_237:
[----:B-1----:R-:W-:Y:S05]  /*0440*/  BSYNC.RECONVERGENT B0 ;  /* 0x0000000000007941 */ /* 0x002fea0003800200 */
.L_x_236:
[----:B------:R-:W1:Y:S08]  /*0450*/  S2UR UR5, SR_CgaCtaId ;  /* 0x00000000000579c3 */ /* 0x000e700000008800 */
[----:B------:R-:W-:Y:S01]  /*0460*/  BAR.SYNC.DEFER_BLOCKING 0x0 ;  /* 0x0000000000007b1d */ /* 0x000fe20000010000 */
[----:B------:R-:W-:-:S05]  /*0470*/  SHF.L.U32 R2, RZ, 0x1f, RZ ;  /* 0x0000001fff027819 */ /* 0x000fca00000006ff */
[----:B------:R-:W-:Y:S02]  /*0480*/  UMOV UR4, 0x400 ;  /* 0x0000040000047882 */ /* 0x000fe40000000000 */
[----:B-1----:R-:W-:-:S12]  /*0490*/  ULEA UR4, UR5, UR4, 0x18 ;  /* 0x0000000405047291 */ /* 0x002fd8000f8ec0ff */
.L_x_238:
[----:B------:R-:W1:Y:S02]  /*04a0*/  SYNCS.PHASECHK.TRANS64.TRYWAIT P0, [UR4], R2 ;  /* 0x00000002ff0075a7 */ /* 0x000e640008001104 */
[----:B-1----:R-:W-:Y:S05]  /*04b0*/  @!P0 BRA `(.L_x_238) ;  /* 0xfffffffc00f88947 */ /* 0x002fea000383ffff */
[----:B------:R-:W-:Y:S05]  /*04c0*/  BRA `(.L_x_239) ;  /* 0x0000001400407947 */ /* 0x000fea0003800000 */
.L_x_235:
[----:B------:R-:W1:Y:S01]  /*04d0*/  S2R R3, SR_TID.Y ;  /* 0x0000000000037919 */ /* 0x000e620000002200 */
[----:B------:R-:W2:Y:S01]  /*04e0*/  LDCU UR9, c[0x0][0x360] ;  /* 0x00006c00ff0977ac */ /* 0x000ea20008000800 */
[----:B------:R-:W-:Y:S01]  /*04f0*/  IMAD.SHL.U32 R4, R0, 0x4, RZ ;  /* 0x0000000400047824 */ /* 0x000fe200078e00ff */
[----:B------:R-:W-:Y:S01]  /*0500*/  BSSY.RECONVERGENT B0, `(.L_x_240) ;  /* 0x00000aa000007945 */ /* 0x000fe20003800200 */
[----:B------:R-:W1:Y:S01]  /*0510*/  S2R R6, SR_TID.Z ;  /* 0x0000000000067919 */ /* 0x000e620000002300 */
[----:B------:R-:W2:Y:S01]  /*0520*/  LDCU UR10, c[0x0][0x364] ;  /* 0x00006c80ff0a77ac */ /* 0x000ea20008000800 */
[----:B------:R-:W3:Y:S01]  /*0530*/  LDC R2, c[0x0][0x368] ;  /* 0x0000da00ff027b82 */ /* 0x000ee20000000800 */
[----:B------:R-:W-:Y:S01]  /*0540*/  SHF.R.S32.HI R5, RZ, 0x1f, R4 ;  /* 0x0000001fff057819 */ /* 0x000fe20000011404 */
[----:B------:R-:W4:Y:S03]  /*0550*/  S2R R8, SR_TID.X ;  /* 0x0000000000087919 */ /* 0x000f260000002100 */
[----:B------:R-:W-:-:S02]  /*0560*/  SHF.R.U64 R4, R4, 0x2, R5 ;  /* 0x0000000204047819 */ /* 0x000fc40000001205 */
[----:B------:R-:W-:Y:S01]  /*0570*/  SHF.R.U32.HI R5, RZ, 0x2, R5 ;  /* 0x00000002ff057819 */ /* 0x000fe20000011605 */
[----:B--2---:R-:W-:Y:S02]  /*0580*/  UIMAD UR4, UR9, UR10, URZ ;  /* 0x0000000a090472a4 */ /* 0x004fe4000f8e02ff */
[----:B-1----:R-:W-:Y:S02]  /*0590*/  IMAD R3, R6, UR10, R3 ;  /* 0x0000000a06037c24 */ /* 0x002fe4000f8e0203 */
[----:B------:R-:W-:Y:S02]  /*05a0*/  IMAD.MOV.U32 R6, RZ, RZ, RZ ;  /* 0x000000ffff067224 */ /* 0x000fe400078e00ff */
[----:B----4-:R-:W-:Y:S02]  /*05b0*/  IMAD R3, R3, UR9, R8 ;  /* 0x0000000903037c24 */ /* 0x010fe4000f8e0208 */
[----:B---3--:R-:W-:Y:S01]  /*05c0*/  IMAD R8, R2, UR4, RZ ;  /* 0x0000000402087c24 */ /* 0x008fe2000f8e02ff */
[----:B------:R-:W-:-:S02]  /*05d0*/  UMOV UR4, URZ ;  /* 0x000000ff00047c82 */ /* 0x000fc40008000000 */
[----:B------:R-:W-:-:S04]  /*05e0*/  ISETP.GT.U32.AND P0, PT, R4, R3, PT ;  /* 0x000000030400720c */ /* 0x000fc80003f04070 */
[----:B------:R-:W-:-:S13]  /*05f0*/  ISETP.GT.U32.AND.EX P0, PT, R5, RZ, PT, P0 ;  /* 0x000000ff0500720c */ /* 0x000fda0003f04100 */
[----:B------:R-:W-:Y:S05]  /*0600*/  @!P0 BRA `(.L_x_241) ;  /* 0x0000000800648947 */ /* 0x000fea0003800000 */
[----:B------:R-:W-:Y:S01]  /*0610*/  IMAD.IADD R9, R8, 0x1, R3 ;  /* 0x0000000108097824 */ /* 0x000fe200078e0203 */
[----:B------:R-:W-:Y:S01]  /*0620*/  BSSY.RECONVERGENT B1, `(.L_x_242) ;  /* 0x0000024000017945 */ /* 0x000fe20003800200 */
[----:B------:R-:W-:-:S03]  /*0630*/  IMAD.MOV.U32 R12, RZ, RZ, -0x1 ;  /* 0xffffffffff0c7424 */ /* 0x000fc600078e00ff */
[CC--:B------:R-:W-:Y:S02]  /*0640*/  ISETP.GT.U32.AND P1, PT, R4.reuse, R9.reuse, PT ;  /* 0x000000090400720c */ /* 0x0c0fe40003f24070 */
[CC--:B------:R-:W-:Y:S02]  /*0650*/  ISETP.GT.U32.AND P0, PT, R4.reuse, R9.reuse, PT ;  /* 0x000000090400720c */ /* 0x0c0fe40003f04070 */
[C---:B------:R-:W-:Y:S02]  /*0660*/  ISETP.GT.U32.AND.EX P1, PT, R5.reuse, RZ, PT, P1 ;  /* 0x000000ff0500720c */ /* 0x040fe40003f24110 */
[----:B------:R-:W-:Y:S02]  /*0670*/  ISETP.GT.U32.AND.EX P0, PT, R5, RZ, PT, P0 ;  /* 0x000000ff0500720c */ /* 0x000fe40003f04100 */
[----:B------:R-:W-:Y:S02]  /*0680*/  SEL R10, R4, R9, P1 ;  /* 0x00000009040a7207 */ /* 0x000fe40000800000 */
[----:B------:R-:W-:-:S02]  /*0690*/  SEL R7, RZ, 0x1, !P0 ;  /* 0x00000001ff077807 */ /* 0x000fc40004000000 */
[----:B------:R-:W-:Y:S02]  /*06a0*/  SEL R11, R5, RZ, P1 ;  /* 0x000000ff050b7207 */ /* 0x000fe40000800000 */
[----:B------:R-:W-:-:S04]  /*06b0*/  IADD3 R14, P0, P1, R10, -R7, -R9 ;  /* 0x800000070a0e7210 */ /* 0x000fc8000791e809 */
[----:B------:R-:W-:-:S04]  /*06c0*/  IADD3.X R15, PT, PT, R11, -0x1, R12, P0, P1 ;  /* 0xffffffff0b0f7810 */ /* 0x000fc800007e240c */
[----:B------:R-:W-:-:S13]  /*06d0*/  ISETP.NE.U32.AND P0, PT, R15, RZ, PT ;  /* 0x000000ff0f00720c */ /* 0x000fda0003f05070 */
[----:B------:R-:W-:Y:S05]  /*06e0*/  @P0 BRA `(.L_x_243) ;  /* 0x0000000000500947 */ /* 0x000fea0003800000 */
[----:B------:R-:W1:Y:S01]  /*06f0*/  I2F.U32.RP R9, R8 ;  /* 0x0000000800097306 */ /* 0x000e620000209000 */
[----:B------:R-:W-:Y:S01]  /*0700*/  IMAD.MOV R13, RZ, RZ, -R8 ;  /* 0x000000ffff0d7224 */ /* 0x000fe200078e0a08 */
[----:B------:R-:W-:-:S06]  /*0710*/  ISETP.NE.U32.AND P2, PT, R8, RZ, PT ;  /* 0x000000ff0800720c */ /* 0x000fcc0003f45070 */
[----:B-1----:R-:W1:Y:S02]  /*0720*/  MUFU.RCP R9, R9 ;  /* 0x0000000900097308 */ /* 0x002e640000001000 */
[----:B-1----:R-:W-:-:S06]  /*0730*/  VIADD R10, R9, 0xffffffe ;  /* 0x0ffffffe090a7836 */ /* 0x002fcc0000000000 */
[----:B------:R1:W2:Y:S02]  /*0740*/  F2I.FTZ.U32.TRUNC.NTZ R11, R10 ;  /* 0x0000000a000b7305 */ /* 0x0002a4000021f000 */
[----:B-1----:R-:W-:Y:S02]  /*0750*/  IMAD.MOV.U32 R10, RZ, RZ, RZ ;  /* 0x000000ffff0a7224 */ /* 0x002fe400078e00ff */
[----:B--2---:R-:W-:-:S04]  /*0760*/  IMAD R13, R13, R11, RZ ;  /* 0x0000000b0d0d7224 */ /* 0x004fc800078e02ff */
[----:B------:R-:W-:-:S06]  /*0770*/  IMAD.HI.U32 R11, R11, R13, R10 ;  /* 0x0000000d0b0b7227 */ /* 0x000fcc00078e000a */
[----:B------:R-:W-:-:S04]  /*0780*/  IMAD.HI.U32 R10, R11, R14, RZ ;  /* 0x0000000e0b0a7227 */ /* 0x000fc800078e00ff */
[----:B------:R-:W-:-:S04]  /*0790*/  IMAD.MOV R11, RZ, RZ, -R10 ;  /* 0x000000ffff0b7224 */ /* 0x000fc800078e0a0a */
[----:B------:R-:W-:-:S05]  /*07a0*/  IMAD R11, R8, R11, R14 ;  /* 0x0000000b080b7224 */ /* 0x000fca00078e020e */
[----:B------:R-:W-:-:S13]  /*07b0*/  ISETP.GE.U32.AND P0, PT, R11, R8, PT ;  /* 0x000000080b00720c */ /* 0x000fda0003f06070 */
[----:B------:R-:W-:Y:S02]  /*07c0*/  @P0 IMAD.IADD R11, R11, 0x1, -R8 ;  /* 0x000000010b0b0824 */ /* 0x000fe400078e0a08 */
[----:B------:R-:W-:-:S03]  /*07d0*/  @P0 VIADD R10, R10, 0x1 ;  /* 0x000000010a0a0836 */ /* 0x000fc60000000000 */
[----:B------:R-:W-:Y:S01]  /*07e0*/  ISETP.GE.U32.AND P1, PT, R11, R8, PT ;  /* 0x000000080b00720c */ /* 0x000fe20003f26070 */
[----:B------:R-:W-:-:S12]  /*07f0*/  IMAD.MOV.U32 R11, RZ, RZ, RZ ;  /* 0x000000ffff0b7224 */ /* 0x000fd800078e00ff */
[----:B------:R-:W-:Y:S02]  /*0800*/  @P1 IADD3 R10, PT, PT, R10, 0x1, RZ ;  /* 0x000000010a0a1810 */ /* 0x000fe40007ffe0ff */
[----:B------:R-:W-:Y:S01]  /*0810*/  @!P2 LOP3.LUT R10, RZ, R8, RZ, 0x33, !PT ;  /* 0x00000008ff0aa212 */ /* 0x000fe200078e33ff */
[----:B------:R-:W-:Y:S06]  /*0820*/  BRA `(.L_x_244) ;  /* 0x00000000000c7947 */ /* 0x000fec0003800000 */
.L_x_243:
[----:B------:R-:W-:Y:S01]  /*0830*/  IMAD.MOV.U32 R9, RZ, RZ, R14 ;  /* 0x000000ffff097224 */ /* 0x000fe200078e000e */
[----:B------:R-:W-:-:S07]  /*0840*/  MOV R14, 0x860 ;  /* 0x00000860000e7802 */ /* 0x000fce0000000f00 */
[----:B------:R-:W-:Y:S05]  /*0850*/  CALL.REL.NOINC `($__internal_0_$__cuda_sm20_div_u64) ;  /* 0x0000001400707944 */ /* 0x000fea0003c00000 */
.L_x_244:
[----:B------:R-:W-:Y:S05]  /*0860*/  BSYNC.RECONVERGENT B1 ;  /* 0x0000000000017941 */ /* 0x000fea0003800200 */
.L_x_242:
[----:B------:R-:W-:Y:S01]  /*0870*/  IADD3 R9, P0, PT, R10, R7, RZ ;  /* 0x000000070a097210 */ /* 0x000fe20007f1e0ff */
[----:B------:R-:W1:Y:S01]  /*0880*/  LDC R13, c[0x0][0x3a0] ;  /* 0x0000e800ff0d7b82 */ /* 0x000e620000000800 */
[----:B------:R-:W-:Y:S01]  /*0890*/  BSSY.RECONVERGENT B1, `(.L_x_245) ;  /* 0x0000033000017945 */ /* 0x000fe20003800200 */
[----:B------:R-:W-:Y:S01]  /*08a0*/  IMAD.MOV.U32 R29, RZ, RZ, R3 ;  /* 0x000000ffff1d7224 */ /* 0x000fe200078e0003 */
[C---:B------:R-:W-:Y:S01]  /*08b0*/  LOP3.LUT R7, R9.reuse, 0x3, RZ, 0xc0, !PT ;  /* 0x0000000309077812 */ /* 0x040fe200078ec0ff */
[----:B------:R-:W-:Y:S01]  /*08c0*/  IMAD.X R10, RZ, RZ, R11, P0 ;  /* 0x000000ffff0a7224 */ /* 0x000fe200000e060b */
[----:B------:R-:W-:Y:S02]  /*08d0*/  ISETP.GE.U32.AND P0, PT, R9, 0x3, PT ;  /* 0x000000030900780c */ /* 0x000fe40003f06070 */
[----:B------:R-:W-:Y:S02]  /*08e0*/  ISETP.NE.U32.AND P1, PT, R7, 0x3, PT ;  /* 0x000000030700780c */ /* 0x000fe40003f25070 */
[----:B------:R-:W-:Y:S01]  /*08f0*/  ISETP.GE.U32.AND.EX P0, PT, R10, RZ, PT, P0 ;  /* 0x000000ff0a00720c */ /* 0x000fe20003f06100 */
[----:B------:R-:W-:Y:S01]  /*0900*/  IMAD.MOV.U32 R10, RZ, RZ, R6 ;  /* 0x000000ffff0a7224 */ /* 0x000fe200078e0006 */
[----:B------:R-:W-:-:S02]  /*0910*/  ISETP.NE.AND.EX P1, PT, RZ, RZ, PT, P1 ;  /* 0x000000ffff00720c */ /* 0x000fc40003f25310 */
[----:B-1----:R-:W-:-:S11]  /*0920*/  SHF.R.S32.HI R11, RZ, 0x1f, R13 ;  /* 0x0000001fff0b7819 */ /* 0x002fd6000001140d */
[----:B------:R-:W-:Y:S05]  /*0930*/  @!P1 BRA `(.L_x_246) ;  /* 0x0000000000a09947 */ /* 0x000fea0003800000 */
[----:B------:R-:W1:Y:S01]  /*0940*/  S2UR UR7, SR_CgaCtaId ;  /* 0x00000000000779c3 */ /* 0x000e620000008800 */
[----:B------:R-:W2:Y:S01]  /*0950*/  LDCU.64 UR12, c[0x0][0x398] ;  /* 0x00007300ff0c77ac */ /* 0x000ea20008000a00 */
[C---:B------:R-:W-:Y:S01]  /*0960*/  IMAD.SHL.U32 R7, R3.reuse, 0x4, RZ ;  /* 0x0000000403077824 */ /* 0x040fe200078e00ff */
[----:B------:R-:W-:Y:S01]  /*0970*/  MOV R29, R3 ;  /* 0x00000003001d7202 */ /* 0x000fe20000000f00 */
[----:B------:R-:W-:Y:S01]  /*0980*/  IMAD.U32 R14, RZ, RZ, UR20 ;  /* 0x00000014ff0e7e24 */ /* 0x000fe2000f8e00ff */
[----:B------:R-:W-:Y:S01]  /*0990*/  UMOV UR5, 0x400 ;  /* 0x0000040000057882 */ /* 0x000fe20000000000 */
[----:B------:R-:W-:Y:S01]  /*09a0*/  IMAD.U32 R15, RZ, RZ, UR21 ;  /* 0x00000015ff0f7e24 */ /* 0x000fe2000f8e00ff */
[----:B------:R-:W-:Y:S01]  /*09b0*/  SHF.L.U64.HI R15, R3, 0x2, R6 ;  /* 0x00000002030f7819 */ /* 0x000fe20000010206 */
[----:B------:R-:W-:Y:S01]  /*09c0*/  IMAD.U32 R12, RZ, RZ, UR6 ;  /* 0x00000006ff0c7e24 */ /* 0x000fe2000f8e00ff */
[----:B------:R-:W-:Y:S01]  /*09d0*/  LEA R10, P1, R14, R7, 0x2 ;  /* 0x000000070e0a7211 */ /* 0x000fe200078210ff */
[----:B------:R-:W-:Y:S01]  /*09e0*/  VIADD R9, R9, 0x1 ;  /* 0x0000000109097836 */ /* 0x000fe20000000000 */
[----:B------:R-:W-:Y:S01]  /*09f0*/  UIADD3 UR5, UPT, UPT, UR5, 0x80, URZ ;  /* 0x0000008005057890 */ /* 0x000fe2000fffe0ff */
[----:B------:R-:W-:Y:S01]  /*0a00*/  IMAD R7, R2, UR10, RZ ;  /* 0x0000000a02077c24 */ /* 0x000fe2000f8e02ff */
[----:B------:R-:W-:-:S02]  /*0a10*/  LEA.HI.X R14, R14, R15, R12, 0x2, P1 ;  /* 0x0000000f0e0e7211 */ /* 0x000fc400008f140c */
[----:B------:R-:W-:Y:S01]  /*0a20*/  LOP3.LUT R9, R9, 0x3, RZ, 0xc0, !PT ;  /* 0x0000000309097812 */ /* 0x000fe200078ec0ff */
[----:B------:R-:W-:Y:S01]  /*0a30*/  IMAD R7, R7, UR9, RZ ;  /* 0x0000000907077c24 */ /* 0x000fe2000f8e02ff */
[----:B--2---:R-:W-:Y:S01]  /*0a40*/  IADD3 R17, P1, P2, R10, UR12, R13 ;  /* 0x0000000c0a117c10 */ /* 0x004fe2000fa3e00d */
[----:B------:R-:W-:-:S03]  /*0a50*/  IMAD.MOV.U32 R10, RZ, RZ, R6 ;  /* 0x000000ffff0a7224 */ /* 0x000fc600078e0006 */
[----:B------:R-:W-:Y:S01]  /*0a60*/  IADD3.X R18, PT, PT, R14, UR13, R11, P1, P2 ;  /* 0x0000000d0e127c10 */ /* 0x000fe20008fe440b */
[----:B-1----:R-:W-:Y:S01]  /*0a70*/  ULEA UR5, UR7, UR5, 0x18 ;  /* 0x0000000507057291 */ /* 0x002fe2000f8ec0ff */
[----:B------:R-:W-:-:S05]  /*0a80*/  IADD3 R9, P1, PT, RZ, -R9, RZ ;  /* 0x80000009ff097210 */ /* 0x000fca0007f3e0ff */
[----:B------:R-:W-:Y:S02]  /*0a90*/  VIADD R12, R13, UR5 ;  /* 0x000000050d0c7c36 */ /* 0x000fe40008000000 */
[----:B------:R-:W-:Y:S02]  /*0aa0*/  IMAD.X R16, RZ, RZ, -0x1, P1 ;  /* 0xffffffffff107424 */ /* 0x000fe400008e06ff */
[----:B------:R-:W-:-:S07]  /*0ab0*/  IMAD R12, R3, 0x4, R12 ;  /* 0x00000004030c7824 */ /* 0x000fce00078e020c */
.L_x_247:
[----:B------:R-:W-:Y:S01]  /*0ac0*/  IADD3 R9, P1, PT, R9, 0x1, RZ ;  /* 0x0000000109097810 */ /* 0x000fe20007f3e0ff */
[----:B------:R-:W-:Y:S01]  /*0ad0*/  IMAD.MOV.U32 R14, RZ, RZ, R17 ;  /* 0x000000ffff0e7224 */ /* 0x000fe200078e0011 */
[C---:B------:R-:W-:Y:S01]  /*0ae0*/  IADD3 R29, P2, PT, R8.reuse, R29, RZ ;  /* 0x0000001d081d7210 */ /* 0x040fe20007f5e0ff */
[----:B------:R-:W-:Y:S01]  /*0af0*/  IMAD.MOV.U32 R15, RZ, RZ, R18 ;  /* 0x000000ffff0f7224 */ /* 0x000fe200078e0012 */
[C---:B------:R-:W-:Y:S01]  /*0b00*/  LEA R17, P3, R8.reuse, R17, 0x2 ;  /* 0x0000001108117211 */ /* 0x040fe200078610ff */
[----:B------:R-:W-:Y:S01]  /*0b10*/  IMAD.X R16, RZ, RZ, R16, P1 ;  /* 0x000000ffff107224 */ /* 0x000fe200008e0610 */
[----:B------:R-:W-:Y:S01]  /*0b20*/  ISETP.NE.U32.AND P1, PT, R9, RZ, PT ;  /* 0x000000ff0900720c */ /* 0x000fe20003f25070 */
[----:B------:R-:W-:Y:S01]  /*0b30*/  IMAD.X R10, RZ, RZ, R10, P2 ;  /* 0x000000ffff0a7224 */ /* 0x000fe200010e060a */
[----:B------:R-:W-:Y:S01]  /*0b40*/  @!PT LDS RZ, [RZ] ;  /* 0x00000000fffff984 */ /* 0x000fe20000000800 */
[----:B------:R-:W-:Y:S01]  /*0b50*/  @!PT LDS RZ, [RZ] ;  /* 0x00000000fffff984 */ /* 0x000fe20000000800 */
[----:B------:R-:W-:Y:S01]  /*0b60*/  @!PT LDS RZ, [RZ] ;  /* 0x00000000fffff984 */ /* 0x000fe20000000800 */
[----:B------:R1:W-:Y:S01]  /*0b70*/  LDGSTS.E [R12], desc[UR22][R14.64] ;  /* 0x000000000e0c7fae */ /* 0x0003e2000b9a1016 */
[----:B------:R-:W-:Y:S02]  /*0b80*/  LEA.HI.X R18, R8, R18, RZ, 0x2, P3 ;  /* 0x0000001208127211 */ /* 0x000fe400018f14ff */
[----:B------:R-:W-:Y:S01]  /*0b90*/  ISETP.NE.AND.EX P1, PT, R16, RZ, PT, P1 ;  /* 0x000000ff1000720c */ /* 0x000fe20003f25310 */
[----:B-1----:R-:W-:-:S12]  /*0ba0*/  IMAD R12, R7, 0x4, R12 ;  /* 0x00000004070c7824 */ /* 0x002fd800078e020c */
[----:B------:R-:W-:Y:S05]  /*0bb0*/  @P1 BRA `(.L_x_247) ;  /* 0xfffffffc00c01947 */ /* 0x000fea000383ffff */
.L_x_246:
[----:B------:R-:W-:Y:S05]  /*0bc0*/  BSYNC.RECONVERGENT B1 ;  /* 0x0000000000017941 */ /* 0x000fea0003800200 */
.L_x_245:
[----:B------:R-:W-:Y:S05]  /*0bd0*/  @!P0 BRA `(.L_x_241) ;  /* 0x0000000000f08947 */ /* 0x000fea0003800000 */
[----:B------:R-:W1:Y:S01]  /*0be0*/  S2UR UR8, SR_CgaCtaId ;  /* 0x00000000000879c3 */ /* 0x000e620000008800 */
[----:B------:R-:W2:Y:S01]  /*0bf0*/  LDCU.64 UR12, c[0x0][0x398] ;  /* 0x00007300ff0c77ac */ /* 0x000ea20008000a00 */
[C---:B------:R-:W-:Y:S01]  /*0c00*/  IMAD.SHL.U32 R9, R29.reuse, 0x4, RZ ;  /* 0x000000041d097824 */ /* 0x040fe200078e00ff */
[----:B------:R-:W-:Y:S01]  /*0c10*/  MOV R14, UR20 ;  /* 0x00000014000e7c02 */ /* 0x000fe20008000f00 */
[----:B------:R-:W-:Y:S01]  /*0c20*/  IMAD.U32 R15, RZ, RZ, UR21 ;  /* 0x00000015ff0f7e24 */ /* 0x000fe2000f8e00ff */
[C---:B------:R-:W-:Y:S01]  /*0c30*/  SHF.L.U64.HI R15, R29.reuse, 0x2, R10 ;  /* 0x000000021d0f7819 */ /* 0x040fe2000001020a */
[----:B------:R-:W-:Y:S01]  /*0c40*/  IMAD.U32 R12, RZ, RZ, UR6 ;  /* 0x00000006ff0c7e24 */ /* 0x000fe2000f8e00ff */
[----:B------:R-:W-:Y:S01]  /*0c50*/  LEA R9, P0, R14, R9, 0x2 ;  /* 0x000000090e097211 */ /* 0x000fe200078010ff */
[----:B------:R-:W-:Y:S01]  /*0c60*/  UMOV UR7, 0x400 ;  /* 0x0000040000077882 */ /* 0x000fe20000000000 */
[----:B------:R-:W-:Y:S01]  /*0c70*/  IMAD.SHL.U32 R18, R8, 0x4, RZ ;  /* 0x0000000408127824 */ /* 0x000fe200078e00ff */
[----:B------:R-:W-:Y:S01]  /*0c80*/  UIADD3 UR7, UPT, UPT, UR7, 0x80, URZ ;  /* 0x0000008007077890 */ /* 0x000fe2000fffe0ff */
[----:B------:R-:W-:Y:S01]  /*0c90*/  LEA.HI.X R12, R14, R15, R12, 0x2, P0 ;  /* 0x0000000f0e0c7211 */ /* 0x000fe200000f140c */
[----:B------:R-:W-:Y:S01]  /*0ca0*/  IMAD R24, R2, UR10, RZ ;  /* 0x0000000a02187c24 */ /* 0x000fe2000f8e02ff */
[----:B------:R-:W-:Y:S01]  /*0cb0*/  IADD3 R14, P0, PT, R29, UR20, RZ ;  /* 0x000000141d0e7c10 */ /* 0x000fe2000ff1e0ff */
[----:B------:R-:W-:Y:S01]  /*0cc0*/  UMOV UR5, URZ ;  /* 0x000000ff00057c82 */ /* 0x000fe20008000000 */
[----:B------:R-:W-:Y:S01]  /*0cd0*/  SHF.R.U32.HI R19, RZ, 0x1e, R8 ;  /* 0x0000001eff137819 */ /* 0x000fe20000011608 */
[----:B------:R-:W-:Y:S01]  /*0ce0*/  IMAD R24, R24, UR9, RZ ;  /* 0x0000000918187c24 */ /* 0x000fe2000f8e02ff */
[----:B------:R-:W-:-:S02]  /*0cf0*/  IADD3.X R15, PT, PT, R10, UR6, RZ, P0, !PT ;  /* 0x000000060a0f7c10 */ /* 0x000fc400087fe4ff */
[----:B--2---:R-:W-:Y:S02]  /*0d00*/  IADD3 R7, P1, PT, R13, UR12, RZ ;  /* 0x0000000c0d077c10 */ /* 0x004fe4000ff3e0ff */
[C---:B------:R-:W-:Y:S01]  /*0d10*/  SHF.L.U64.HI R15, R14.reuse, 0x2, R15 ;  /* 0x000000020e0f7819 */ /* 0x040fe2000001020f */
[----:B------:R-:W-:Y:S01]  /*0d20*/  IMAD.SHL.U32 R14, R14, 0x4, RZ ;  /* 0x000000040e0e7824 */ /* 0x000fe200078e00ff */
[----:B------:R-:W-:Y:S01]  /*0d30*/  IADD3.X R11, PT, PT, R11, UR13, RZ, P1, !PT ;  /* 0x0000000d0b0b7c10 */ /* 0x000fe20008ffe4ff */
[----:B-1----:R-:W-:Y:S01]  /*0d40*/  ULEA UR7, UR8, UR7, 0x18 ;  /* 0x0000000708077291 */ /* 0x002fe2000f8ec0ff */
[-C--:B------:R-:W-:Y:S01]  /*0d50*/  IADD3 R22, P1, PT, R18, R9.reuse, RZ ;  /* 0x0000000912167210 */ /* 0x080fe20007f3e0ff */
[C---:B------:R-:W-:Y:S01]  /*0d60*/  IMAD.WIDE.U32 R14, R8.reuse, 0xc, R14 ;  /* 0x0000000c080e7825 */ /* 0x040fe200078e000e */
[----:B------:R-:W-:-:S03]  /*0d70*/  LEA R20, P0, R8, R9, 0x3 ;  /* 0x0000000908147211 */ /* 0x000fc600078018ff */
[----:B------:R-:W-:Y:S01]  /*0d80*/  VIADD R16, R13, UR7 ;  /* 0x000000070d107c36 */ /* 0x000fe20008000000 */
[----:B------:R-:W-:Y:S01]  /*0d90*/  LEA.HI.X R26, R8, R12, RZ, 0x3, P0 ;  /* 0x0000000c081a7211 */ /* 0x000fe200000f1cff */
[----:B------:R-:W-:Y:S02]  /*0da0*/  IMAD.X R28, R19, 0x1, R12, P1 ;  /* 0x00000001131c7824 */ /* 0x000fe400008e060c */
[----:B------:R-:W-:Y:S02]  /*0db0*/  IMAD R13, R29, 0x4, R16 ;  /* 0x000000041d0d7824 */ /* 0x000fe400078e0210 */
[----:B------:R-:W-:Y:S02]  /*0dc0*/  VIADD R23, R15, UR5 ;  /* 0x000000050f177c36 */ /* 0x000fe40008000000 */
[C-C-:B------:R-:W-:Y:S02]  /*0dd0*/  IMAD R21, R24.reuse, 0x4, R13.reuse ;  /* 0x0000000418157824 */ /* 0x140fe400078e020d */
[----:B------:R-:W-:-:S02]  /*0de0*/  IMAD R25, R24, 0x8, R13 ;  /* 0x0000000818197824 */ /* 0x000fc400078e020d */
[----:B------:R-:W-:-:S07]  /*0df0*/  IMAD R27, R24, 0xc, R13 ;  /* 0x0000000c181b7824 */ /* 0x000fce00078e020d */
.L_x_248:
[----:B------:R-:W-:-:S04]  /*0e00*/  IADD3 R16, P0, PT, R7, R9, RZ ;  /* 0x0000000907107210 */ /* 0x000fc80007f1e0ff */
[----:B------:R-:W-:-:S05]  /*0e10*/  IADD3.X R17, PT, PT, R11, R12, RZ, P0, !PT ;  /* 0x0000000c0b117210 */ /* 0x000fca00007fe4ff */
[----:B------:R-:W-:Y:S01]  /*0e20*/  @!PT LDS RZ, [RZ] ;  /* 0x00000000fffff984 */ /* 0x000fe20000000800 */
[----:B------:R-:W-:Y:S01]  /*0e30*/  @!PT LDS RZ, [RZ] ;  /* 0x00000000fffff984 */ /* 0x000fe20000000800 */
[----:B------:R-:W-:Y:S01]  /*0e40*/  @!PT LDS RZ, [RZ] ;  /* 0x00000000fffff984 */ /* 0x000fe20000000800 */
[----:B------:R1:W-:Y:S02]  /*0e50*/  LDGSTS.E [R13], desc[UR22][R16.64] ;  /* 0x00000000100d7fae */ /* 0x0003e4000b9a1016 */
[----:B-1----:R-:W-:Y:S01]  /*0e60*/  IADD3 R16, P0, PT, R7, R22, RZ ;  /* 0x0000001607107210 */ /* 0x002fe20007f1e0ff */
[----:B------:R-:W-:-:S04]  /*0e70*/  IMAD R13, R24, 0x10, R13 ;  /* 0x00000010180d7824 */ /* 0x000fc800078e020d */
[----:B------:R-:W-:-:S05]  /*0e80*/  IMAD.X R17, R11, 0x1, R28, P0 ;  /* 0x000000010b117824 */ /* 0x000fca00000e061c */
[----:B------:R1:W-:Y:S02]  /*0e90*/  LDGSTS.E [R21], desc[UR22][R16.64] ;  /* 0x0000000010157fae */ /* 0x0003e4000b9a1016 */
[----:B-1----:R-:W-:Y:S01]  /*0ea0*/  IADD3 R16, P0, PT, R7, R20, RZ ;  /* 0x0000001407107210 */ /* 0x002fe20007f1e0ff */
[----:B------:R-:W-:-:S04]  /*0eb0*/  IMAD R21, R24, 0x10, R21 ;  /* 0x0000001018157824 */ /* 0x000fc800078e0215 */
[----:B------:R-:W-:-:S05]  /*0ec0*/  IMAD.X R17, R11, 0x1, R26, P0 ;  /* 0x000000010b117824 */ /* 0x000fca00000e061a */
[----:B------:R1:W-:Y:S02]  /*0ed0*/  LDGSTS.E [R25], desc[UR22][R16.64] ;  /* 0x0000000010197fae */ /* 0x0003e4000b9a1016 */
[----:B-1----:R-:W-:Y:S01]  /*0ee0*/  IADD3 R16, P0, PT, R7, R14, RZ ;  /* 0x0000000e07107210 */ /* 0x002fe20007f1e0ff */
[----:B------:R-:W-:Y:S01]  /*0ef0*/  IMAD R25, R24, 0x10, R25 ;  /* 0x0000001018197824 */ /* 0x000fe200078e0219 */
[----:B------:R-:W-:-:S03]  /*0f00*/  LEA R7, P1, R8, R7, 0x4 ;  /* 0x0000000708077211 */ /* 0x000fc600078220ff */
[----:B------:R-:W-:Y:S01]  /*0f10*/  IMAD.X R17, R11, 0x1, R23, P0 ;  /* 0x000000010b117824 */ /* 0x000fe200000e0617 */
[----:B------:R-:W-:Y:S02]  /*0f20*/  IADD3 R29, P0, PT, R18, R29, RZ ;  /* 0x0000001d121d7210 */ /* 0x000fe40007f1e0ff */
[----:B------:R-:W-:Y:S02]  /*0f30*/  LEA.HI.X R11, R8, R11, RZ, 0x4, P1 ;  /* 0x0000000b080b7211 */ /* 0x000fe400008f24ff */
[----:B------:R1:W-:Y:S01]  /*0f40*/  LDGSTS.E [R27], desc[UR22][R16.64] ;  /* 0x00000000101b7fae */ /* 0x0003e2000b9a1016 */
[----:B------:R-:W-:Y:S01]  /*0f50*/  IMAD.X R10, R19, 0x1, R10, P0 ;  /* 0x00000001130a7824 */ /* 0x000fe200000e060a */
[----:B------:R-:W-:-:S04]  /*0f60*/  ISETP.GE.U32.AND P0, PT, R29, R4, PT ;  /* 0x000000041d00720c */ /* 0x000fc80003f06070 */
[----:B------:R-:W-:Y:S01]  /*0f70*/  ISETP.GE.U32.AND.EX P0, PT, R10, R5, PT, P0 ;  /* 0x000000050a00720c */ /* 0x000fe20003f06100 */
[----:B-1----:R-:W-:-:S12]  /*0f80*/  IMAD R27, R24, 0x10, R27 ;  /* 0x00000010181b7824 */ /* 0x002fd800078e021b */
[----:B------:R-:W-:Y:S05]  /*0f90*/  @!P0 BRA `(.L_x_248) ;  /* 0xfffffffc00988947 */ /* 0x000fea000383ffff */
.L_x_241:
[----:B------:R-:W-:Y:S05]  /*0fa0*/  BSYNC.RECONVERGENT B0 ;  /* 0x0000000000007941 */ /* 0x000fea0003800200 */
.L_x_240:
[----:B------:R-:W-:Y:S01]  /*0fb0*/  ISETP.GT.U32.AND P0, PT, R4, R3, PT ;  /* 0x000000030400720c */ /* 0x000fe20003f04070 */
[----:B------:R-:W0:Y:S01]  /*0fc0*/  LDGDEPBAR ;  /* 0x00000000000079af */ /* 0x000e220000000000 */
[----:B------:R-:W-:Y:S02]  /*0fd0*/  BSSY.RECONVERGENT B0, `(.L_x_249) ;  /* 0x000009c000007945 */ /* 0x000fe40003800200 */
[----:B------:R-:W-:-:S13]  /*0fe0*/  ISETP.GT.U32.AND.EX P0, PT, R5, R6, PT, P0 ;  /* 0x000000060500720c */ /* 0x000fda0003f04100 */
        /* <DEDUP_REMOVED lines=17> */
[----:B------:R-:W-:Y:S01]  /*1100*/  ISETP.NE.U32.AND P2, PT, R8, RZ, PT ;  /* 0x000000ff0800720c */ /* 0x000fe20003f45070 */
[----:B------:R-:W-:-:S05]  /*1110*/  IMAD.MOV.U32 R10, RZ, RZ, RZ ;  /* 0x000000ffff0a7224 */ /* 0x000fca00078e00ff */
[----:B-1----:R-:W1:Y:S02]  /*1120*/  MUFU.RCP R13, R13 ;  /* 0x0000000d000d7308 */ /* 0x002e640000001000 */
[----:B-1----:R-:W-:-:S06]  /*1130*/  IADD3 R11, PT, PT, R13, 0xffffffe, RZ ;  /* 0x0ffffffe0d0b7810 */ /* 0x002fcc0007ffe0ff */
[----:B------:R-:W1:Y:S02]  /*1140*/  F2I.FTZ.U32.TRUNC.NTZ R11, R11 ;  /* 0x0000000b000b7305 */ /* 0x000e64000021f000 */
[----:B-1----:R-:W-:-:S04]  /*1150*/  IMAD R9, R9, R11, RZ ;  /* 0x0000000b09097224 */ /* 0x002fc800078e02ff */
[----:B------:R-:W-:-:S04]  /*1160*/  IMAD.HI.U32 R9, R11, R9, R10 ;  /* 0x000000090b097227 */ /* 0x000fc800078e000a */
[----:B------:R-:W-:Y:S02]  /*1170*/  IMAD.MOV.U32 R11, RZ, RZ, RZ ;  /* 0x000000ffff0b7224 */ /* 0x000fe400078e00ff */
[----:B------:R-:W-:-:S04]  /*1180*/  IMAD.HI.U32 R10, R9, R12, RZ ;  /* 0x0000000c090a7227 */ /* 0x000fc800078e00ff */
[----:B------:R-:W-:-:S04]  /*1190*/  IMAD.MOV R9, RZ, RZ, -R10 ;  /* 0x000000ffff097224 */ /* 0x000fc800078e0a0a */
[----:B------:R-:W-:-:S05]  /*11a0*/  IMAD R9, R8, R9, R12 ;  /* 0x0000000908097224 */ /* 0x000fca00078e020c */
[----:B------:R-:W-:-:S13]  /*11b0*/  ISETP.GE.U32.AND P0, PT, R9, R8, PT ;  /* 0x000000080900720c */ /* 0x000fda0003f06070 */
[----:B------:R-:W-:Y:S02]  /*11c0*/  @P0 IMAD.IADD R9, R9, 0x1, -R8 ;  /* 0x0000000109090824 */ /* 0x000fe400078e0a08 */
[----:B------:R-:W-:-:S03]  /*11d0*/  @P0 VIADD R10, R10, 0x1 ;  /* 0x000000010a0a0836 */ /* 0x000fc60000000000 */
[----:B------:R-:W-:-:S13]  /*11e0*/  ISETP.GE.U32.AND P1, PT, R9, R8, PT ;  /* 0x000000080900720c */ /* 0x000fda0003f26070 */
[----:B------:R-:W-:Y:S01]  /*11f0*/  @P1 VIADD R10, R10, 0x1 ;  /* 0x000000010a0a1836 */ /* 0x000fe20000000000 */
[----:B------:R-:W-:Y:S01]  /*1200*/  @!P2 LOP3.LUT R10, RZ, R8, RZ, 0x33, !PT ;  /* 0x00000008ff0aa212 */ /* 0x000fe200078e33ff */
[----:B------:R-:W-:Y:S06]  /*1210*/  BRA `(.L_x_253) ;  /* 0x00000000000c7947 */ /* 0x000fec0003800000 */
.L_x_252:
[----:B------:R-:W-:Y:S01]  /*1220*/  IMAD.MOV.U32 R9, RZ, RZ, R12 ;  /* 0x000000ffff097224 */ /* 0x000fe200078e000c */
[----:B------:R-:W-:-:S07]  /*1230*/  MOV R14, 0x1250 ;  /* 0x00001250000e7802 */ /* 0x000fce0000000f00 */
[----:B------:R-:W-:Y:S05]  /*1240*/  CALL.REL.NOINC `($__internal_0_$__cuda_sm20_div_u64) ;  /* 0x0000000800f47944 */ /* 0x000fea0003c00000 */
.L_x_253:
[----:B------:R-:W-:Y:S05]  /*1250*/  BSYNC.RECONVERGENT B1 ;  /* 0x0000000000017941 */ /* 0x000fea0003800200 */
.L_x_251:
[----:B------:R-:W-:Y:S01]  /*1260*/  IADD3 R7, P0, PT, R10, R7, RZ ;  /* 0x000000070a077210 */ /* 0x000fe20007f1e0ff */
[----:B------:R-:W1:Y:S01]  /*1270*/  LDC R12, c[0x0][0x3b0] ;  /* 0x0000ec00ff0c7b82 */ /* 0x000e620000000800 */
[----:B------:R-:W-:Y:S02]  /*1280*/  BSSY.RECONVERGENT B1, `(.L_x_254) ;  /* 0x0000031000017945 */ /* 0x000fe40003800200 */
[C---:B------:R-:W-:Y:S01]  /*1290*/  LOP3.LUT R9, R7.reuse, 0x3, RZ, 0xc0, !PT ;  /* 0x0000000307097812 */ /* 0x040fe200078ec0ff */
[----:B------:R-:W-:Y:S01]  /*12a0*/  IMAD.X R10, RZ, RZ, R11, P0 ;  /* 0x000000ffff0a7224 */ /* 0x000fe200000e060b */
[----:B------:R-:W-:Y:S02]  /*12b0*/  ISETP.GE.U32.AND P0, PT, R7, 0x3, PT ;  /* 0x000000030700780c */ /* 0x000fe40003f06070 */
[----:B------:R-:W-:Y:S02]  /*12c0*/  ISETP.NE.U32.AND P1, PT, R9, 0x3, PT ;  /* 0x000000030900780c */ /* 0x000fe40003f25070 */
[----:B------:R-:W-:-:S02]  /*12d0*/  ISETP.GE.U32.AND.EX P0, PT, R10, RZ, PT, P0 ;  /* 0x000000ff0a00720c */ /* 0x000fc40003f06100 */
[----:B------:R-:W-:Y:S02]  /*12e0*/  ISETP.NE.AND.EX P1, PT, RZ, RZ, PT, P1 ;  /* 0x000000ffff00720c */ /* 0x000fe40003f25310 */
[----:B-1----:R-:W-:-:S11]  /*12f0*/  SHF.R.S32.HI R13, RZ, 0x1f, R12 ;  /* 0x0000001fff0d7819 */ /* 0x002fd6000001140c */
[----:B------:R-:W-:Y:S05]  /*1300*/  @!P1 BRA `(.L_x_255) ;  /* 0x0000000000a09947 */ /* 0x000fea0003800000 */
[----:B------:R-:W1:Y:S01]  /*1310*/  S2UR UR7, SR_CgaCtaId ;  /* 0x00000000000779c3 */ /* 0x000e620000008800 */
[----:B------:R-:W2:Y:S01]  /*1320*/  LDCU.64 UR12, c[0x0][0x3a8] ;  /* 0x00007500ff0c77ac */ /* 0x000ea20008000a00 */
[----:B------:R-:W-:Y:S01]  /*1330*/  IMAD.U32 R10, RZ, RZ, UR20 ;  /* 0x00000014ff0a7e24 */ /* 0x000fe2000f8e00ff */
[----:B------:R-:W-:Y:S01]  /*1340*/  SHF.L.U32 R15, R3, 0x2, RZ ;  /* 0x00000002030f7819 */ /* 0x000fe200000006ff */
[----:B------:R-:W-:Y:S01]  /*1350*/  VIADD R9, R7, 0x1 ;  /* 0x0000000107097836 */ /* 0x000fe20000000000 */
[----:B------:R-:W-:Y:S01]  /*1360*/  UMOV UR5, 0x400 ;  /* 0x0000040000057882 */ /* 0x000fe20000000000 */
[----:B------:R-:W-:Y:S01]  /*1370*/  IMAD.U32 R16, RZ, RZ, UR6 ;  /* 0x00000006ff107e24 */ /* 0x000fe2000f8e00ff */
[----:B------:R-:W-:Y:S01]  /*1380*/  UIADD3 UR5, UPT, UPT, UR5, 0x80, URZ ;  /* 0x0000008005057890 */ /* 0x000fe2000fffe0ff */
[----:B------:R-:W3:Y:S01]  /*1390*/  LDC R14, c[0x0][0x388] ;  /* 0x0000e200ff0e7b82 */ /* 0x000ee20000000800 */
[----:B------:R-:W-:Y:S01]  /*13a0*/  SHF.L.U64.HI R7, R3, 0x2, R6 ;  /* 0x0000000203077819 */ /* 0x000fe20000010206 */
[----:B------:R-:W-:Y:S01]  /*13b0*/  IMAD.U32 R11, RZ, RZ, UR21 ;  /* 0x00000015ff0b7e24 */ /* 0x000fe2000f8e00ff */
[----:B------:R-:W-:Y:S01]  /*13c0*/  LEA R15, P1, R10, R15, 0x2 ;  /* 0x0000000f0a0f7211 */ /* 0x000fe200078210ff */
[----:B------:R-:W-:Y:S01]  /*13d0*/  IMAD R11, R2, UR10, RZ ;  /* 0x0000000a020b7c24 */ /* 0x000fe2000f8e02ff */
[----:B------:R-:W-:-:S02]  /*13e0*/  LOP3.LUT R9, R9, 0x3, RZ, 0xc0, !PT ;  /* 0x0000000309097812 */ /* 0x000fc400078ec0ff */
[----:B------:R-:W-:Y:S01]  /*13f0*/  LEA.HI.X R16, R10, R7, R16, 0x2, P1 ;  /* 0x000000070a107211 */ /* 0x000fe200008f1410 */
[----:B------:R-:W-:Y:S01]  /*1400*/  IMAD R18, R11, UR9, RZ ;  /* 0x000000090b127c24 */ /* 0x000fe2000f8e02ff */
[----:B------:R-:W-:Y:S02]  /*1410*/  IADD3 R9, P3, PT, RZ, -R9, RZ ;  /* 0x80000009ff097210 */ /* 0x000fe40007f7e0ff */
[----:B--2---:R-:W-:-:S04]  /*1420*/  IADD3 R15, P1, P2, R15, UR12, R12 ;  /* 0x0000000c0f0f7c10 */ /* 0x004fc8000fa3e00c */
[----:B------:R-:W-:Y:S01]  /*1430*/  IADD3.X R16, PT, PT, R16, UR13, R13, P1, P2 ;  /* 0x0000000d10107c10 */ /* 0x000fe20008fe440d */
[----:B-1----:R-:W-:-:S06]  /*1440*/  ULEA UR5, UR7, UR5, 0x18 ;  /* 0x0000000507057291 */ /* 0x002fcc000f8ec0ff */
[----:B------:R-:W-:-:S04]  /*1450*/  VIADD R7, R12, UR5 ;  /* 0x000000050c077c36 */ /* 0x000fc80008000000 */
[----:B---3--:R-:W-:Y:S02]  /*1460*/  IMAD R10, R14, 0x200, R7 ;  /* 0x000002000e0a7824 */ /* 0x008fe400078e0207 */
[----:B------:R-:W-:Y:S02]  /*1470*/  IMAD.X R14, RZ, RZ, -0x1, P3 ;  /* 0xffffffffff0e7424 */ /* 0x000fe400018e06ff */
[----:B------:R-:W-:-:S07]  /*1480*/  IMAD R7, R3, 0x4, R10 ;  /* 0x0000000403077824 */ /* 0x000fce00078e020a */
.L_x_256:
[----:B------:R-:W-:Y:S01]  /*1490*/  IADD3 R9, P1, PT, R9, 0x1, RZ ;  /* 0x0000000109097810 */ /* 0x000fe20007f3e0ff */
[----:B------:R-:W-:Y:S01]  /*14a0*/  IMAD.MOV.U32 R10, RZ, RZ, R15 ;  /* 0x000000ffff0a7224 */ /* 0x000fe200078e000f */
[C---:B------:R-:W-:Y:S01]  /*14b0*/  IADD3 R3, P2, PT, R8.reuse, R3, RZ ;  /* 0x0000000308037210 */ /* 0x040fe20007f5e0ff */
[----:B------:R-:W-:Y:S01]  /*14c0*/  IMAD.MOV.U32 R11, RZ, RZ, R16 ;  /* 0x000000ffff0b7224 */ /* 0x000fe200078e0010 */
[----:B------:R-:W-:Y:S01]  /*14d0*/  LEA R15, P3, R8, R15, 0x2 ;  /* 0x0000000f080f7211 */ /* 0x000fe200078610ff */
[----:B------:R-:W-:Y:S01]  /*14e0*/  IMAD.X R14, RZ, RZ, R14, P1 ;  /* 0x000000ffff0e7224 */ /* 0x000fe200008e060e */
[----:B------:R-:W-:Y:S02]  /*14f0*/  ISETP.NE.U32.AND P1, PT, R9, RZ, PT ;  /* 0x000000ff0900720c */ /* 0x000fe40003f25070 */
[----:B------:R-:W-:Y:S01]  /*1500*/  @!PT LDS RZ, [RZ] ;  /* 0x00000000fffff984 */ /* 0x000fe20000000800 */
[----:B------:R-:W-:Y:S01]  /*1510*/  @!PT LDS RZ, [RZ] ;  /* 0x00000000fffff984 */ /* 0x000fe20000000800 */
[----:B------:R-:W-:Y:S01]  /*1520*/  @!PT LDS RZ, [RZ] ;  /* 0x00000000fffff984 */ /* 0x000fe20000000800 */
[----:B------:R1:W-:Y:S01]  /*1530*/  LDGSTS.E [R7+0x80], desc[UR22][R10.64] ;  /* 0x000800000a077fae */ /* 0x0003e2000b9a1016 */
[----:B------:R-:W-:Y:S02]  /*1540*/  IADD3.X R6, PT, PT, RZ, R6, RZ, P2, !PT ;  /* 0x00000006ff067210 */ /* 0x000fe400017fe4ff */
[----:B------:R-:W-:-:S02]  /*1550*/  ISETP.NE.AND.EX P1, PT, R14, RZ, PT, P1 ;  /* 0x000000ff0e00720c */ /* 0x000fc40003f25310 */
[----:B------:R-:W-:Y:S01]  /*1560*/  LEA.HI.X R16, R8, R16, RZ, 0x2, P3 ;  /* 0x0000001008107211 */ /* 0x000fe200018f14ff */
[----:B-1----:R-:W-:-:S10]  /*1570*/  IMAD R7, R18, 0x4, R7 ;  /* 0x0000000412077824 */ /* 0x002fd400078e0207 */
[----:B------:R-:W-:Y:S05]  /*1580*/  @P1 BRA `(.L_x_256) ;  /* 0xfffffffc00c01947 */ /* 0x000fea000383ffff */
.L_x_255:
[----:B------:R-:W-:Y:S05]  /*1590*/  BSYNC.RECONVERGENT B1 ;  /* 0x0000000000017941 */ /* 0x000fea0003800200 */
.L_x_254:
[----:B------:R-:W-:Y:S05]  /*15a0*/  @!P0 BRA `(.L_x_250) ;  /* 0x0000000000f88947 */ /* 0x000fea0003800000 */
[----:B------:R-:W1:Y:S01]  /*15b0*/  S2UR UR7, SR_CgaCtaId ;  /* 0x00000000000779c3 */ /* 0x000e620000008800 */
[----:B------:R-:W-:Y:S01]  /*15c0*/  UMOV UR5, 0x400 ;  /* 0x0000040000057882 */ /* 0x000fe20000000000 */
[----:B------:R-:W2:Y:S01]  /*15d0*/  LDCU.64 UR12, c[0x0][0x3a8] ;  /* 0x00007500ff0c77ac */ /* 0x000ea20008000a00 */
[C---:B------:R-:W-:Y:S01]  /*15e0*/  IADD3 R14, P0, PT, R3.reuse, UR20, RZ ;  /* 0x00000014030e7c10 */ /* 0x040fe2000ff1e0ff */
[C---:B------:R-:W-:Y:S01]  /*15f0*/  IMAD.SHL.U32 R9, R3.reuse, 0x4, RZ ;  /* 0x0000000403097824 */ /* 0x040fe200078e00ff */
[----:B------:R-:W-:Y:S01]  /*1600*/  UIADD3 UR5, UPT, UPT, UR5, 0x80, URZ ;  /* 0x0000008005057890 */ /* 0x000fe2000fffe0ff */
[----:B------:R-:W-:Y:S02]  /*1610*/  IMAD.U32 R10, RZ, RZ, UR20 ;  /* 0x00000014ff0a7e24 */ /* 0x000fe4000f8e00ff */
[----:B------:R-:W3:Y:S01]  /*1620*/  LDC R16, c[0x0][0x388] ;  /* 0x0000e200ff107b82 */ /* 0x000ee20000000800 */
[----:B------:R-:W-:Y:S01]  /*1630*/  IMAD.U32 R11, RZ, RZ, UR21 ;  /* 0x00000015ff0b7e24 */ /* 0x000fe2000f8e00ff */
[----:B------:R-:W-:Y:S01]  /*1640*/  SHF.L.U64.HI R11, R3, 0x2, R6 ;  /* 0x00000002030b7819 */ /* 0x000fe20000010206 */
[----:B------:R-:W-:Y:S01]  /*1650*/  IMAD.U32 R17, RZ, RZ, UR6 ;  /* 0x00000006ff117e24 */ /* 0x000fe2000f8e00ff */
[----:B------:R-:W-:Y:S01]  /*1660*/  LEA R9, P2, R10, R9, 0x2 ;  /* 0x000000090a097211 */ /* 0x000fe200078410ff */
[----:B------:R-:W-:-:S03]  /*1670*/  IMAD R21, R2, UR10, RZ ;  /* 0x0000000a02157c24 */ /* 0x000fc6000f8e02ff */
[----:B------:R-:W-:Y:S01]  /*1680*/  LEA.HI.X R10, R10, R11, R17, 0x2, P2 ;  /* 0x0000000b0a0a7211 */ /* 0x000fe200010f1411 */
[----:B------:R-:W-:Y:S01]  /*1690*/  IMAD R21, R21, UR9, RZ ;  /* 0x0000000915157c24 */ /* 0x000fe2000f8e02ff */
[----:B--2---:R-:W-:Y:S01]  /*16a0*/  IADD3 R7, P1, PT, R12, UR12, RZ ;  /* 0x0000000c0c077c10 */ /* 0x004fe2000ff3e0ff */
[----:B-1----:R-:W-:-:S03]  /*16b0*/  ULEA UR5, UR7, UR5, 0x18 ;  /* 0x0000000507057291 */ /* 0x002fc6000f8ec0ff */
[----:B------:R-:W-:Y:S02]  /*16c0*/  IADD3.X R11, PT, PT, R13, UR13, RZ, P1, !PT ;  /* 0x0000000d0d0b7c10 */ /* 0x000fe40008ffe4ff */
[----:B------:R-:W-:Y:S02]  /*16d0*/  SHF.R.U32.HI R13, RZ, 0x1e, R8 ;  /* 0x0000001eff0d7819 */ /* 0x000fe40000011608 */
[----:B------:R-:W-:Y:S01]  /*16e0*/  LEA R22, P1, R8, R9, 0x3 ;  /* 0x0000000908167211 */ /* 0x000fe200078218ff */
[----:B------:R-:W-:Y:S01]  /*16f0*/  VIADD R15, R12, UR5 ;  /* 0x000000050c0f7c36 */ /* 0x000fe20008000000 */
[----:B------:R-:W-:Y:S01]  /*1700*/  UMOV UR5, URZ ;  /* 0x000000ff00057c82 */ /* 0x000fe20008000000 */
[C---:B------:R-:W-:Y:S01]  /*1710*/  IMAD.SHL.U32 R12, R8.reuse, 0x4, RZ ;  /* 0x00000004080c7824 */ /* 0x040fe200078e00ff */
[----:B------:R-:W-:Y:S01]  /*1720*/  LEA.HI.X R28, R8, R10, RZ, 0x3, P1 ;  /* 0x0000000a081c7211 */ /* 0x000fe200008f1cff */
[----:B---3--:R-:W-:Y:S01]  /*1730*/  IMAD R16, R16, 0x200, R15 ;  /* 0x0000020010107824 */ /* 0x008fe200078e020f */
[----:B------:R-:W-:-:S02]  /*1740*/  IADD3.X R15, PT, PT, R6, UR6, RZ, P0, !PT ;  /* 0x00000006060f7c10 */ /* 0x000fc400087fe4ff */
[----:B------:R-:W-:Y:S01]  /*1750*/  IADD3 R20, P0, PT, R12, R9, RZ ;  /* 0x000000090c147210 */ /* 0x000fe20007f1e0ff */
[----:B------:R-:W-:Y:S01]  /*1760*/  IMAD R2, R3, 0x4, R16 ;  /* 0x0000000403027824 */ /* 0x000fe200078e0210 */
[C---:B------:R-:W-:Y:S01]  /*1770*/  SHF.L.U64.HI R15, R14.reuse, 0x2, R15 ;  /* 0x000000020e0f7819 */ /* 0x040fe2000001020f */
[----:B------:R-:W-:Y:S01]  /*1780*/  IMAD.SHL.U32 R14, R14, 0x4, RZ ;  /* 0x000000040e0e7824 */ /* 0x000fe200078e00ff */
[----:B------:R-:W-:Y:S01]  /*1790*/  IADD3.X R26, PT, PT, R13, R10, RZ, P0, !PT ;  /* 0x0000000a0d1a7210 */ /* 0x000fe200007fe4ff */
[----:B------:R-:W-:Y:S02]  /*17a0*/  IMAD R24, R21, 0x4, R2 ;  /* 0x0000000415187824 */ /* 0x000fe400078e0202 */
[----:B------:R-:W-:-:S04]  /*17b0*/  IMAD.WIDE.U32 R14, R8, 0xc, R14 ;  /* 0x0000000c080e7825 */ /* 0x000fc800078e000e */
[----:B------:R-:W-:Y:S02]  /*17c0*/  VIADD R23, R15, UR5 ;  /* 0x000000050f177c36 */ /* 0x000fe40008000000 */
[C-C-:B------:R-:W-:Y:S02]  /*17d0*/  IMAD R25, R21.reuse, 0x8, R2.reuse ;  /* 0x0000000815197824 */ /* 0x140fe400078e0202 */
[----:B------:R-:W-:-:S07]  /*17e0*/  IMAD R27, R21, 0xc, R2 ;  /* 0x0000000c151b7824 */ /* 0x000fce00078e0202 */
.L_x_257:
[----:B------:R-:W-:-:S05]  /*17f0*/  IADD3 R18, P0, PT, R7, R9, RZ ;  /* 0x0000000907127210 */ /* 0x000fca0007f1e0ff */
[----:B------:R-:W-:Y:S01]  /*1800*/  IMAD.X R19, R11, 0x1, R10, P0 ;  /* 0x000000010b137824 */ /* 0x000fe200000e060a */
[----:B------:R-:W-:-:S04]  /*1810*/  IADD3 R16, P0, PT, R7, R20, RZ ;  /* 0x0000001407107210 */ /* 0x000fc80007f1e0ff */
[----:B------:R-:W-:Y:S01]  /*1820*/  @!PT LDS RZ, [RZ] ;  /* 0x00000000fffff984 */ /* 0x000fe20000000800 */
[----:B------:R-:W-:Y:S01]  /*1830*/  @!PT LDS RZ, [RZ] ;  /* 0x00000000fffff984 */ /* 0x000fe20000000800 */
[----:B------:R-:W-:Y:S01]  /*1840*/  @!PT LDS RZ, [RZ] ;  /* 0x00000000fffff984 */ /* 0x000fe20000000800 */
[----:B------:R1:W-:Y:S01]  /*1850*/  LDGSTS.E [R2+0x80], desc[UR22][R18.64] ;  /* 0x0008000012027fae */ /* 0x0003e2000b9a1016 */
[----:B------:R-:W-:-:S05]  /*1860*/  IMAD.X R17, R11, 0x1, R26, P0 ;  /* 0x000000010b117824 */ /* 0x000fca00000e061a */
[----:B------:R2:W-:Y:S01]  /*1870*/  LDGSTS.E [R24+0x80], desc[UR22][R16.64] ;  /* 0x0008000010187fae */ /* 0x0005e2000b9a1016 */
[----:B-1----:R-:W-:Y:S01]  /*1880*/  IMAD R2, R21, 0x10, R2 ;  /* 0x0000001015027824 */ /* 0x002fe200078e0202 */
[----:B--2---:R-:W-:Y:S01]  /*1890*/  IADD3 R16, P0, PT, R7, R22, RZ ;  /* 0x0000001607107210 */ /* 0x004fe20007f1e0ff */
[----:B------:R-:W-:-:S04]  /*18a0*/  IMAD R24, R21, 0x10, R24 ;  /* 0x0000001015187824 */ /* 0x000fc800078e0218 */
[----:B------:R-:W-:Y:S01]  /*18b0*/  IMAD.X R17, R11, 0x1, R28, P0 ;  /* 0x000000010b117824 */ /* 0x000fe200000e061c */
[----:B------:R-:W-:Y:S02]  /*18c0*/  IADD3 R18, P0, PT, R7, R14, RZ ;  /* 0x0000000e07127210 */ /* 0x000fe40007f1e0ff */
[----:B------:R-:W-:Y:S02]  /*18d0*/  LEA R7, P1, R8, R7, 0x4 ;  /* 0x0000000708077211 */ /* 0x000fe400078220ff */
[----:B------:R1:W-:Y:S01]  /*18e0*/  LDGSTS.E [R25+0x80], desc[UR22][R16.64] ;  /* 0x0008000010197fae */ /* 0x0003e2000b9a1016 */
[----:B------:R-:W-:Y:S01]  /*18f0*/  IMAD.X R19, R11, 0x1, R23, P0 ;  /* 0x000000010b137824 */ /* 0x000fe200000e0617 */
[----:B------:R-:W-:Y:S02]  /*1900*/  IADD3 R3, P0, PT, R12, R3, RZ ;  /* 0x000000030c037210 */ /* 0x000fe40007f1e0ff */
[----:B------:R-:W-:Y:S02]  /*1910*/  LEA.HI.X R11, R8, R11, RZ, 0x4, P1 ;  /* 0x0000000b080b7211 */ /* 0x000fe400008f24ff */
[----:B------:R2:W-:Y:S01]  /*1920*/  LDGSTS.E [R27+0x80], desc[UR22][R18.64] ;  /* 0x00080000121b7fae */ /* 0x0005e2000b9a1016 */
[----:B------:R-:W-:Y:S01]  /*1930*/  IMAD.X R6, R13, 0x1, R6, P0 ;  /* 0x000000010d067824 */ /* 0x000fe200000e0606 */
[----:B------:R-:W-:-:S04]  /*1940*/  ISETP.GE.U32.AND P0, PT, R3, R4, PT ;  /* 0x000000040300720c */ /* 0x000fc80003f06070 */
[----:B------:R-:W-:Y:S02]  /*1950*/  ISETP.GE.U32.AND.EX P0, PT, R6, R5, PT, P0 ;  /* 0x000000050600720c */ /* 0x000fe40003f06100 */
[C---:B-1----:R-:W-:Y:S01]  /*1960*/  LEA R25, R21.reuse, R25, 0x4 ;  /* 0x0000001915197211 */ /* 0x042fe200078e20ff */
[----:B--2---:R-:W-:-:S10]  /*1970*/  IMAD R27, R21, 0x10, R27 ;  /* 0x00000010151b7824 */ /* 0x004fd400078e021b */
[----:B------:R-:W-:Y:S05]  /*1980*/  @!P0 BRA `(.L_x_257) ;  /* 0xfffffffc00988947 */ /* 0x000fea000383ffff */
.L_x_250:
[----:B------:R-:W-:Y:S05]  /*1990*/  BSYNC.RECONVERGENT B0 ;  /* 0x0000000000007941 */ /* 0x000fea0003800200 */
.L_x_249:
[----:B------:R-:W0:Y:S01]  /*19a0*/  LDGDEPBAR ;  /* 0x00000000000079af */ /* 0x000e220000000000 */
[----:B------:R-:W-:-:S04]  /*19b0*/  DEPBAR.LE SB0, 0x0 ;  /* 0x000080000000791a */ /* 0x000fc80000000000 */
[----:B------:R-:W-:Y:S06]  /*19c0*/  BAR.SYNC.DEFER_BLOCKING 0x0 ;  /* 0x0000000000007b1d */ /* 0x000fec0000010000 */
.L_x_239:
[----:B------:R-:W-:-:S13]  /*19d0*/  ISETP.NE.AND P0, PT, R0, UR19, PT ;  /* 0x0000001300007c0c */ /* 0x000fda000bf05270 */
[----:B------:R-:W-:Y:S05]  /*19e0*/  @!P0 BRA `(.L_x_258) ;  /* 0x0000000000888947 */ /* 0x000fea0003800000 */
[----:B------:R-:W1:Y:S02]  /*19f0*/  LDC R4, c[0x0][0x388] ;  /* 0x0000e200ff047b82 */ /* 0x000e640000000800 */
[----:B-1----:R-:W-:-:S13]  /*1a00*/  ISETP.GE.AND P0, PT, R4, 0x1, PT ;  /* 0x000000010400780c */ /* 0x002fda0003f06270 */
[----:B------:R-:W-:Y:S05]  /*1a10*/  @!P0 EXIT ;  /* 0x000000000000894d */ /* 0x000fea0003800000 */
[----:B------:R-:W1:Y:S01]  /*1a20*/  S2R R7, SR_CgaCtaId ;  /* 0x0000000000077919 */ /* 0x000e620000008800 */
[----:B------:R-:W2:Y:S01]  /*1a30*/  LDC R3, c[0x0][0x3b0] ;  /* 0x0000ec00ff037b82 */ /* 0x000ea20000000800 */
[----:B------:R-:W3:Y:S01]  /*1a40*/  LDCU UR7, c[0x0][0x3a0] ;  /* 0x00007400ff0777ac */ /* 0x000ee20008000800 */
[----:B------:R-:W-:Y:S01]  /*1a50*/  MOV R2, 0x400 ;  /* 0x0000040000027802 */ /* 0x000fe20000000f00 */
[----:B------:R-:W3:Y:S01]  /*1a60*/  S2R R5, SR_TID.X ;  /* 0x0000000000057919 */ /* 0x000ee20000002100 */
[----:B------:R-:W4:Y:S03]  /*1a70*/  LDCU.64 UR4, c[0x0][0x390] ;  /* 0x00007200ff0477ac */ /* 0x000f260008000a00 */
[----:B------:R-:W-:Y:S01]  /*1a80*/  VIADD R6, R2, 0x80 ;  /* 0x0000008002067836 */ /* 0x000fe20000000000 */
[----:B----4-:R-:W-:Y:S01]  /*1a90*/  ULEA UR4, UP0, UR20, UR4, 0x2 ;  /* 0x0000000414047291 */ /* 0x010fe2000f8010ff */
[----:B--2---:R-:W-:-:S02]  /*1aa0*/  IMAD R2, R4, 0x200, R3 ;  /* 0x0000020004027824 */ /* 0x004fc400078e0203 */
[----:B------:R-:W-:Y:S01]  /*1ab0*/  IMAD.MOV R4, RZ, RZ, -R4 ;  /* 0x000000ffff047224 */ /* 0x000fe200078e0a04 */
[----:B------:R-:W-:Y:S01]  /*1ac0*/  ULEA.HI.X UR5, UR20, UR5, UR6, 0x2, UP0 ;  /* 0x0000000514057291 */ /* 0x000fe200080f1406 */
[----:B-1----:R-:W-:Y:S02]  /*1ad0*/  LEA R6, R7, R6, 0x18 ;  /* 0x0000000607067211 */ /* 0x002fe400078ec0ff */
[C---:B---3--:R-:W-:Y:S01]  /*1ae0*/  LEA R3, R5.reuse, UR7, 0x2 ;  /* 0x0000000705037c11 */ /* 0x048fe2000f8e10ff */
[----:B------:R-:W-:-:S04]  /*1af0*/  IMAD R2, R5, 0x4, R2 ;  /* 0x0000000405027824 */ /* 0x000fc800078e0202 */
[----:B------:R-:W-:Y:S01]  /*1b00*/  IMAD.IADD R7, R6, 0x1, R3 ;  /* 0x0000000106077824 */ /* 0x000fe200078e0203 */
[----:B------:R-:W-:-:S07]  /*1b10*/  IADD3 R6, PT, PT, R2, 0x80, R6 ;  /* 0x0000008002067810 */ /* 0x000fce0007ffe006 */
.L_x_259:
[----:B------:R-:W-:Y:S01]  /*1b20*/  ISETP.GE.AND P0, PT, R5, R0, PT ;  /* 0x000000000500720c */ /* 0x000fe20003f06270 */
[----:B------:R-:W-:Y:S02]  /*1b30*/  IMAD.U32 R2, RZ, RZ, UR4 ;  /* 0x00000004ff027e24 */ /* 0x000fe4000f8e00ff */
[----:B------:R-:W-:Y:S02]  /*1b40*/  IMAD.U32 R3, RZ, RZ, UR5 ;  /* 0x00000005ff037e24 */ /* 0x000fe4000f8e00ff */
[----:B------:R-:W-:-:S08]  /*1b50*/  VIADD R4, R4, 0x1 ;  /* 0x0000000104047836 */ /* 0x000fd00000000000 */
[----:B------:R1:W-:Y:S01]  /*1b60*/  @!P0 LDS R8, [R7] ;  /* 0x0000000007088984 */ /* 0x0003e20000000800 */
[----:B------:R-:W-:-:S03]  /*1b70*/  @!P0 IMAD.WIDE R2, R5, 0x4, R2 ;  /* 0x0000000405028825 */ /* 0x000fc600078e0202 */
[----:B------:R2:W3:Y:S01]  /*1b80*/  @!P0 LDS R9, [R6] ;  /* 0x0000000006098984 */ /* 0x0004e20000000800 */
[----:B------:R-:W-:Y:S01]  /*1b90*/  VIADD R5, R5, 0x80 ;  /* 0x0000008005057836 */ /* 0x000fe20000000000 */
[----:B-1----:R-:W-:Y:S01]  /*1ba0*/  IADD3 R7, PT, PT, R7, 0x200, RZ ;  /* 0x0000020007077810 */ /* 0x002fe20007ffe0ff */
[----:B--2---:R-:W-:Y:S02]  /*1bb0*/  VIADD R6, R6, 0x200 ;  /* 0x0000020006067836 */ /* 0x004fe40000000000 */
[----:B---3--:R-:W-:-:S05]  /*1bc0*/  @!P0 FMUL R9, R8, R9 ;  /* 0x0000000908098220 */ /* 0x008fca0000400000 */
[----:B------:R1:W-:Y:S01]  /*1bd0*/  @!P0 STG.E desc[UR22][R2.64], R9 ;  /* 0x0000000902008986 */ /* 0x0003e2000c101916 */
[----:B------:R-:W-:-:S13]  /*1be0*/  ISETP.NE.AND P0, PT, R4, RZ, PT ;  /* 0x000000ff0400720c */ /* 0x000fda0003f05270 */
[----:B-1----:R-:W-:Y:S05]  /*1bf0*/  @P0 BRA `(.L_x_259) ;  /* 0xfffffffc00c80947 */ /* 0x002fea000383ffff */
[----:B------:R-:W-:Y:S05]  /*1c00*/  EXIT ;  /* 0x000000000000794d */ /* 0x000fea0003800000 */
.L_x_258:
        /* <DEDUP_REMOVED lines=19> */
.L_x_260:
[----:B-1----:R-:W-:Y:S01]  /*1d40*/  LDS R7, [R6] ;  /* 0x0000000006077984 */ /* 0x002fe20000000800 */
[----:B------:R-:W-:Y:S01]  /*1d50*/  IADD3 R0, PT, PT, R0, 0x1, RZ ;  /* 0x0000000100007810 */ /* 0x000fe20007ffe0ff */
[----:B------:R-:W-:Y:S02]  /*1d60*/  IMAD.U32 R2, RZ, RZ, UR4 ;  /* 0x00000004ff027e24 */ /* 0x000fe4000f8e00ff */
[----:B------:R-:W1:Y:S01]  /*1d70*/  LDS R8, [R4] ;  /* 0x0000000004087984 */ /* 0x000e620000000800 */
[----:B------:R-:W-:Y:S01]  /*1d80*/  ISETP.NE.AND P0, PT, R0, RZ, PT ;  /* 0x000000ff0000720c */ /* 0x000fe20003f05270 */
[----:B------:R-:W-:Y:S02]  /*1d90*/  IMAD.U32 R3, RZ, RZ, UR5 ;  /* 0x00000005ff037e24 */ /* 0x000fe4000f8e00ff */
[----:B------:R-:W-:-:S04]  /*1da0*/  IMAD.WIDE R2, R5, 0x4, R2 ;  /* 0x0000000405027825 */ /* 0x000fc800078e0202 */
[----:B-1----:R-:W-:-:S05]  /*1db0*/  FMUL R7, R7, R8 ;  /* 0x0000000807077220 */ /* 0x002fca0000400000 */
[----:B------:R1:W-:Y:S01]  /*1dc0*/  STG.E desc[UR22][R2.64], R7 ;  /* 0x0000000702007986 */ /* 0x0003e2000c101916 */
[----:B------:R-:W-:Y:S05]  /*1dd0*/  @!P0 EXIT ;  /* 0x000000000000894d */ /* 0x000fea0003800000 */
[----:B------:R-:W-:Y:S02]  /*1de0*/  VIADD R4, R4, 0x200 ;  /* 0x0000020004047836 */ /* 0x000fe40000000000 */
[----:B------:R-:W-:Y:S02]  /*1df0*/  VIADD R6, R6, 0x200 ;  /* 0x0000020006067836 */ /* 0x000fe40000000000 */
[----:B------:R-:W-:Y:S01]  /*1e00*/  VIADD R5, R5, 0x80 ;  /* 0x0000008005057836 */ /* 0x000fe20000000000 */
[----:B------:R-:W-:Y:S06]  /*1e10*/  BRA `(.L_x_260) ;  /* 0xfffffffc00c87947 */ /* 0x000fec000383ffff */
        .weak           $__internal_0_$__cuda_sm20_div_u64
        .type           $__internal_0_$__cuda_sm20_div_u64,@function
        .size           $__internal_0_$__cuda_sm20_div_u64,(.L_x_297 - $__internal_0_$__cuda_sm20_div_u64)
$__internal_0_$__cuda_sm20_div_u64:
[----:B------:R-:W-:Y:S02]  /*1e20*/  IMAD.MOV.U32 R16, RZ, RZ, R8 ;  /* 0x000000ffff107224 */ /* 0x000fe400078e0008 */
[----:B------:R-:W-:-:S04]  /*1e30*/  IMAD.U32 R17, RZ, RZ, UR4 ;  /* 0x00000004ff117e24 */ /* 0x000fc8000f8e00ff */
[----:B------:R-:W1:Y:S08]  /*1e40*/  I2F.U64.RP R16, R16 ;  /* 0x0000001000107312 */ /* 0x000e700000309000 */
[----:B-1----:R-:W1:Y:S02]  /*1e50*/  MUFU.RCP R10, R16 ;  /* 0x00000010000a7308 */ /* 0x002e640000001000 */
[----:B-1----:R-:W-:-:S06]  /*1e60*/  VIADD R10, R10, 0x1ffffffe ;  /* 0x1ffffffe0a0a7836 */ /* 0x002fcc0000000000 */
[----:B------:R-:W1:Y:S02]  /*1e70*/  F2I.U64.TRUNC R10, R10 ;  /* 0x0000000a000a7311 */ /* 0x000e64000020d800 */
[----:B-1----:R-:W-:-:S04]  /*1e80*/  IMAD.WIDE.U32 R12, R10, R8, RZ ;  /* 0x000000080a0c7225 */ /* 0x002fc800078e00ff */
[----:B------:R-:W-:Y:S01]  /*1e90*/  IMAD R13, R10, UR4, R13 ;  /* 0x000000040a0d7c24 */ /* 0x000fe2000f8e020d */
[----:B------:R-:W-:-:S03]  /*1ea0*/  IADD3 R19, P0, PT, RZ, -R12, RZ ;  /* 0x8000000cff137210 */ /* 0x000fc60007f1e0ff */
[----:B------:R-:W-:Y:S02]  /*1eb0*/  IMAD R13, R11, R8, R13 ;  /* 0x000000080b0d7224 */ /* 0x000fe400078e020d */
[----:B------:R-:W-:-:S04]  /*1ec0*/  IMAD.HI.U32 R12, R10, R19, RZ ;  /* 0x000000130a0c7227 */ /* 0x000fc800078e00ff */
[----:B------:R-:W-:Y:S02]  /*1ed0*/  IMAD.X R21, RZ, RZ, ~R13, P0 ;  /* 0x000000ffff157224 */ /* 0x000fe400000e0e0d */
[----:B------:R-:W-:Y:S02]  /*1ee0*/  IMAD.MOV.U32 R13, RZ, RZ, R10 ;  /* 0x000000ffff0d7224 */ /* 0x000fe400078e000a */
[-C--:B------:R-:W-:Y:S02]  /*1ef0*/  IMAD R17, R11, R21.reuse, RZ ;  /* 0x000000150b117224 */ /* 0x080fe400078e02ff */
[----:B------:R-:W-:-:S04]  /*1f00*/  IMAD.WIDE.U32 R12, P0, R10, R21, R12 ;  /* 0x000000150a0c7225 */ /* 0x000fc8000780000c */
[----:B------:R-:W-:-:S04]  /*1f10*/  IMAD.HI.U32 R21, R11, R21, RZ ;  /* 0x000000150b157227 */ /* 0x000fc800078e00ff */
[----:B------:R-:W-:-:S05]  /*1f20*/  IMAD.HI.U32 R12, P1, R11, R19, R12 ;  /* 0x000000130b0c7227 */ /* 0x000fca000782000c */
[----:B------:R-:W-:Y:S01]  /*1f30*/  IADD3 R13, P2, PT, R17, R12, RZ ;  /* 0x0000000c110d7210 */ /* 0x000fe20007f5e0ff */
[----:B------:R-:W-:-:S04]  /*1f40*/  IMAD.X R12, R21, 0x1, R11, P0 ;  /* 0x00000001150c7824 */ /* 0x000fc800000e060b */
[----:B------:R-:W-:Y:S01]  /*1f50*/  IMAD.WIDE.U32 R10, R13, R8, RZ ;  /* 0x000000080d0a7225 */ /* 0x000fe200078e00ff */
[----:B------:R-:W-:-:S03]  /*1f60*/  IADD3.X R17, PT, PT, RZ, RZ, R12, P2, P1 ;  /* 0x000000ffff117210 */ /* 0x000fc600017e240c */
[----:B------:R-:W-:Y:S01]  /*1f70*/  IMAD R11, R13, UR4, R11 ;  /* 0x000000040d0b7c24 */ /* 0x000fe2000f8e020b */
[----:B------:R-:W-:-:S03]  /*1f80*/  IADD3 R19, P0, PT, RZ, -R10, RZ ;  /* 0x8000000aff137210 */ /* 0x000fc60007f1e0ff */
[----:B------:R-:W-:Y:S02]  /*1f90*/  IMAD R11, R17, R8, R11 ;  /* 0x00000008110b7224 */ /* 0x000fe400078e020b */
[----:B------:R-:W-:-:S03]  /*1fa0*/  IMAD.HI.U32 R12, R13, R19, RZ ;  /* 0x000000130d0c7227 */ /* 0x000fc600078e00ff */
[----:B------:R-:W-:-:S05]  /*1fb0*/  IADD3.X R10, PT, PT, RZ, ~R11, RZ, P0, !PT ;  /* 0x8000000bff0a7210 */ /* 0x000fca00007fe4ff */
[----:B------:R-:W-:-:S04]  /*1fc0*/  IMAD.WIDE.U32 R12, P0, R13, R10, R12 ;  /* 0x0000000a0d0c7225 */ /* 0x000fc8000780000c */
[C---:B------:R-:W-:Y:S02]  /*1fd0*/  IMAD R11, R17.reuse, R10, RZ ;  /* 0x0000000a110b7224 */ /* 0x040fe400078e02ff */
[----:B------:R-:W-:-:S04]  /*1fe0*/  IMAD.HI.U32 R12, P1, R17, R19, R12 ;  /* 0x00000013110c7227 */ /* 0x000fc8000782000c */
[----:B------:R-:W-:Y:S01]  /*1ff0*/  IMAD.HI.U32 R10, R17, R10, RZ ;  /* 0x0000000a110a7227 */ /* 0x000fe200078e00ff */
[----:B------:R-:W-:-:S03]  /*2000*/  IADD3 R12, P2, PT, R11, R12, RZ ;  /* 0x0000000c0b0c7210 */ /* 0x000fc60007f5e0ff */
[----:B------:R-:W-:Y:S02]  /*2010*/  IMAD.X R17, R10, 0x1, R17, P0 ;  /* 0x000000010a117824 */ /* 0x000fe400000e0611 */
[----:B------:R-:W-:-:S03]  /*2020*/  IMAD.HI.U32 R10, R12, R9, RZ ;  /* 0x000000090c0a7227 */ /* 0x000fc600078e00ff */
[----:B------:R-:W-:Y:S01]  /*2030*/  IADD3.X R16, PT, PT, RZ, RZ, R17, P2, P1 ;  /* 0x000000ffff107210 */ /* 0x000fe200017e2411 */
[----:B------:R-:W-:Y:S02]  /*2040*/  IMAD.MOV.U32 R11, RZ, RZ, RZ ;  /* 0x000000ffff0b7224 */ /* 0x000fe400078e00ff */
[----:B------:R-:W-:-:S04]  /*2050*/  IMAD.WIDE.U32 R10, R12, R15, R10 ;  /* 0x0000000f0c0a7225 */ /* 0x000fc800078e000a */
[C---:B------:R-:W-:Y:S02]  /*2060*/  IMAD R13, R16.reuse, R15, RZ ;  /* 0x0000000f100d7224 */ /* 0x040fe400078e02ff */
[----:B------:R-:W-:-:S04]  /*2070*/  IMAD.HI.U32 R10, P0, R16, R9, R10 ;  /* 0x00000009100a7227 */ /* 0x000fc8000780000a */
[----:B------:R-:W-:Y:S01]  /*2080*/  IMAD.HI.U32 R12, R16, R15, RZ ;  /* 0x0000000f100c7227 */ /* 0x000fe200078e00ff */
[----:B------:R-:W-:-:S03]  /*2090*/  IADD3 R13, P1, PT, R13, R10, RZ ;  /* 0x0000000a0d0d7210 */ /* 0x000fc60007f3e0ff */
[----:B------:R-:W-:Y:S02]  /*20a0*/  IMAD.X R12, RZ, RZ, R12, P0 ;  /* 0x000000ffff0c7224 */ /* 0x000fe400000e060c */
[----:B------:R-:W-:-:S04]  /*20b0*/  IMAD.WIDE.U32 R10, R13, R8, RZ ;  /* 0x000000080d0a7225 */ /* 0x000fc800078e00ff */
[----:B------:R-:W-:Y:S01]  /*20c0*/  IMAD.X R17, RZ, RZ, R12, P1 ;  /* 0x000000ffff117224 */ /* 0x000fe200008e060c */
[----:B------:R-:W-:Y:S01]  /*20d0*/  IADD3 R19, P1, PT, -R10, R9, RZ ;  /* 0x000000090a137210 */ /* 0x000fe20007f3e1ff */
[----:B------:R-:W-:-:S03]  /*20e0*/  IMAD R11, R13, UR4, R11 ;  /* 0x000000040d0b7c24 */ /* 0x000fc6000f8e020b */
[-C--:B------:R-:W-:Y:S01]  /*20f0*/  ISETP.GE.U32.AND P0, PT, R19, R8.reuse, PT ;  /* 0x000000081300720c */ /* 0x080fe20003f06070 */
[----:B------:R-:W-:-:S04]  /*2100*/  IMAD R10, R17, R8, R11 ;  /* 0x00000008110a7224 */ /* 0x000fc800078e020b */
[----:B------:R-:W-:Y:S01]  /*2110*/  IMAD.X R16, R15, 0x1, ~R10, P1 ;  /* 0x000000010f107824 */ /* 0x000fe200008e0e0a */
[----:B------:R-:W-:Y:S01]  /*2120*/  IADD3 R10, P2, PT, R13, 0x1, RZ ;  /* 0x000000010d0a7810 */ /* 0x000fe20007f5e0ff */
[----:B------:R-:W-:Y:S01]  /*2130*/  IMAD.MOV.U32 R15, RZ, RZ, 0x0 ;  /* 0x00000000ff0f7424 */ /* 0x000fe200078e00ff */
[-C--:B------:R-:W-:Y:S02]  /*2140*/  IADD3 R9, P1, PT, -R8, R19.reuse, RZ ;  /* 0x0000001308097210 */ /* 0x080fe40007f3e1ff */
[C---:B------:R-:W-:Y:S01]  /*2150*/  ISETP.GE.U32.AND.EX P0, PT, R16.reuse, UR4, PT, P0 ;  /* 0x0000000410007c0c */ /* 0x040fe2000bf06100 */
[----:B------:R-:W-:Y:S01]  /*2160*/  IMAD.X R12, RZ, RZ, R17, P2 ;  /* 0x000000ffff0c7224 */ /* 0x000fe200010e0611 */
[----:B------:R-:W-:Y:S02]  /*2170*/  IADD3.X R11, PT, PT, R16, ~UR4, RZ, P1, !PT ;  /* 0x80000004100b7c10 */ /* 0x000fe40008ffe4ff */
[----:B------:R-:W-:Y:S02]  /*2180*/  SEL R9, R9, R19, P0 ;  /* 0x0000001309097207 */ /* 0x000fe40000000000 */
[----:B------:R-:W-:-:S02]  /*2190*/  SEL R13, R10, R13, P0 ;  /* 0x0000000d0a0d7207 */ /* 0x000fc40000000000 */
[----:B------:R-:W-:Y:S02]  /*21a0*/  SEL R11, R11, R16, P0 ;  /* 0x000000100b0b7207 */ /* 0x000fe40000000000 */
[----:B------:R-:W-:Y:S02]  /*21b0*/  SEL R12, R12, R17, P0 ;  /* 0x000000110c0c7207 */ /* 0x000fe40000000000 */
[----:B------:R-:W-:Y:S02]  /*21c0*/  ISETP.GE.U32.AND P0, PT, R9, R8, PT ;  /* 0x000000080900720c */ /* 0x000fe40003f06070 */
[----:B------:R-:W-:Y:S02]  /*21d0*/  IADD3 R10, P2, PT, R13, 0x1, RZ ;  /* 0x000000010d0a7810 */ /* 0x000fe40007f5e0ff */
[----:B------:R-:W-:Y:S02]  /*21e0*/  ISETP.GE.U32.AND.EX P0, PT, R11, UR4, PT, P0 ;  /* 0x000000040b007c0c */ /* 0x000fe4000bf06100 */
[----:B------:R-:W-:Y:S01]  /*21f0*/  ISETP.NE.U32.AND P1, PT, R8, RZ, PT ;  /* 0x000000ff0800720c */ /* 0x000fe20003f25070 */
[----:B------:R-:W-:Y:S01]  /*2200*/  IMAD.X R11, RZ, RZ, R12, P2 ;  /* 0x000000ffff0b7224 */ /* 0x000fe200010e060c */
[----:B------:R-:W-:-:S02]  /*2210*/  SEL R10, R10, R13, P0 ;  /* 0x0000000d0a0a7207 */ /* 0x000fc40000000000 */
[----:B------:R-:W-:Y:S02]  /*2220*/  ISETP.NE.AND.EX P1, PT, RZ, UR4, PT, P1 ;  /* 0x00000004ff007c0c */ /* 0x000fe4000bf25310 */
[----:B------:R-:W-:Y:S02]  /*2230*/  SEL R11, R11, R12, P0 ;  /* 0x0000000c0b0b7207 */ /* 0x000fe40000000000 */
[----:B------:R-:W-:Y:S02]  /*2240*/  SEL R10, R10, 0xffffffff, P1 ;  /* 0xffffffff0a0a7807 */ /* 0x000fe40000800000 */
[----:B------:R-:W-:Y:S01]  /*2250*/  SEL R11, R11, 0xffffffff, P1 ;  /* 0xffffffff0b0b7807 */ /* 0x000fe20000800000 */
[----:B------:R-:W-:Y:S06]  /*2260*/  RET.REL.NODEC R14 `(_ZN3cub18CUB_300001_SM_10006detail9transform16transform_kernelINS2_10policy_hubILb0EN4cuda3std3__45tupleIJN6thrust24THRUST_300001_SM_1000_NS6detail15normal_iteratorINSA_10device_ptrIfEEEESF_EEEE10policy1000ElNS7_10multipliesIfEESF_JPfSL_EEEvT0_iT1_T2_DpNS2_10kernel_argIT3_EE) ;  /* 0xffffffdc0e647950 */ /* 0x000fec0003c3ffff */
.L_x_261:
        /* <DEDUP_REMOVED lines=9> */
.L_x_297:


//--------------------- .text._ZN3cub18CUB_300001_SM_10006detail9transform16transform_kernelINS2_10policy_hubILb0EN4cuda3std3__45tupleIJN6thrust24THRUST_300001_SM_1000_NS6detail15normal_iteratorINSA_10device_ptrIfEEEESF_EEEE10policy1000EiNS7_10multipliesIfEESF_JPfSL_EEEvT0_iT1_T2_DpNS2_10kernel_argIT3_EE --------------------------
	.section	.text._ZN3cub18CUB_300001_SM_10006detail9transform16transform_kernelINS2_10policy_hubILb0EN4cuda3std3__45tupleIJN6thrust24THRUST_300001_SM_1000_NS6detail15normal_iteratorINSA_10device_ptrIfEEEESF_EEEE10policy1000EiNS7_10multipliesIfEESF_JPfSL_EEEvT0_iT1_T2_DpNS2_10kernel_argIT3_EE,"ax",@progbits
	.align	128
        .global         _ZN3cub18CUB_300001_SM_10006detail9transform16transform_kernelINS2_10policy_hubILb0EN4cuda3std3__45tupleIJN6thrust24THRUST_300001_SM_1000_NS6detail15normal_iteratorINSA_10device_ptrIfEEEESF_EEEE10policy1000EiNS7_10multipliesIfEESF_JPfSL_EEEvT0_iT1_T2_DpNS2_10kernel_argIT3_EE
        .type           _ZN3cub18CUB_300001_SM_10006detail9transform16transform_kernelINS2_10policy_hubILb0EN4cuda3std3__45tupleIJN6thrust24THRUST_300001_SM_1000_NS6detail15normal_iteratorINSA_10device_ptrIfEEEESF_EEEE10policy1000EiNS7_10multipliesIfEESF_JPfSL_EEEvT0_iT1_T2_DpNS2_10kernel_argIT3_EE,@function
        .size           _ZN3cub18CUB_300001_SM_10006detail9transform16transform_kernelINS2_10policy_hubILb0EN4cuda3std3__45tupleIJN6thrust24THRUST_300001_SM_1000_NS6detail15normal_iteratorINSA_10device_ptrIfEEEESF_EEEE10policy1000EiNS7_10multipliesIfEESF_JPfSL_EEEvT0_iT1_T2_DpNS2_10kernel_argIT3_EE,(.L_x_298 - _ZN3cub18CUB_300001_SM_10006detail9transform16transform_kernelINS2_10policy_hubILb0EN4cuda3std3__45tupleIJN6thrust24THRUST_300001_SM_1000_NS6detail15normal_iteratorINSA_10device_ptrIfEEEESF_EEEE10policy1000EiNS7_10multipliesIfEESF_JPfSL_EEEvT0_iT1_T2_DpNS2_10kernel_argIT3_EE)
        .other          _ZN3cub18CUB_300001_SM_10006detail9transform16transform_kernelINS2_10policy_hubILb0EN4cuda3std3__45tupleIJN6thrust24THRUST_300001_SM_1000_NS6detail15normal_iteratorINSA_10device_ptrIfEEEESF_EEEE10policy1000EiNS7_10multipliesIfEESF_JPfSL_EEEvT0_iT1_T2_DpNS2_10kernel_argIT3_EE,@"STO_CUDA_ENTRY STV_DEFAULT"
_ZN3cub18CUB_300001_SM_10006detail9transform16transform_kernelINS2_10policy_hubILb0EN4cuda3std3__45tupleIJN6thrust24THRUST_300001_SM_1000_NS6detail15normal_iteratorINSA_10device_ptrIfEEEESF_EEEE10policy1000EiNS7_10multipliesIfEESF_JPfSL_EEEvT0_iT1_T2_DpNS2_10kernel_argIT3_EE:
.text._ZN3cub18CUB_300001_SM_10006detail9transform16transform_kernelINS2_10policy_hubILb0EN4cuda3std3__45tupleIJN6thrust24THRUST_300001_SM_1000_NS6detail15normal_iteratorINSA_10device_ptrIfEEEESF_EEEE10policy1000EiNS7_10multipliesIfEESF_JPfSL_EEEvT0_iT1_T2_DpNS2_10kernel_argIT3_EE:
[----:B------:R-:W-:Y:S08]  /*0000*/  LDC R1, c[0x0][0x37c] ;  /* 0x0000df00ff017b82 */ /* 0x000ff00000000800 */
[----:B------:R-:W1:Y:S01]  /*0010*/  S2UR UR5, SR_CTAID.X ;  /* 0x00000000000579c3 */ /* 0x000e620000002500 */
[----:B------:R-:W2:Y:S01]  /*0020*/  LDCU UR7, c[0x0][0x370] ;  /* 0x00006e00ff0777ac */ /* 0x000ea20008000800 */
[----:B------:R-:W3:Y:S01]  /*0030*/  LDCU.64 UR16, c[0x0][0x380] ;  /* 0x00007000ff1077ac */ /* 0x000ee20008000a00 */
[----:B------:R-:W4:Y:S01]  /*0040*/  LDCU.64 UR20, c[0x0][0x358] ;  /* 0x00006b00ff1477ac */ /* 0x000f220008000a00 */
[----:B---3--:R-:W-:-:S02]  /*0050*/  USHF.L.U32 UR24, UR17, 0x7, URZ ;  /* 0x0000000711187899 */ /* 0x008fc400080006ff */
[----:B-1----:R-:W-:Y:S02]  /*0060*/  UIADD3 UR4, UPT, UPT, UR5, 0x2, URZ ;  /* 0x0000000205047890 */ /* 0x002fe4000fffe0ff */
[----:B------:R-:W-:Y:S02]  /*0070*/  UIMAD UR22, UR24, UR5, URZ ;  /* 0x00000005181672a4 */ /* 0x000fe4000f8e02ff */
[----:B--2---:R-:W-:Y:S02]  /*0080*/  UISETP.GE.U32.AND UP0, UPT, UR4, UR7, UPT ;  /* 0x000000070400728c */ /* 0x004fe4000bf06070 */
[----:B------:R-:W-:Y:S02]  /*0090*/  UIADD3 UR6, UPT, UPT, -UR22, UR16, URZ ;  /* 0x0000001016067290 */ /* 0x000fe4000fffe1ff */
[----:B------:R-:W-:Y:S02]  /*00a0*/  UISETP.EQ.OR UP0, UPT, UR5, URZ, UP0 ;  /* 0x000000ff0500728c */ /* 0x000fe40008702670 */
[----:B------:R-:W-:-:S04]  /*00b0*/  UISETP.LT.AND UP1, UPT, UR24, UR6, UPT ;  /* 0x000000061800728c */ /* 0x000fc8000bf21270 */
[----:B------:R-:W-:-:S03]  /*00c0*/  USEL UR23, UR24, UR6, UP1 ;  /* 0x0000000618177287 */ /* 0x000fc60008800000 */
[----:B----4-:R-:W-:Y:S09]  /*00d0*/  BRA.U UP0, `(.L_x_262) ;  /* 0x0000000100dc7547 */ /* 0x010ff2000b800000 */
        /* <DEDUP_REMOVED lines=20> */
[----:B------:R-:W-:Y:S02]  /*0220*/  ULOP3.LUT UR13, UR13, 0xfffffff0, URZ, 0xc0, !UPT ;  /* 0xfffffff00d0d7892 */ /* 0x000fe4000f8ec0ff */
[----:B------:R-:W-:Y:S02]  /*0230*/  ULOP3.LUT UR12, UR12, 0xfffffff0, URZ, 0xc0, !UPT ;  /* 0xfffffff00c0c7892 */ /* 0x000fe4000f8ec0ff */
[----:B------:R-:W-:Y:S02]  /*0240*/  ULEA UR14, UR16, UR14, 0x18 ;  /* 0x0000000e100e7291 */ /* 0x000fe4000f8ec0ff */
[----:B------:R-:W-:Y:S01]  /*0250*/  USHF.R.U32.HI UR7, URZ, 0x4, UR13 ;  /* 0x00000004ff077899 */ /* 0x000fe2000801160d */
        /* <DEDUP_REMOVED lines=8> */
[----:B------:R-:W-:-:S02]  /*02e0*/  UIADD3 UR13, UPT, UPT, UR13, UR12, URZ ;  /* 0x0000000c0d0d7290 */ /* 0x000fc4000fffe0ff */
[----:B------:R-:W-:Y:S02]  /*02f0*/  ULEA UR16, UR17, UR14, 0x9 ;  /* 0x0000000e11107291 */ /* 0x000fe4000f8e48ff */
[----:B------:R-:W-:Y:S02]  /*0300*/  USHF.R.U32.HI UR12, URZ, 0x4, UR12 ;  /* 0x00000004ff0c7899 */ /* 0x000fe4000801160c */
[----:B----4-:R-:W-:Y:S01]  /*0310*/  UIMAD.WIDE UR4, UR22, 0x4, UR4 ;  /* 0x00000004160478a5 */ /* 0x010fe2000f8e0204 */
[----:B------:R-:W-:Y:S01]  /*0320*/  IMAD.U32 R0, RZ, RZ, UR13 ;  /* 0x0000000dff007e24 */ /* 0x000fe2000f8e00ff */
[----:B------:R-:W-:Y:S02]  /*0330*/  UPRMT UR7, UR7, 0x5410, URZ ;  /* 0x0000541007077896 */ /* 0x000fe400080000ff */
[----:B--2---:R-:W-:Y:S02]  /*0340*/  UIMAD.WIDE UR8, UR22, 0x4, UR8 ;  /* 0x00000004160878a5 */ /* 0x004fe4000f8e0208 */
[----:B------:R-:W-:-:S02]  /*0350*/  UIADD3 UR18, UPT, UPT, UR16, 0x80, URZ ;  /* 0x0000008010127890 */ /* 0x000fc4000fffe0ff */
[----:B------:R-:W-:Y:S01]  /*0360*/  UPRMT UR12, UR12, 0x5410, URZ ;  /* 0x000054100c0c7896 */ /* 0x000fe200080000ff */
[----:B------:R-:W-:Y:S02]  /*0370*/  UMOV UR19, UR15 ;  /* 0x0000000f00137c82 */ /* 0x000fe40008000000 */
[----:B---3--:R1:W-:Y:S06]  /*0380*/  UBLKCP.S.G [UR14], [UR4], UR7 ;  /* 0x0000000e040073ba */ /* 0x0083ec0008000207 */
[----:B------:R1:W-:Y:S01]  /*0390*/  UBLKCP.S.G [UR18], [UR8], UR12 ;  /* 0x00000012080073ba */ /* 0x0003e2000800020c */
[----:B------:R1:W-:Y:S01]  /*03a0*/  SYNCS.ARRIVE.TRANS64 RZ, [UR15], R0 ;  /* 0x00000000ffff79a7 */ /* 0x0003e2000800000f */
[----:B------:R-:W-:Y:S01]  /*03b0*/  NOP ;  /* 0x0000000000007918 */ /* 0x000fe20000000000 */
.L_x_264:
[----:B-1----:R-:W-:Y:S05]  /*03c0*/  BSYNC.RECONVERGENT B0 ;  /* 0x0000000000007941 */ /* 0x002fea0003800200 */
.L_x_263:
[----:B------:R-:W1:Y:S08]  /*03d0*/  S2UR UR5, SR_CgaCtaId ;  /* 0x00000000000579c3 */ /* 0x000e700000008800 */
[----:B------:R-:W-:Y:S01]  /*03e0*/  BAR.SYNC.DEFER_BLOCKING 0x0 ;  /* 0x0000000000007b1d */ /* 0x000fe20000010000 */
[----:B------:R-:W-:-:S05]  /*03f0*/  SHF.L.U32 R0, RZ, 0x1f, RZ ;  /* 0x0000001fff007819 */ /* 0x000fca00000006ff */
[----:B------:R-:W-:Y:S02]  /*0400*/  UMOV UR4, 0x400 ;  /* 0x0000040000047882 */ /* 0x000fe40000000000 */
[----:B-1----:R-:W-:-:S12]  /*0410*/  ULEA UR4, UR5, UR4, 0x18 ;  /* 0x0000000405047291 */ /* 0x002fd8000f8ec0ff */
.L_x_265:
[----:B------:R-:W1:Y:S02]  /*0420*/  SYNCS.PHASECHK.TRANS64.TRYWAIT P0, [UR4], R0 ;  /* 0x00000000ff0075a7 */ /* 0x000e640008001104 */
[----:B-1----:R-:W-:Y:S05]  /*0430*/  @!P0 BRA `(.L_x_265) ;  /* 0xfffffffc00f88947 */ /* 0x002fea000383ffff */
[----:B------:R-:W-:Y:S05]  /*0440*/  BRA `(.L_x_266) ;  /* 0x0000001400687947 */ /* 0x000fea0003800000 */
.L_x_262:
[----:B------:R-:W1:Y:S01]  /*0450*/  S2R R2, SR_TID.Y ;  /* 0x0000000000027919 */ /* 0x000e620000002200 */
[----:B------:R-:W2:Y:S01]  /*0460*/  LDCU UR10, c[0x0][0x360] ;  /* 0x00006c00ff0a77ac */ /* 0x000ea20008000800 */
[----:B------:R-:W-:Y:S01]  /*0470*/  BSSY.RECONVERGENT B0, `(.L_x_267) ;  /* 0x00000b1000007945 */ /* 0x000fe20003800200 */
[----:B------:R-:W1:Y:S01]  /*0480*/  S2R R3, SR_TID.Z ;  /* 0x0000000000037919 */ /* 0x000e620000002300 */
[----:B------:R-:W2:Y:S01]  /*0490*/  LDCU UR11, c[0x0][0x364] ;  /* 0x00006c80ff0b77ac */ /* 0x000ea20008000800 */
[----:B------:R-:W3:Y:S01]  /*04a0*/  LDC R0, c[0x0][0x368] ;  /* 0x0000da00ff007b82 */ /* 0x000ee20000000800 */
[----:B------:R-:W4:Y:S01]  /*04b0*/  S2R R5, SR_TID.X ;  /* 0x0000000000057919 */ /* 0x000f220000002100 */
[----:B------:R-:W-:Y:S02]  /*04c0*/  USHF.L.U32 UR4, UR23, 0x2, URZ ;  /* 0x0000000217047899 */ /* 0x000fe400080006ff */
[----:B------:R-:W-:Y:S02]  /*04d0*/  USHF.R.S32.HI UR12, URZ, 0x1f, UR22 ;  /* 0x0000001fff0c7899 */ /* 0x000fe40008011416 */
[----:B------:R-:W-:-:S04]  /*04e0*/  USHF.R.S32.HI UR5, URZ, 0x1f, UR4 ;  /* 0x0000001fff057899 */ /* 0x000fc80008011404 */
[----:B------:R-:W-:Y:S02]  /*04f0*/  USHF.R.U32.HI UR13, URZ, 0x2, UR5 ;  /* 0x00000002ff0d7899 */ /* 0x000fe40008011605 */
[----:B------:R-:W-:Y:S02]  /*0500*/  USHF.R.U64 UR7, UR4, 0x2, UR5 ;  /* 0x0000000204077899 */ /* 0x000fe40008001205 */
[----:B--2---:R-:W-:Y:S02]  /*0510*/  UIMAD UR4, UR10, UR11, URZ ;  /* 0x0000000b0a0472a4 */ /* 0x004fe4000f8e02ff */
[----:B-1----:R-:W-:Y:S02]  /*0520*/  IMAD R2, R3, UR11, R2 ;  /* 0x0000000b03027c24 */ /* 0x002fe4000f8e0202 */
[----:B------:R-:W-:Y:S02]  /*0530*/  IMAD.U32 R3, RZ, RZ, UR13 ;  /* 0x0000000dff037e24 */ /* 0x000fe4000f8e00ff */
[----:B----4-:R-:W-:-:S02]  /*0540*/  IMAD R2, R2, UR10, R5 ;  /* 0x0000000a02027c24 */ /* 0x010fc4000f8e0205 */
[----:B---3--:R-:W-:Y:S01]  /*0550*/  IMAD R5, R0, UR4, RZ ;  /* 0x0000000400057c24 */ /* 0x008fe2000f8e02ff */
[----:B------:R-:W-:Y:S02]  /*0560*/  UMOV UR4, URZ ;  /* 0x000000ff00047c82 */ /* 0x000fe40008000000 */
[----:B------:R-:W-:-:S04]  /*0570*/  ISETP.LT.U32.AND P0, PT, R2, UR7, PT ;  /* 0x0000000702007c0c */ /* 0x000fc8000bf01070 */
[----:B------:R-:W-:Y:S01]  /*0580*/  ISETP.GT.U32.AND.EX P0, PT, R3, RZ, PT, P0 ;  /* 0x000000ff0300720c */ /* 0x000fe20003f04100 */
[----:B------:R-:W-:-:S12]  /*0590*/  IMAD.MOV.U32 R3, RZ, RZ, RZ ;  /* 0x000000ffff037224 */ /* 0x000fd800078e00ff */
[----:B------:R-:W-:Y:S05]  /*05a0*/  @!P0 BRA `(.L_x_268) ;  /* 0x0000000800748947 */ /* 0x000fea0003800000 */
[----:B------:R-:W-:Y:S01]  /*05b0*/  IMAD.IADD R7, R5, 0x1, R2 ;  /* 0x0000000105077824 */ /* 0x000fe200078e0202 */
[----:B------:R-:W-:Y:S01]  /*05c0*/  MOV R6, UR7 ;  /* 0x0000000700067c02 */ /* 0x000fe20008000f00 */
[----:B------:R-:W-:Y:S01]  /*05d0*/  IMAD.U32 R4, RZ, RZ, UR13 ;  /* 0x0000000dff047e24 */ /* 0x000fe2000f8e00ff */
[----:B------:R-:W-:Y:S01]  /*05e0*/  BSSY.RECONVERGENT B1, `(.L_x_269) ;  /* 0x0000029000017945 */ /* 0x000fe20003800200 */
[----:B------:R-:W-:Y:S01]  /*05f0*/  IMAD.U32 R8, RZ, RZ, UR13 ;  /* 0x0000000dff087e24 */ /* 0x000fe2000f8e00ff */
[C---:B------:R-:W-:Y:S01]  /*0600*/  ISETP.LT.U32.AND P1, PT, R7.reuse, UR7, PT ;  /* 0x0000000707007c0c */ /* 0x040fe2000bf21070 */
[----:B------:R-:W-:Y:S01]  /*0610*/  IMAD.MOV.U32 R9, RZ, RZ, -0x1 ;  /* 0xffffffffff097424 */ /* 0x000fe200078e00ff */
[----:B------:R-:W-:Y:S02]  /*0620*/  ISETP.LT.U32.AND P0, PT, R7, UR7, PT ;  /* 0x0000000707007c0c */ /* 0x000fe4000bf01070 */
[----:B------:R-:W-:Y:S02]  /*0630*/  ISETP.GT.U32.AND.EX P1, PT, R4, RZ, PT, P1 ;  /* 0x000000ff0400720c */ /* 0x000fe40003f24110 */
[----:B------:R-:W-:Y:S01]  /*0640*/  ISETP.GT.U32.AND.EX P0, PT, R8, RZ, PT, P0 ;  /* 0x000000ff0800720c */ /* 0x000fe20003f04100 */
[----:B------:R-:W-:Y:S01]  /*0650*/  IMAD.U32 R8, RZ, RZ, UR13 ;  /* 0x0000000dff087e24 */ /* 0x000fe2000f8e00ff */
[----:B------:R-:W-:-:S02]  /*0660*/  SEL R6, R6, R7, P1 ;  /* 0x0000000706067207 */ /* 0x000fc40000800000 */
[----:B------:R-:W-:Y:S02]  /*0670*/  SEL R4, RZ, 0x1, !P0 ;  /* 0x00000001ff047807 */ /* 0x000fe40004000000 */
        /* <DEDUP_REMOVED lines=13> */
[----:B------:R-:W-:-:S04]  /*0750*/  IMAD.HI.U32 R7, R7, R9, R6 ;  /* 0x0000000907077227 */ /* 0x000fc800078e0006 */
[----:B------:R-:W-:Y:S02]  /*0760*/  IMAD.MOV.U32 R9, RZ, RZ, RZ ;  /* 0x000000ffff097224 */ /* 0x000fe400078e00ff */
[----:B------:R-:W-:-:S04]  /*0770*/  IMAD.HI.U32 R7, R7, R12, RZ ;  /* 0x0000000c07077227 */ /* 0x000fc800078e00ff */
[----:B------:R-:W-:-:S04]  /*0780*/  IMAD.MOV R10, RZ, RZ, -R7 ;  /* 0x000000ffff0a7224 */ /* 0x000fc800078e0a07 */
[----:B------:R-:W-:-:S05]  /*0790*/  IMAD R10, R5, R10, R12 ;  /* 0x0000000a050a7224 */ /* 0x000fca00078e020c */
[----:B------:R-:W-:-:S13]  /*07a0*/  ISETP.GE.U32.AND P0, PT, R10, R5, PT ;  /* 0x000000050a00720c */ /* 0x000fda0003f06070 */
[----:B------:R-:W-:Y:S01]  /*07b0*/  @P0 IADD3 R10, PT, PT, -R5, R10, RZ ;  /* 0x0000000a050a0210 */ /* 0x000fe20007ffe1ff */
[----:B------:R-:W-:-:S03]  /*07c0*/  @P0 VIADD R7, R7, 0x1 ;  /* 0x0000000107070836 */ /* 0x000fc60000000000 */
[----:B------:R-:W-:-:S13]  /*07d0*/  ISETP.GE.U32.AND P1, PT, R10, R5, PT ;  /* 0x000000050a00720c */ /* 0x000fda0003f26070 */
[----:B------:R-:W-:Y:S01]  /*07e0*/  @P1 VIADD R7, R7, 0x1 ;  /* 0x0000000107071836 */ /* 0x000fe20000000000 */
[----:B------:R-:W-:-:S05]  /*07f0*/  @!P2 LOP3.LUT R7, RZ, R5, RZ, 0x33, !PT ;  /* 0x00000005ff07a212 */ /* 0x000fca00078e33ff */
[----:B------:R-:W-:Y:S01]  /*0800*/  IMAD.MOV.U32 R8, RZ, RZ, R7 ;  /* 0x000000ffff087224 */ /* 0x000fe200078e0007 */
[----:B------:R-:W-:Y:S06]  /*0810*/  BRA `(.L_x_271) ;  /* 0x0000000000147947 */ /* 0x000fec0003800000 */
.L_x_270:
[----:B------:R-:W-:Y:S01]  /*0820*/  IMAD.MOV.U32 R9, RZ, RZ, R12 ;  /* 0x000000ffff097224 */ /* 0x000fe200078e000c */
[----:B------:R-:W-:-:S07]  /*0830*/  MOV R8, 0x850 ;  /* 0x0000085000087802 */ /* 0x000fce0000000f00 */
[----:B------:R-:W-:Y:S05]  /*0840*/  CALL.REL.NOINC `($__internal_1_$__cuda_sm20_div_u64) ;  /* 0x0000001400747944 */ /* 0x000fea0003c00000 */
[----:B------:R-:W-:Y:S01]  /*0850*/  IMAD.MOV.U32 R8, RZ, RZ, R6 ;  /* 0x000000ffff087224 */ /* 0x000fe200078e0006 */
[----:B------:R-:W-:-:S07]  /*0860*/  MOV R9, R7 ;  /* 0x0000000700097202 */ /* 0x000fce0000000f00 */
.L_x_271:
[----:B------:R-:W-:Y:S05]  /*0870*/  BSYNC.RECONVERGENT B1 ;  /* 0x0000000000017941 */ /* 0x000fea0003800200 */
.L_x_269:
[----:B------:R-:W-:Y:S01]  /*0880*/  IADD3 R12, P0, PT, R8, R4, RZ ;  /* 0x00000004080c7210 */ /* 0x000fe20007f1e0ff */
[----:B------:R-:W1:Y:S01]  /*0890*/  LDC R6, c[0x0][0x3a0] ;  /* 0x0000e800ff067b82 */ /* 0x000e620000000800 */
[----:B------:R-:W-:Y:S01]  /*08a0*/  BSSY.RECONVERGENT B1, `(.L_x_272) ;  /* 0x0000030000017945 */ /* 0x000fe20003800200 */
[----:B------:R-:W-:Y:S01]  /*08b0*/  IMAD.MOV.U32 R27, RZ, RZ, R2 ;  /* 0x000000ffff1b7224 */ /* 0x000fe200078e0002 */
[C---:B------:R-:W-:Y:S01]  /*08c0*/  LOP3.LUT R4, R12.reuse, 0x3, RZ, 0xc0, !PT ;  /* 0x000000030c047812 */ /* 0x040fe200078ec0ff */
[----:B------:R-:W-:Y:S01]  /*08d0*/  IMAD.X R8, RZ, RZ, R9, P0 ;  /* 0x000000ffff087224 */ /* 0x000fe200000e0609 */
[----:B------:R-:W-:Y:S02]  /*08e0*/  ISETP.GE.U32.AND P0, PT, R12, 0x3, PT ;  /* 0x000000030c00780c */ /* 0x000fe40003f06070 */
[----:B------:R-:W-:Y:S01]  /*08f0*/  ISETP.NE.U32.AND P1, PT, R4, 0x3, PT ;  /* 0x000000030400780c */ /* 0x000fe20003f25070 */
[----:B------:R-:W-:Y:S01]  /*0900*/  IMAD.MOV.U32 R4, RZ, RZ, R3 ;  /* 0x000000ffff047224 */ /* 0x000fe200078e0003 */
[----:B------:R-:W-:-:S02]  /*0910*/  ISETP.GE.U32.AND.EX P0, PT, R8, RZ, PT, P0 ;  /* 0x000000ff0800720c */ /* 0x000fc40003f06100 */
[----:B------:R-:W-:Y:S02]  /*0920*/  ISETP.NE.AND.EX P1, PT, RZ, RZ, PT, P1 ;  /* 0x000000ffff00720c */ /* 0x000fe40003f25310 */
[----:B-1----:R-:W-:-:S11]  /*0930*/  SHF.R.S32.HI R11, RZ, 0x1f, R6 ;  /* 0x0000001fff0b7819 */ /* 0x002fd60000011406 */
[----:B------:R-:W-:Y:S05]  /*0940*/  @!P1 BRA `(.L_x_273) ;  /* 0x0000000000949947 */ /* 0x000fea0003800000 */
[----:B------:R-:W1:Y:S01]  /*0950*/  S2UR UR8, SR_CgaCtaId ;  /* 0x00000000000879c3 */ /* 0x000e620000008800 */
[----:B------:R-:W2:Y:S01]  /*0960*/  LDCU.64 UR14, c[0x0][0x398] ;  /* 0x00007300ff0e77ac */ /* 0x000ea20008000a00 */
[----:B------:R-:W-:Y:S02]  /*0970*/  VIADD R12, R12, 0x1 ;  /* 0x000000010c0c7836 */ /* 0x000fe40000000000 */
[----:B------:R-:W-:Y:S01]  /*0980*/  IMAD R8, R0, UR11, RZ ;  /* 0x0000000b00087c24 */ /* 0x000fe2000f8e02ff */
[----:B------:R-:W-:Y:S01]  /*0990*/  USHF.L.U32 UR5, UR22, 0x2, URZ ;  /* 0x0000000216057899 */ /* 0x000fe200080006ff */
[----:B------:R-:W-:Y:S01]  /*09a0*/  IMAD.MOV.U32 R27, RZ, RZ, R2 ;  /* 0x000000ffff1b7224 */ /* 0x000fe200078e0002 */
[----:B------:R-:W-:Y:S01]  /*09b0*/  USHF.L.U64.HI UR9, UR22, 0x2, UR12 ;  /* 0x0000000216097899 */ /* 0x000fe2000801020c */
[----:B------:R-:W-:Y:S01]  /*09c0*/  LOP3.LUT R12, R12, 0x3, RZ, 0xc0, !PT ;  /* 0x000000030c0c7812 */ /* 0x000fe200078ec0ff */
[----:B------:R-:W-:Y:S02]  /*09d0*/  IMAD R10, R8, UR10, RZ ;  /* 0x0000000a080a7c24 */ /* 0x000fe4000f8e02ff */
[----:B------:R-:W-:Y:S01]  /*09e0*/  LEA R7, P1, R2, UR5, 0x2 ;  /* 0x0000000502077c11 */ /* 0x000fe2000f8210ff */
[----:B------:R-:W-:-:S02]  /*09f0*/  UMOV UR5, 0x400 ;  /* 0x0000040000057882 */ /* 0x000fc40000000000 */
[----:B------:R-:W-:Y:S01]  /*0a00*/  UIADD3 UR5, UPT, UPT, UR5, 0x80, URZ ;  /* 0x0000008005057890 */ /* 0x000fe2000fffe0ff */
[----:B------:R-:W-:Y:S02]  /*0a10*/  LEA.HI.X R4, R2, UR9, R3, 0x2, P1 ;  /* 0x0000000902047c11 */ /* 0x000fe400088f1403 */
[----:B------:R-:W-:Y:S02]  /*0a20*/  IADD3 R12, P1, PT, RZ, -R12, RZ ;  /* 0x8000000cff0c7210 */ /* 0x000fe40007f3e0ff */
[----:B--2---:R-:W-:-:S03]  /*0a30*/  IADD3 R14, P2, P3, R7, UR14, R6 ;  /* 0x0000000e070e7c10 */ /* 0x004fc6000fb5e006 */
[----:B------:R-:W-:Y:S01]  /*0a40*/  IMAD.X R13, RZ, RZ, -0x1, P1 ;  /* 0xffffffffff0d7424 */ /* 0x000fe200008e06ff */
[----:B------:R-:W-:Y:S01]  /*0a50*/  IADD3.X R15, PT, PT, R4, UR15, R11, P2, P3 ;  /* 0x0000000f040f7c10 */ /* 0x000fe200097e640b */
[----:B-1----:R-:W-:Y:S01]  /*0a60*/  ULEA UR5, UR8, UR5, 0x18 ;  /* 0x0000000508057291 */ /* 0x002fe2000f8ec0ff */
[----:B------:R-:W-:-:S05]  /*0a70*/  MOV R4, R3 ;  /* 0x0000000300047202 */ /* 0x000fca0000000f00 */
[----:B------:R-:W-:-:S04]  /*0a80*/  VIADD R7, R6, UR5 ;  /* 0x0000000506077c36 */ /* 0x000fc80008000000 */
[----:B------:R-:W-:-:S07]  /*0a90*/  IMAD R7, R2, 0x4, R7 ;  /* 0x0000000402077824 */ /* 0x000fce00078e0207 */
.L_x_274:
        /* <DEDUP_REMOVED lines=13> */
[----:B------:R-:W-:-:S02]  /*0b70*/  ISETP.NE.AND.EX P1, PT, R13, RZ, PT, P1 ;  /* 0x000000ff0d00720c */ /* 0x000fc40003f25310 */
[----:B-1----:R-:W-:-:S11]  /*0b80*/  LEA R7, R10, R7, 0x2 ;  /* 0x000000070a077211 */ /* 0x002fd600078e10ff */
[----:B------:R-:W-:Y:S05]  /*0b90*/  @P1 BRA `(.L_x_274) ;  /* 0xfffffffc00c01947 */ /* 0x000fea000383ffff */
.L_x_273:
[----:B------:R-:W-:Y:S05]  /*0ba0*/  BSYNC.RECONVERGENT B1 ;  /* 0x0000000000017941 */ /* 0x000fea0003800200 */
.L_x_272:
[----:B------:R-:W-:Y:S05]  /*0bb0*/  @!P0 BRA `(.L_x_268) ;  /* 0x0000000000f08947 */ /* 0x000fea0003800000 */
[----:B------:R-:W1:Y:S01]  /*0bc0*/  LDCU.64 UR14, c[0x0][0x398] ;  /* 0x00007300ff0e77ac */ /* 0x000e620008000a00 */
[----:B------:R-:W2:Y:S01]  /*0bd0*/  S2UR UR9, SR_CgaCtaId ;  /* 0x00000000000979c3 */ /* 0x000ea20000008800 */
[----:B------:R-:W-:Y:S01]  /*0be0*/  IMAD.SHL.U32 R9, R5, 0x4, RZ ;  /* 0x0000000405097824 */ /* 0x000fe200078e00ff */
[----:B------:R-:W-:Y:S01]  /*0bf0*/  UMOV UR8, 0x400 ;  /* 0x0000040000087882 */ /* 0x000fe20000000000 */
[----:B------:R-:W-:Y:S01]  /*0c00*/  IMAD R21, R0, UR11, RZ ;  /* 0x0000000b00157c24 */ /* 0x000fe2000f8e02ff */
[----:B------:R-:W-:Y:S01]  /*0c10*/  UIADD3 UR8, UPT, UPT, UR8, 0x80, URZ ;  /* 0x0000008008087890 */ /* 0x000fe2000fffe0ff */
[----:B------:R-:W-:Y:S02]  /*0c20*/  UMOV UR5, URZ ;  /* 0x000000ff00057c82 */ /* 0x000fe40008000000 */
[----:B------:R-:W-:Y:S01]  /*0c30*/  IMAD R21, R21, UR10, RZ ;  /* 0x0000000a15157c24 */ /* 0x000fe2000f8e02ff */
[----:B-1----:R-:W-:Y:S01]  /*0c40*/  IADD3 R25, P0, PT, R6, UR14, RZ ;  /* 0x0000000e06197c10 */ /* 0x002fe2000ff1e0ff */
[----:B------:R-:W-:-:S03]  /*0c50*/  USHF.L.U64.HI UR14, UR22, 0x2, UR12 ;  /* 0x00000002160e7899 */ /* 0x000fc6000801020c */
[----:B------:R-:W-:Y:S01]  /*0c60*/  IADD3.X R7, PT, PT, R11, UR15, RZ, P0, !PT ;  /* 0x0000000f0b077c10 */ /* 0x000fe200087fe4ff */
[----:B------:R-:W-:Y:S02]  /*0c70*/  USHF.L.U32 UR15, UR22, 0x2, URZ ;  /* 0x00000002160f7899 */ /* 0x000fe400080006ff */
[C---:B------:R-:W-:Y:S01]  /*0c80*/  IADD3 R8, P0, PT, R27.reuse, UR22, RZ ;  /* 0x000000161b087c10 */ /* 0x040fe2000ff1e0ff */
[----:B--2---:R-:W-:Y:S01]  /*0c90*/  ULEA UR8, UR9, UR8, 0x18 ;  /* 0x0000000809087291 */ /* 0x004fe2000f8ec0ff */
[----:B------:R-:W-:Y:S02]  /*0ca0*/  SHF.R.U32.HI R11, RZ, 0x1e, R5 ;  /* 0x0000001eff0b7819 */ /* 0x000fe40000011605 */
[----:B------:R-:W-:Y:S01]  /*0cb0*/  IADD3.X R15, PT, PT, R4, UR12, RZ, P0, !PT ;  /* 0x0000000c040f7c10 */ /* 0x000fe200087fe4ff */
[----:B------:R-:W-:Y:S01]  /*0cc0*/  IMAD.SHL.U32 R14, R8, 0x4, RZ ;  /* 0x00000004080e7824 */ /* 0x000fe200078e00ff */
[----:B------:R-:W-:Y:S01]  /*0cd0*/  LEA R10, P0, R27, UR15, 0x2 ;  /* 0x0000000f1b0a7c11 */ /* 0x000fe2000f8010ff */
[----:B------:R-:W-:Y:S01]  /*0ce0*/  VIADD R6, R6, UR8 ;  /* 0x0000000806067c36 */ /* 0x000fe20008000000 */
[----:B------:R-:W-:-:S02]  /*0cf0*/  SHF.L.U64.HI R15, R8, 0x2, R15 ;  /* 0x00000002080f7819 */ /* 0x000fc4000001020f */
[C---:B------:R-:W-:Y:S01]  /*0d00*/  LEA.HI.X R12, R27.reuse, UR14, R4, 0x2, P0 ;  /* 0x0000000e1b0c7c11 */ /* 0x040fe200080f1404 */
[----:B------:R-:W-:Y:S01]  /*0d10*/  IMAD R8, R27, 0x4, R6 ;  /* 0x000000041b087824 */ /* 0x000fe200078e0206 */
[-C--:B------:R-:W-:Y:S01]  /*0d20*/  IADD3 R20, P1, PT, R9, R10.reuse, RZ ;  /* 0x0000000a09147210 */ /* 0x080fe20007f3e0ff */
[C---:B------:R-:W-:Y:S01]  /*0d30*/  IMAD.WIDE.U32 R14, R5.reuse, 0xc, R14 ;  /* 0x0000000c050e7825 */ /* 0x040fe200078e000e */
[----:B------:R-:W-:Y:S02]  /*0d40*/  LEA R13, P0, R5, R10, 0x3 ;  /* 0x0000000a050d7211 */ /* 0x000fe400078018ff */
[----:B------:R-:W-:Y:S01]  /*0d50*/  LEA R22, R21, R8, 0x2 ;  /* 0x0000000815167211 */ /* 0x000fe200078e10ff */
[----:B------:R-:W-:Y:S01]  /*0d60*/  IMAD.X R26, R11, 0x1, R12, P1 ;  /* 0x000000010b1a7824 */ /* 0x000fe200008e060c */
[----:B------:R-:W-:Y:S01]  /*0d70*/  LEA.HI.X R24, R5, R12, RZ, 0x3, P0 ;  /* 0x0000000c05187211 */ /* 0x000fe200000f1cff */
[----:B------:R-:W-:Y:S02]  /*0d80*/  VIADD R28, R15, UR5 ;  /* 0x000000050f1c7c36 */ /* 0x000fe40008000000 */
[----:B------:R-:W-:-:S02]  /*0d90*/  IMAD R23, R21, 0x8, R8 ;  /* 0x0000000815177824 */ /* 0x000fc400078e0208 */
[----:B------:R-:W-:-:S07]  /*0da0*/  IMAD R6, R21, 0xc, R8 ;  /* 0x0000000c15067824 */ /* 0x000fce00078e0208 */
.L_x_275:
[----:B------:R-:W-:-:S05]  /*0db0*/  IADD3 R18, P0, PT, R25, R10, RZ ;  /* 0x0000000a19127210 */ /* 0x000fca0007f1e0ff */
[----:B------:R-:W-:Y:S01]  /*0dc0*/  IMAD.X R19, R7, 0x1, R12, P0 ;  /* 0x0000000107137824 */ /* 0x000fe200000e060c */
[----:B------:R-:W-:-:S04]  /*0dd0*/  IADD3 R16, P0, PT, R25, R20, RZ ;  /* 0x0000001419107210 */ /* 0x000fc80007f1e0ff */
[----:B------:R-:W-:Y:S01]  /*0de0*/  @!PT LDS RZ, [RZ] ;  /* 0x00000000fffff984 */ /* 0x000fe20000000800 */
[----:B------:R-:W-:Y:S01]  /*0df0*/  @!PT LDS RZ, [RZ] ;  /* 0x00000000fffff984 */ /* 0x000fe20000000800 */
[----:B------:R-:W-:Y:S01]  /*0e00*/  @!PT LDS RZ, [RZ] ;  /* 0x00000000fffff984 */ /* 0x000fe20000000800 */
[----:B------:R1:W-:Y:S01]  /*0e10*/  LDGSTS.E [R8], desc[UR20][R18.64] ;  /* 0x0000000012087fae */ /* 0x0003e2000b9a1014 */
[----:B------:R-:W-:-:S05]  /*0e20*/  IMAD.X R17, R7, 0x1, R26, P0 ;  /* 0x0000000107117824 */ /* 0x000fca00000e061a */
[----:B------:R2:W-:Y:S01]  /*0e30*/  LDGSTS.E [R22], desc[UR20][R16.64] ;  /* 0x0000000010167fae */ /* 0x0005e2000b9a1014 */
[----:B-1----:R-:W-:Y:S01]  /*0e40*/  IMAD R8, R21, 0x10, R8 ;  /* 0x0000001015087824 */ /* 0x002fe200078e0208 */
[----:B--2---:R-:W-:Y:S01]  /*0e50*/  IADD3 R16, P0, PT, R25, R13, RZ ;  /* 0x0000000d19107210 */ /* 0x004fe20007f1e0ff */
[----:B------:R-:W-:-:S04]  /*0e60*/  IMAD R22, R21, 0x10, R22 ;  /* 0x0000001015167824 */ /* 0x000fc800078e0216 */
[----:B------:R-:W-:Y:S01]  /*0e70*/  IMAD.X R17, R7, 0x1, R24, P0 ;  /* 0x0000000107117824 */ /* 0x000fe200000e0618 */
[----:B------:R-:W-:-:S04]  /*0e80*/  IADD3 R18, P0, PT, R25, R14, RZ ;  /* 0x0000000e19127210 */ /* 0x000fc80007f1e0ff */
[----:B------:R1:W-:Y:S01]  /*0e90*/  LDGSTS.E [R23], desc[UR20][R16.64] ;  /* 0x0000000010177fae */ /* 0x0003e2000b9a1014 */
[----:B------:R-:W-:Y:S01]  /*0ea0*/  IMAD.X R19, R7, 0x1, R28, P0 ;  /* 0x0000000107137824 */ /* 0x000fe200000e061c */
[----:B------:R-:W-:-:S04]  /*0eb0*/  IADD3 R27, P0, PT, R9, R27, RZ ;  /* 0x0000001b091b7210 */ /* 0x000fc80007f1e0ff */
[----:B------:R2:W-:Y:S01]  /*0ec0*/  LDGSTS.E [R6], desc[UR20][R18.64] ;  /* 0x0000000012067fae */ /* 0x0005e2000b9a1014 */
[----:B------:R-:W-:Y:S01]  /*0ed0*/  IMAD.X R4, R11, 0x1, R4, P0 ;  /* 0x000000010b047824 */ /* 0x000fe200000e0604 */
[----:B------:R-:W-:-:S04]  /*0ee0*/  ISETP.GE.U32.AND P0, PT, R27, UR7, PT ;  /* 0x000000071b007c0c */ /* 0x000fc8000bf06070 */
[----:B------:R-:W-:Y:S01]  /*0ef0*/  ISETP.GE.U32.AND.EX P0, PT, R4, UR13, PT, P0 ;  /* 0x0000000d04007c0c */ /* 0x000fe2000bf06100 */
[----:B-1----:R-:W-:Y:S01]  /*0f00*/  IMAD.MOV.U32 R16, RZ, RZ, R25 ;  /* 0x000000ffff107224 */ /* 0x002fe200078e0019 */
[----:B------:R-:W-:Y:S02]  /*0f10*/  MOV R17, R7 ;  /* 0x0000000700117202 */ /* 0x000fe40000000f00 */
[C---:B------:R-:W-:Y:S01]  /*0f20*/  LEA R23, R21.reuse, R23, 0x4 ;  /* 0x0000001715177211 */ /* 0x040fe200078e20ff */
[----:B--2---:R-:W-:Y:S02]  /*0f30*/  IMAD R6, R21, 0x10, R6 ;  /* 0x0000001015067824 */ /* 0x004fe400078e0206 */
[----:B------:R-:W-:-:S04]  /*0f40*/  IMAD.WIDE.U32 R16, R5, 0x10, R16 ;  /* 0x0000001005107825 */ /* 0x000fc800078e0010 */
[----:B------:R-:W-:Y:S02]  /*0f50*/  IMAD.MOV.U32 R25, RZ, RZ, R16 ;  /* 0x000000ffff197224 */ /* 0x000fe400078e0010 */
[----:B------:R-:W-:Y:S01]  /*0f60*/  IMAD.MOV.U32 R7, RZ, RZ, R17 ;  /* 0x000000ffff077224 */ /* 0x000fe200078e0011 */
[----:B------:R-:W-:Y:S06]  /*0f70*/  @!P0 BRA `(.L_x_275) ;  /* 0xfffffffc008c8947 */ /* 0x000fec000383ffff */
.L_x_268:
[----:B------:R-:W-:Y:S05]  /*0f80*/  BSYNC.RECONVERGENT B0 ;  /* 0x0000000000007941 */ /* 0x000fea0003800200 */
.L_x_267:
[----:B------:R-:W-:Y:S01]  /*0f90*/  IMAD.U32 R4, RZ, RZ, UR13 ;  /* 0x0000000dff047e24 */ /* 0x000fe2000f8e00ff */
[----:B------:R-:W-:Y:S01]  /*0fa0*/  ISETP.LT.U32.AND P0, PT, R2, UR7, PT ;  /* 0x0000000702007c0c */ /* 0x000fe2000bf01070 */
[----:B------:R-:W0:Y:S01]  /*0fb0*/  LDGDEPBAR ;  /* 0x00000000000079af */ /* 0x000e220000000000 */
[----:B------:R-:W-:Y:S02]  /*0fc0*/  BSSY.RECONVERGENT B0, `(.L_x_276) ;  /* 0x000009f000007945 */ /* 0x000fe40003800200 */
[----:B------:R-:W-:-:S13]  /*0fd0*/  ISETP.GT.U32.AND.EX P0, PT, R4, R3, PT, P0 ;  /* 0x000000030400720c */ /* 0x000fda0003f04100 */
[----:B------:R-:W-:Y:S05]  /*0fe0*/  @!P0 BRA `(.L_x_277) ;  /* 0x0000000800708947 */ /* 0x000fea0003800000 */
[----:B------:R-:W-:Y:S01]  /*0ff0*/  IMAD.IADD R9, R5, 0x1, R2 ;  /* 0x0000000105097824 */ /* 0x000fe200078e0202 */
[----:B------:R-:W-:Y:S01]  /*1000*/  MOV R6, UR7 ;  /* 0x0000000700067c02 */ /* 0x000fe20008000f00 */
[----:B------:R-:W-:Y:S01]  /*1010*/  IMAD.U32 R4, RZ, RZ, UR13 ;  /* 0x0000000dff047e24 */ /* 0x000fe2000f8e00ff */
[----:B------:R-:W-:Y:S01]  /*1020*/  BSSY.RECONVERGENT B1, `(.L_x_278) ;  /* 0x0000027000017945 */ /* 0x000fe20003800200 */
[----:B------:R-:W-:Y:S01]  /*1030*/  IMAD.U32 R7, RZ, RZ, UR13 ;  /* 0x0000000dff077e24 */ /* 0x000fe2000f8e00ff */
[C---:B------:R-:W-:Y:S01]  /*1040*/  ISETP.LT.U32.AND P0, PT, R9.reuse, UR7, PT ;  /* 0x0000000709007c0c */ /* 0x040fe2000bf01070 */
[----:B------:R-:W-:Y:S01]  /*1050*/  IMAD.U32 R10, RZ, RZ, UR13 ;  /* 0x0000000dff0a7e24 */ /* 0x000fe2000f8e00ff */
[----:B------:R-:W-:Y:S02]  /*1060*/  ISETP.LT.U32.AND P1, PT, R9, UR7, PT ;  /* 0x0000000709007c0c */ /* 0x000fe4000bf21070 */
[----:B------:R-:W-:Y:S02]  /*1070*/  ISETP.GT.U32.AND.EX P0, PT, R4, RZ, PT, P0 ;  /* 0x000000ff0400720c */ /* 0x000fe40003f04100 */
[----:B------:R-:W-:Y:S01]  /*1080*/  ISETP.GT.U32.AND.EX P1, PT, R7, RZ, PT, P1 ;  /* 0x000000ff0700720c */ /* 0x000fe20003f24110 */
[----:B------:R-:W-:Y:S01]  /*1090*/  IMAD.MOV.U32 R7, RZ, RZ, -0x1 ;  /* 0xffffffffff077424 */ /* 0x000fe200078e00ff */
        /* <DEDUP_REMOVED lines=12> */
[----:B-1----:R-:W-:-:S06]  /*1160*/  VIADD R7, R10, 0xffffffe ;  /* 0x0ffffffe0a077836 */ /* 0x002fcc0000000000 */
[----:B------:R-:W1:Y:S02]  /*1170*/  F2I.FTZ.U32.TRUNC.NTZ R7, R7 ;  /* 0x0000000700077305 */ /* 0x000e64000021f000 */
[----:B-1----:R-:W-:-:S04]  /*1180*/  IMAD R11, R11, R7, RZ ;  /* 0x000000070b0b7224 */ /* 0x002fc800078e02ff */
[----:B------:R-:W-:-:S06]  /*1190*/  IMAD.HI.U32 R6, R7, R11, R6 ;  /* 0x0000000b07067227 */ /* 0x000fcc00078e0006 */
[----:B------:R-:W-:-:S05]  /*11a0*/  IMAD.HI.U32 R8, R6, R9, RZ ;  /* 0x0000000906087227 */ /* 0x000fca00078e00ff */
[----:B------:R-:W-:-:S05]  /*11b0*/  IADD3 R6, PT, PT, -R8, RZ, RZ ;  /* 0x000000ff08067210 */ /* 0x000fca0007ffe1ff */
[----:B------:R-:W-:Y:S02]  /*11c0*/  IMAD R6, R5, R6, R9 ;  /* 0x0000000605067224 */ /* 0x000fe400078e0209 */
[----:B------:R-:W-:-:S03]  /*11d0*/  IMAD.MOV.U32 R9, RZ, RZ, RZ ;  /* 0x000000ffff097224 */ /* 0x000fc600078e00ff */
[----:B------:R-:W-:-:S13]  /*11e0*/  ISETP.GE.U32.AND P0, PT, R6, R5, PT ;  /* 0x000000050600720c */ /* 0x000fda0003f06070 */
[----:B------:R-:W-:Y:S02]  /*11f0*/  @P0 IMAD.IADD R6, R6, 0x1, -R5 ;  /* 0x0000000106060824 */ /* 0x000fe400078e0a05 */
[----:B------:R-:W-:-:S03]  /*1200*/  @P0 VIADD R8, R8, 0x1 ;  /* 0x0000000108080836 */ /* 0x000fc60000000000 */
[----:B------:R-:W-:-:S13]  /*1210*/  ISETP.GE.U32.AND P1, PT, R6, R5, PT ;  /* 0x000000050600720c */ /* 0x000fda0003f26070 */
[----:B------:R-:W-:Y:S01]  /*1220*/  @P1 VIADD R8, R8, 0x1 ;  /* 0x0000000108081836 */ /* 0x000fe20000000000 */
[----:B------:R-:W-:Y:S01]  /*1230*/  @!P2 LOP3.LUT R8, RZ, R5, RZ, 0x33, !PT ;  /* 0x00000005ff08a212 */ /* 0x000fe200078e33ff */
[----:B------:R-:W-:Y:S06]  /*1240*/  BRA `(.L_x_280) ;  /* 0x0000000000107947 */ /* 0x000fec0003800000 */
.L_x_279:
[----:B------:R-:W-:-:S07]  /*1250*/  MOV R8, 0x1270 ;  /* 0x0000127000087802 */ /* 0x000fce0000000f00 */
[----:B------:R-:W-:Y:S05]  /*1260*/  CALL.REL.NOINC `($__internal_1_$__cuda_sm20_div_u64) ;  /* 0x0000000800ec7944 */ /* 0x000fea0003c00000 */
[----:B------:R-:W-:Y:S01]  /*1270*/  IMAD.MOV.U32 R8, RZ, RZ, R6 ;  /* 0x000000ffff087224 */ /* 0x000fe200078e0006 */
[----:B------:R-:W-:-:S07]  /*1280*/  MOV R9, R7 ;  /* 0x0000000700097202 */ /* 0x000fce0000000f00 */
.L_x_280:
[----:B------:R-:W-:Y:S05]  /*1290*/  BSYNC.RECONVERGENT B1 ;  /* 0x0000000000017941 */ /* 0x000fea0003800200 */
.L_x_278:
[----:B------:R-:W-:Y:S01]  /*12a0*/  IADD3 R4, P0, PT, R8, R4, RZ ;  /* 0x0000000408047210 */ /* 0x000fe20007f1e0ff */
[----:B------:R-:W1:Y:S01]  /*12b0*/  LDC R6, c[0x0][0x3b0] ;  /* 0x0000ec00ff067b82 */ /* 0x000e620000000800 */
[----:B------:R-:W-:Y:S02]  /*12c0*/  BSSY.RECONVERGENT B1, `(.L_x_281) ;  /* 0x0000031000017945 */ /* 0x000fe40003800200 */
[C---:B------:R-:W-:Y:S01]  /*12d0*/  LOP3.LUT R7, R4.reuse, 0x3, RZ, 0xc0, !PT ;  /* 0x0000000304077812 */ /* 0x040fe200078ec0ff */
[----:B------:R-:W-:Y:S01]  /*12e0*/  IMAD.X R8, RZ, RZ, R9, P0 ;  /* 0x000000ffff087224 */ /* 0x000fe200000e0609 */
[----:B------:R-:W-:Y:S02]  /*12f0*/  ISETP.GE.U32.AND P0, PT, R4, 0x3, PT ;  /* 0x000000030400780c */ /* 0x000fe40003f06070 */
[----:B------:R-:W-:Y:S02]  /*1300*/  ISETP.NE.U32.AND P1, PT, R7, 0x3, PT ;  /* 0x000000030700780c */ /* 0x000fe40003f25070 */
[----:B------:R-:W-:Y:S01]  /*1310*/  ISETP.GE.U32.AND.EX P0, PT, R8, RZ, PT, P0 ;  /* 0x000000ff0800720c */ /* 0x000fe20003f06100 */
[----:B------:R-:W-:Y:S01]  /*1320*/  IMAD.U32 R8, RZ, RZ, UR22 ;  /* 0x00000016ff087e24 */ /* 0x000fe2000f8e00ff */
[----:B------:R-:W-:-:S04]  /*1330*/  ISETP.NE.AND.EX P1, PT, RZ, RZ, PT, P1 ;  /* 0x000000ffff00720c */ /* 0x000fc80003f25310 */
[----:B------:R-:W-:Y:S02]  /*1340*/  SHF.R.S32.HI R8, RZ, 0x1f, R8 ;  /* 0x0000001fff087819 */ /* 0x000fe40000011408 */
[----:B-1----:R-:W-:-:S07]  /*1350*/  SHF.R.S32.HI R16, RZ, 0x1f, R6 ;  /* 0x0000001fff107819 */ /* 0x002fce0000011406 */
[----:B------:R-:W-:Y:S05]  /*1360*/  @!P1 BRA `(.L_x_282) ;  /* 0x0000000000989947 */ /* 0x000fea0003800000 */
[----:B------:R-:W1:Y:S01]  /*1370*/  S2UR UR8, SR_CgaCtaId ;  /* 0x00000000000879c3 */ /* 0x000e620000008800 */
[----:B------:R-:W2:Y:S01]  /*1380*/  LDCU.64 UR14, c[0x0][0x3a8] ;  /* 0x00007500ff0e77ac */ /* 0x000ea20008000a00 */
[----:B------:R-:W-:Y:S02]  /*1390*/  IMAD.U32 R7, RZ, RZ, UR22 ;  /* 0x00000016ff077e24 */ /* 0x000fe4000f8e00ff */
[----:B------:R-:W-:Y:S01]  /*13a0*/  VIADD R9, R4, 0x1 ;  /* 0x0000000104097836 */ /* 0x000fe20000000000 */
[----:B------:R-:W-:Y:S01]  /*13b0*/  UMOV UR5, 0x400 ;  /* 0x0000040000057882 */ /* 0x000fe20000000000 */
[----:B------:R-:W-:Y:S01]  /*13c0*/  USHF.L.U32 UR9, UR22, 0x2, URZ ;  /* 0x0000000216097899 */ /* 0x000fe200080006ff */
[----:B------:R-:W-:Y:S01]  /*13d0*/  SHF.L.U64.HI R4, R7, 0x2, R8 ;  /* 0x0000000207047819 */ /* 0x000fe20000010208 */
[----:B------:R-:W3:Y:S01]  /*13e0*/  LDC R11, c[0x0][0x384] ;  /* 0x0000e100ff0b7b82 */ /* 0x000ee20000000800 */
[----:B------:R-:W-:Y:S01]  /*13f0*/  UIADD3 UR5, UPT, UPT, UR5, 0x80, URZ ;  /* 0x0000008005057890 */ /* 0x000fe2000fffe0ff */
[----:B------:R-:W-:Y:S01]  /*1400*/  LOP3.LUT R9, R9, 0x3, RZ, 0xc0, !PT ;  /* 0x0000000309097812 */ /* 0x000fe200078ec0ff */
[----:B------:R-:W-:Y:S01]  /*1410*/  IMAD R10, R0, UR11, RZ ;  /* 0x0000000b000a7c24 */ /* 0x000fe2000f8e02ff */
[----:B------:R-:W-:-:S02]  /*1420*/  LEA R7, P1, R2, UR9, 0x2 ;  /* 0x0000000902077c11 */ /* 0x000fc4000f8210ff */
[----:B------:R-:W-:Y:S01]  /*1430*/  IADD3 R9, P3, PT, RZ, -R9, RZ ;  /* 0x80000009ff097210 */ /* 0x000fe20007f7e0ff */
[----:B------:R-:W-:Y:S01]  /*1440*/  IMAD R14, R10, UR10, RZ ;  /* 0x0000000a0a0e7c24 */ /* 0x000fe2000f8e02ff */
[----:B------:R-:W-:Y:S02]  /*1450*/  LEA.HI.X R13, R2, R4, R3, 0x2, P1 ;  /* 0x00000004020d7211 */ /* 0x000fe400008f1403 */
[----:B--2---:R-:W-:-:S04]  /*1460*/  IADD3 R12, P1, P2, R7, UR14, R6 ;  /* 0x0000000e070c7c10 */ /* 0x004fc8000fa3e006 */
[----:B------:R-:W-:Y:S01]  /*1470*/  IADD3.X R13, PT, PT, R13, UR15, R16, P1, P2 ;  /* 0x0000000f0d0d7c10 */ /* 0x000fe20008fe4410 */
[----:B-1----:R-:W-:-:S06]  /*1480*/  ULEA UR5, UR8, UR5, 0x18 ;  /* 0x0000000508057291 */ /* 0x002fcc000f8ec0ff */
[----:B------:R-:W-:-:S05]  /*1490*/  VIADD R4, R6, UR5 ;  /* 0x0000000506047c36 */ /* 0x000fca0008000000 */
[----:B---3--:R-:W-:Y:S01]  /*14a0*/  LEA R7, R11, R4, 0x9 ;  /* 0x000000040b077211 */ /* 0x008fe200078e48ff */
[----:B------:R-:W-:-:S04]  /*14b0*/  IMAD.X R4, RZ, RZ, -0x1, P3 ;  /* 0xffffffffff047424 */ /* 0x000fc800018e06ff */
[----:B------:R-:W-:-:S07]  /*14c0*/  IMAD R7, R2, 0x4, R7 ;  /* 0x0000000402077824 */ /* 0x000fce00078e0207 */
.L_x_283:
        /* <DEDUP_REMOVED lines=16> */
.L_x_282:
[----:B------:R-:W-:Y:S05]  /*15d0*/  BSYNC.RECONVERGENT B1 ;  /* 0x0000000000017941 */ /* 0x000fea0003800200 */
.L_x_281:
[----:B------:R-:W-:Y:S05]  /*15e0*/  @!P0 BRA `(.L_x_277) ;  /* 0x0000000000f08947 */ /* 0x000fea0003800000 */
[----:B------:R-:W1:Y:S01]  /*15f0*/  S2UR UR8, SR_CgaCtaId ;  /* 0x00000000000879c3 */ /* 0x000e620000008800 */
[----:B------:R-:W2:Y:S01]  /*1600*/  LDCU.64 UR14, c[0x0][0x3a8] ;  /* 0x00007500ff0e77ac */ /* 0x000ea20008000a00 */
[----:B------:R-:W-:Y:S01]  /*1610*/  IMAD.U32 R9, RZ, RZ, UR22 ;  /* 0x00000016ff097e24 */ /* 0x000fe2000f8e00ff */
[----:B------:R-:W-:Y:S01]  /*1620*/  SHF.L.U32 R17, R5, 0x2, RZ ;  /* 0x0000000205117819 */ /* 0x000fe200000006ff */
[----:B------:R-:W-:Y:S01]  /*1630*/  IMAD R22, R0, UR11, RZ ;  /* 0x0000000b00167c24 */ /* 0x000fe2000f8e02ff */
[----:B------:R-:W-:Y:S01]  /*1640*/  UMOV UR5, 0x400 ;  /* 0x0000040000057882 */ /* 0x000fe20000000000 */
[----:B------:R-:W-:Y:S01]  /*1650*/  SHF.R.U32.HI R20, RZ, 0x1e, R5 ;  /* 0x0000001eff147819 */ /* 0x000fe20000011605 */
[----:B------:R-:W-:Y:S01]  /*1660*/  UIADD3 UR5, UPT, UPT, UR5, 0x80, URZ ;  /* 0x0000008005057890 */ /* 0x000fe2000fffe0ff */
[----:B------:R-:W3:Y:S01]  /*1670*/  LDC R7, c[0x0][0x384] ;  /* 0x0000e100ff077b82 */ /* 0x000ee20000000800 */
[----:B------:R-:W-:Y:S01]  /*1680*/  SHF.L.U64.HI R18, R9, 0x2, R8 ;  /* 0x0000000209127819 */ /* 0x000fe20000010208 */
[----:B------:R-:W-:Y:S01]  /*1690*/  IMAD R22, R22, UR10, RZ ;  /* 0x0000000a16167c24 */ /* 0x000fe2000f8e02ff */
[----:B--2---:R-:W-:-:S04]  /*16a0*/  IADD3 R4, P0, PT, R6, UR14, RZ ;  /* 0x0000000e06047c10 */ /* 0x004fc8000ff1e0ff */
[----:B------:R-:W-:Y:S01]  /*16b0*/  IADD3.X R16, PT, PT, R16, UR15, RZ, P0, !PT ;  /* 0x0000000f10107c10 */ /* 0x000fe200087fe4ff */
[----:B-1----:R-:W-:Y:S02]  /*16c0*/  ULEA UR5, UR8, UR5, 0x18 ;  /* 0x0000000508057291 */ /* 0x002fe4000f8ec0ff */
[----:B------:R-:W-:-:S04]  /*16d0*/  USHF.L.U32 UR8, UR22, 0x2, URZ ;  /* 0x0000000216087899 */ /* 0x000fc800080006ff */
[----:B------:R-:W-:Y:S01]  /*16e0*/  VIADD R6, R6, UR5 ;  /* 0x0000000506067c36 */ /* 0x000fe20008000000 */
[----:B------:R-:W-:-:S03]  /*16f0*/  UMOV UR5, URZ ;  /* 0x000000ff00057c82 */ /* 0x000fc60008000000 */
[----:B---3--:R-:W-:Y:S01]  /*1700*/  IMAD R23, R7, 0x200, R6 ;  /* 0x0000020007177824 */ /* 0x008fe200078e0206 */
[----:B------:R-:W-:-:S03]  /*1710*/  IADD3 R6, P0, PT, R2, UR22, RZ ;  /* 0x0000001602067c10 */ /* 0x000fc6000ff1e0ff */
[----:B------:R-:W-:Y:S02]  /*1720*/  IMAD R23, R2, 0x4, R23 ;  /* 0x0000000402177824 */ /* 0x000fe400078e0217 */
[----:B------:R-:W-:Y:S01]  /*1730*/  IMAD.X R7, R8, 0x1, R3, P0 ;  /* 0x0000000108077824 */ /* 0x000fe200000e0603 */
[----:B------:R-:W-:Y:S01]  /*1740*/  LEA R0, P0, R2, UR8, 0x2 ;  /* 0x0000000802007c11 */ /* 0x000fe2000f8010ff */
[C-C-:B------:R-:W-:Y:S01]  /*1750*/  IMAD R25, R22.reuse, 0x4, R23.reuse ;  /* 0x0000000416197824 */ /* 0x140fe200078e0217 */
[C---:B------:R-:W-:Y:S01]  /*1760*/  LEA R27, R22.reuse, R23, 0x3 ;  /* 0x00000017161b7211 */ /* 0x040fe200078e18ff */
[----:B------:R-:W-:Y:S01]  /*1770*/  IMAD R29, R22, 0xc, R23 ;  /* 0x0000000c161d7824 */ /* 0x000fe200078e0217 */
[C---:B------:R-:W-:Y:S01]  /*1780*/  SHF.L.U64.HI R7, R6.reuse, 0x2, R7 ;  /* 0x0000000206077819 */ /* 0x040fe20000010207 */
[----:B------:R-:W-:Y:S01]  /*1790*/  IMAD.SHL.U32 R6, R6, 0x4, RZ ;  /* 0x0000000406067824 */ /* 0x000fe200078e00ff */
[----:B------:R-:W-:Y:S02]  /*17a0*/  LEA.HI.X R18, R2, R18, R3, 0x2, P0 ;  /* 0x0000001202127211 */ /* 0x000fe400000f1403 */
[-C--:B------:R-:W-:Y:S01]  /*17b0*/  IADD3 R21, P0, PT, R17, R0.reuse, RZ ;  /* 0x0000000011157210 */ /* 0x080fe20007f1e0ff */
[C---:B------:R-:W-:Y:S01]  /*17c0*/  IMAD.WIDE.U32 R6, R5.reuse, 0xc, R6 ;  /* 0x0000000c05067825 */ /* 0x040fe200078e0006 */
[----:B------:R-:W-:-:S03]  /*17d0*/  LEA R19, P1, R5, R0, 0x3 ;  /* 0x0000000005137211 */ /* 0x000fc600078218ff */
[----:B------:R-:W-:Y:S01]  /*17e0*/  IMAD.X R24, R20, 0x1, R18, P0 ;  /* 0x0000000114187824 */ /* 0x000fe200000e0612 */
[----:B------:R-:W-:Y:S01]  /*17f0*/  LEA.HI.X R26, R5, R18, RZ, 0x3, P1 ;  /* 0x00000012051a7211 */ /* 0x000fe200008f1cff */
[----:B------:R-:W-:-:S08]  /*1800*/  VIADD R28, R7, UR5 ;  /* 0x00000005071c7c36 */ /* 0x000fd00008000000 */
.L_x_284:
[C---:B------:R-:W-:Y:S02]  /*1810*/  IADD3 R12, P0, PT, R4.reuse, R0, RZ ;  /* 0x00000000040c7210 */ /* 0x040fe40007f1e0ff */
[----:B------:R-:W-:-:S03]  /*1820*/  IADD3 R8, P1, PT, R4, R21, RZ ;  /* 0x0000001504087210 */ /* 0x000fc60007f3e0ff */
[----:B------:R-:W-:Y:S01]  /*1830*/  IMAD.X R13, R16, 0x1, R18, P0 ;  /* 0x00000001100d7824 */ /* 0x000fe200000e0612 */
[----:B------:R-:W-:Y:S01]  /*1840*/  IADD3 R10, P0, PT, R4, R19, RZ ;  /* 0x00000013040a7210 */ /* 0x000fe20007f1e0ff */
[----:B------:R-:W-:Y:S01]  /*1850*/  IMAD.X R9, R16, 0x1, R24, P1 ;  /* 0x0000000110097824 */ /* 0x000fe200008e0618 */
[----:B------:R-:W-:Y:S02]  /*1860*/  IADD3 R14, P1, PT, R4, R6, RZ ;  /* 0x00000006040e7210 */ /* 0x000fe40007f3e0ff */
[----:B------:R-:W-:Y:S01]  /*1870*/  @!PT LDS RZ, [RZ] ;  /* 0x00000000fffff984 */ /* 0x000fe20000000800 */
[----:B------:R-:W-:Y:S01]  /*1880*/  @!PT LDS RZ, [RZ] ;  /* 0x00000000fffff984 */ /* 0x000fe20000000800 */
[----:B------:R-:W-:Y:S01]  /*1890*/  @!PT LDS RZ, [RZ] ;  /* 0x00000000fffff984 */ /* 0x000fe20000000800 */
[----:B------:R1:W-:Y:S01]  /*18a0*/  LDGSTS.E [R23+0x80], desc[UR20][R12.64] ;  /* 0x000800000c177fae */ /* 0x0003e2000b9a1014 */
[C---:B------:R-:W-:Y:S01]  /*18b0*/  IMAD.X R11, R16.reuse, 0x1, R26, P0 ;  /* 0x00000001100b7824 */ /* 0x040fe200000e061a */
[----:B------:R-:W-:Y:S01]  /*18c0*/  IADD3 R2, P0, PT, R17, R2, RZ ;  /* 0x0000000211027210 */ /* 0x000fe20007f1e0ff */
[----:B------:R-:W-:Y:S01]  /*18d0*/  IMAD.X R15, R16, 0x1, R28, P1 ;  /* 0x00000001100f7824 */ /* 0x000fe200008e061c */
[C---:B------:R-:W-:Y:S01]  /*18e0*/  LEA R4, P1, R5.reuse, R4, 0x4 ;  /* 0x0000000405047211 */ /* 0x040fe200078220ff */
[----:B------:R2:W-:Y:S02]  /*18f0*/  LDGSTS.E [R25+0x80], desc[UR20][R8.64] ;  /* 0x0008000008197fae */ /* 0x0005e4000b9a1014 */
[----:B------:R-:W-:Y:S01]  /*1900*/  IMAD.X R3, R20, 0x1, R3, P0 ;  /* 0x0000000114037824 */ /* 0x000fe200000e0603 */
[----:B------:R-:W-:Y:S01]  /*1910*/  ISETP.GE.U32.AND P0, PT, R2, UR7, PT ;  /* 0x0000000702007c0c */ /* 0x000fe2000bf06070 */
[----:B------:R3:W-:Y:S01]  /*1920*/  LDGSTS.E [R27+0x80], desc[UR20][R10.64] ;  /* 0x000800000a1b7fae */ /* 0x0007e2000b9a1014 */
[----:B------:R-:W-:-:S02]  /*1930*/  LEA.HI.X R16, R5, R16, RZ, 0x4, P1 ;  /* 0x0000001005107211 */ /* 0x000fc400008f24ff */
[----:B------:R-:W-:Y:S01]  /*1940*/  ISETP.GE.U32.AND.EX P0, PT, R3, UR13, PT, P0 ;  /* 0x0000000d03007c0c */ /* 0x000fe2000bf06100 */
[----:B------:R4:W-:Y:S01]  /*1950*/  LDGSTS.E [R29+0x80], desc[UR20][R14.64] ;  /* 0x000800000e1d7fae */ /* 0x0009e2000b9a1014 */
[C---:B-1----:R-:W-:Y:S01]  /*1960*/  LEA R23, R22.reuse, R23, 0x4 ;  /* 0x0000001716177211 */ /* 0x042fe200078e20ff */
[C---:B--2---:R-:W-:Y:S02]  /*1970*/  IMAD R25, R22.reuse, 0x10, R25 ;  /* 0x0000001016197824 */ /* 0x044fe400078e0219 */
[C---:B---3--:R-:W-:Y:S02]  /*1980*/  IMAD R27, R22.reuse, 0x10, R27 ;  /* 0x00000010161b7824 */ /* 0x048fe400078e021b */
[----:B----4-:R-:W-:-:S06]  /*1990*/  IMAD R29, R22, 0x10, R29 ;  /* 0x00000010161d7824 */ /* 0x010fcc00078e021d */
[----:B------:R-:W-:Y:S05]  /*19a0*/  @!P0 BRA `(.L_x_284) ;  /* 0xfffffffc00988947 */ /* 0x000fea000383ffff */
.L_x_277:
[----:B------:R-:W-:Y:S05]  /*19b0*/  BSYNC.RECONVERGENT B0 ;  /* 0x0000000000007941 */ /* 0x000fea0003800200 */
.L_x_276:
[----:B------:R-:W0:Y:S01]  /*19c0*/  LDGDEPBAR ;  /* 0x00000000000079af */ /* 0x000e220000000000 */
[----:B------:R-:W-:-:S04]  /*19d0*/  DEPBAR.LE SB0, 0x0 ;  /* 0x000080000000791a */ /* 0x000fc80000000000 */
[----:B------:R-:W-:Y:S06]  /*19e0*/  BAR.SYNC.DEFER_BLOCKING 0x0 ;  /* 0x0000000000007b1d */ /* 0x000fec0000010000 */
.L_x_266:
[----:B------:R-:W-:-:S09]  /*19f0*/  UISETP.GT.AND UP0, UPT, UR24, UR6, UPT ;  /* 0x000000061800728c */ /* 0x000fd2000bf04270 */
[----:B------:R-:W-:Y:S05]  /*1a00*/  BRA.U UP0, `(.L_x_285) ;  /* 0x0000000100807547 */ /* 0x000fea000b800000 */
        /* <DEDUP_REMOVED lines=10> */
[----:B----4-:R-:W-:Y:S01]  /*1ab0*/  UIMAD.WIDE UR4, UR22, 0x4, UR4 ;  /* 0x00000004160478a5 */ /* 0x010fe2000f8e0204 */
[----:B--2---:R-:W-:-:S03]  /*1ac0*/  IMAD R0, R3, 0x200, R0 ;  /* 0x0000020003007824 */ /* 0x004fc600078e0200 */
[----:B-1----:R-:W-:Y:S02]  /*1ad0*/  LEA R7, R7, R2, 0x18 ;  /* 0x0000000207077211 */ /* 0x002fe400078ec0ff */
[C---:B---3--:R-:W-:Y:S02]  /*1ae0*/  LEA R2, R5.reuse, UR6, 0x2 ;  /* 0x0000000605027c11 */ /* 0x048fe4000f8e10ff */
[----:B------:R-:W-:-:S03]  /*1af0*/  LEA R0, R5, R0, 0x2 ;  /* 0x0000000005007211 */ /* 0x000fc600078e10ff */
[----:B------:R-:W-:Y:S01]  /*1b00*/  IMAD.IADD R6, R7, 0x1, R2 ;  /* 0x0000000107067824 */ /* 0x000fe200078e0202 */
[----:B------:R-:W-:Y:S01]  /*1b10*/  IADD3 R4, PT, PT, R0, 0x80, R7 ;  /* 0x0000008000047810 */ /* 0x000fe20007ffe007 */
[----:B------:R-:W-:-:S07]  /*1b20*/  IMAD.MOV R0, RZ, RZ, -R3 ;  /* 0x000000ffff007224 */ /* 0x000fce00078e0a03 */
.L_x_286:
[----:B-1----:R-:W-:Y:S01]  /*1b30*/  LDS R7, [R6] ;  /* 0x0000000006077984 */ /* 0x002fe20000000800 */
[----:B------:R-:W-:Y:S02]  /*1b40*/  VIADD R0, R0, 0x1 ;  /* 0x0000000100007836 */ /* 0x000fe40000000000 */
[----:B------:R-:W-:Y:S01]  /*1b50*/  IMAD.U32 R2, RZ, RZ, UR4 ;  /* 0x00000004ff027e24 */ /* 0x000fe2000f8e00ff */
[----:B------:R-:W1:Y:S01]  /*1b60*/  LDS R8, [R4] ;  /* 0x0000000004087984 */ /* 0x000e620000000800 */
[----:B------:R-:W-:Y:S01]  /*1b70*/  IMAD.U32 R3, RZ, RZ, UR5 ;  /* 0x00000005ff037e24 */ /* 0x000fe2000f8e00ff */
[----:B------:R-:W-:Y:S01]  /*1b80*/  ISETP.NE.AND P0, PT, R0, RZ, PT ;  /* 0x000000ff0000720c */ /* 0x000fe20003f05270 */
[----:B------:R-:W-:-:S04]  /*1b90*/  IMAD.WIDE R2, R5, 0x4, R2 ;  /* 0x0000000405027825 */ /* 0x000fc800078e0202 */
[----:B-1----:R-:W-:-:S05]  /*1ba0*/  FMUL R7, R7, R8 ;  /* 0x0000000807077220 */ /* 0x002fca0000400000 */
[----:B------:R1:W-:Y:S03]  /*1bb0*/  STG.E desc[UR20][R2.64], R7 ;  /* 0x0000000702007986 */ /* 0x0003e6000c101914 */
[----:B------:R-:W-:Y:S05]  /*1bc0*/  @!P0 EXIT ;  /* 0x000000000000894d */ /* 0x000fea0003800000 */
[----:B------:R-:W-:Y:S01]  /*1bd0*/  IADD3 R4, PT, PT, R4, 0x200, RZ ;  /* 0x0000020004047810 */ /* 0x000fe20007ffe0ff */
[----:B------:R-:W-:Y:S02]  /*1be0*/  VIADD R6, R6, 0x200 ;  /* 0x0000020006067836 */ /* 0x000fe40000000000 */
[----:B------:R-:W-:Y:S01]  /*1bf0*/  VIADD R5, R5, 0x80 ;  /* 0x0000008005057836 */ /* 0x000fe20000000000 */
[----:B------:R-:W-:Y:S06]  /*1c00*/  BRA `(.L_x_286) ;  /* 0xfffffffc00c87947 */ /* 0x000fec000383ffff */
.L_x_285:
[----:B------:R-:W1:Y:S02]  /*1c10*/  LDC R0, c[0x0][0x384] ;  /* 0x0000e100ff007b82 */ /* 0x000e640000000800 */
[----:B-1----:R-:W-:-:S13]  /*1c20*/  ISETP.GE.AND P0, PT, R0, 0x1, PT ;  /* 0x000000010000780c */ /* 0x002fda0003f06270 */
[----:B------:R-:W-:Y:S05]  /*1c30*/  @!P0 EXIT ;  /* 0x000000000000894d */ /* 0x000fea0003800000 */
[----:B------:R-:W1:Y:S01]  /*1c40*/  S2R R5, SR_TID.X ;  /* 0x0000000000057919 */ /* 0x000e620000002100 */
[----:B------:R-:W2:Y:S01]  /*1c50*/  LDC R3, c[0x0][0x3b0] ;  /* 0x0000ec00ff037b82 */ /* 0x000ea20000000800 */
[----:B------:R-:W3:Y:S01]  /*1c60*/  LDCU UR6, c[0x0][0x3a0] ;  /* 0x00007400ff0677ac */ /* 0x000ee20008000800 */
[----:B------:R-:W-:Y:S01]  /*1c70*/  MOV R2, 0x400 ;  /* 0x0000040000027802 */ /* 0x000fe20000000f00 */
[----:B------:R-:W4:Y:S01]  /*1c80*/  S2R R7, SR_CgaCtaId ;  /* 0x0000000000077919 */ /* 0x000f220000008800 */
[----:B------:R-:W5:Y:S03]  /*1c90*/  LDCU.64 UR4, c[0x0][0x390] ;  /* 0x00007200ff0477ac */ /* 0x000f660008000a00 */
[----:B------:R-:W-:Y:S01]  /*1ca0*/  VIADD R4, R2, 0x80 ;  /* 0x0000008002047836 */ /* 0x000fe20000000000 */
[----:B-----5:R-:W-:Y:S01]  /*1cb0*/  UIMAD.WIDE UR4, UR22, 0x4, UR4 ;  /* 0x00000004160478a5 */ /* 0x020fe2000f8e0204 */
[----:B--2---:R-:W-:-:S02]  /*1cc0*/  IMAD R2, R0, 0x200, R3 ;  /* 0x0000020000027824 */ /* 0x004fc400078e0203 */
[----:B------:R-:W-:Y:S02]  /*1cd0*/  IMAD.MOV R0, RZ, RZ, -R0 ;  /* 0x000000ffff007224 */ /* 0x000fe400078e0a00 */
[C---:B-1----:R-:W-:Y:S01]  /*1ce0*/  IMAD R2, R5.reuse, 0x4, R2 ;  /* 0x0000000405027824 */ /* 0x042fe200078e0202 */
[----:B---3--:R-:W-:Y:S02]  /*1cf0*/  LEA R6, R5, UR6, 0x2 ;  /* 0x0000000605067c11 */ /* 0x008fe4000f8e10ff */
[----:B----4-:R-:W-:-:S04]  /*1d00*/  LEA R7, R7, R4, 0x18 ;  /* 0x0000000407077211 */ /* 0x010fc800078ec0ff */
[----:B------:R-:W-:Y:S02]  /*1d10*/  IADD3 R6, PT, PT, R7, R6, RZ ;  /* 0x0000000607067210 */ /* 0x000fe40007ffe0ff */
[----:B------:R-:W-:-:S07]  /*1d20*/  IADD3 R4, PT, PT, R2, 0x80, R7 ;  /* 0x0000008002047810 */ /* 0x000fce0007ffe007 */
.L_x_287:
[----:B------:R-:W-:Y:S01]  /*1d30*/  ISETP.GE.AND P0, PT, R5, UR23, PT ;  /* 0x0000001705007c0c */ /* 0x000fe2000bf06270 */
        /* <DEDUP_REMOVED lines=14> */
        .weak           $__internal_1_$__cuda_sm20_div_u64
        .type           $__internal_1_$__cuda_sm20_div_u64,@function
        .size           $__internal_1_$__cuda_sm20_div_u64,(.L_x_298 - $__internal_1_$__cuda_sm20_div_u64)
$__internal_1_$__cuda_sm20_div_u64:
[----:B------:R-:W-:Y:S02]  /*1e20*/  IMAD.U32 R15, RZ, RZ, UR4 ;  /* 0x00000004ff0f7e24 */ /* 0x000fe4000f8e00ff */
[----:B------:R-:W-:-:S04]  /*1e30*/  IMAD.MOV.U32 R14, RZ, RZ, R5 ;  /* 0x000000ffff0e7224 */ /* 0x000fc800078e0005 */
        /* <DEDUP_REMOVED lines=9> */
[----:B------:R-:W-:Y:S01]  /*1ed0*/  IMAD.X R19, RZ, RZ, ~R13, P0 ;  /* 0x000000ffff137224 */ /* 0x000fe200000e0e0d */
[----:B------:R-:W-:-:S03]  /*1ee0*/  MOV R13, R6 ;  /* 0x00000006000d7202 */ /* 0x000fc60000000f00 */
[-C--:B------:R-:W-:Y:S02]  /*1ef0*/  IMAD R15, R7, R19.reuse, RZ ;  /* 0x00000013070f7224 */ /* 0x080fe400078e02ff */
[----:B------:R-:W-:-:S04]  /*1f00*/  IMAD.WIDE.U32 R12, P0, R6, R19, R12 ;  /* 0x00000013060c7225 */ /* 0x000fc8000780000c */
[----:B------:R-:W-:-:S04]  /*1f10*/  IMAD.HI.U32 R11, R7, R19, RZ ;  /* 0x00000013070b7227 */ /* 0x000fc800078e00ff */
[----:B------:R-:W-:-:S04]  /*1f20*/  IMAD.HI.U32 R12, P1, R7, R17, R12 ;  /* 0x00000011070c7227 */ /* 0x000fc8000782000c */
[----:B------:R-:W-:Y:S01]  /*1f30*/  IMAD.X R11, R11, 0x1, R7, P0 ;  /* 0x000000010b0b7824 */ /* 0x000fe200000e0607 */
[----:B------:R-:W-:-:S04]  /*1f40*/  IADD3 R13, P2, PT, R15, R12, RZ ;  /* 0x0000000c0f0d7210 */ /* 0x000fc80007f5e0ff */
[----:B------:R-:W-:Y:S01]  /*1f50*/  IADD3.X R11, PT, PT, RZ, RZ, R11, P2, P1 ;  /* 0x000000ffff0b7210 */ /* 0x000fe200017e240b */
[----:B------:R-:W-:-:S04]  /*1f60*/  IMAD.WIDE.U32 R6, R13, R5, RZ ;  /* 0x000000050d067225 */ /* 0x000fc800078e00ff */
[----:B------:R-:W-:Y:S01]  /*1f70*/  IMAD R12, R13, UR4, R7 ;  /* 0x000000040d0c7c24 */ /* 0x000fe2000f8e0207 */
[----:B------:R-:W-:-:S03]  /*1f80*/  IADD3 R7, P0, PT, RZ, -R6, RZ ;  /* 0x80000006ff077210 */ /* 0x000fc60007f1e0ff */
[----:B------:R-:W-:Y:S02]  /*1f90*/  IMAD R6, R11, R5, R12 ;  /* 0x000000050b067224 */ /* 0x000fe400078e020c */
[----:B------:R-:W-:-:S04]  /*1fa0*/  IMAD.HI.U32 R12, R13, R7, RZ ;  /* 0x000000070d0c7227 */ /* 0x000fc800078e00ff */
[----:B------:R-:W-:-:S04]  /*1fb0*/  IMAD.X R6, RZ, RZ, ~R6, P0 ;  /* 0x000000ffff067224 */ /* 0x000fc800000e0e06 */
        /* <DEDUP_REMOVED lines=15> */
[----:B------:R-:W-:-:S03]  /*20b0*/  IMAD.WIDE.U32 R6, R12, R5, RZ ;  /* 0x000000050c067225 */ /* 0x000fc600078e00ff */
[----:B------:R-:W-:Y:S01]  /*20c0*/  IADD3.X R14, PT, PT, RZ, R11, RZ, P1, !PT ;  /* 0x0000000bff0e7210 */ /* 0x000fe20000ffe4ff */
[----:B------:R-:W-:Y:S01]  /*20d0*/  IMAD R7, R12, UR4, R7 ;  /* 0x000000040c077c24 */ /* 0x000fe2000f8e0207 */
[----:B------:R-:W-:Y:S02]  /*20e0*/  IADD3 R16, P1, PT, -R6, R9, RZ ;  /* 0x0000000906107210 */ /* 0x000fe40007f3e1ff */
[----:B------:R-:W-:Y:S01]  /*20f0*/  IADD3 R9, P2, PT, R12, 0x1, RZ ;  /* 0x000000010c097810 */ /* 0x000fe20007f5e0ff */
[-C--:B------:R-:W-:Y:S01]  /*2100*/  IMAD R7, R14, R5.reuse, R7 ;  /* 0x000000050e077224 */ /* 0x080fe200078e0207 */
[----:B------:R-:W-:-:S03]  /*2110*/  ISETP.GE.U32.AND P0, PT, R16, R5, PT ;  /* 0x000000051000720c */ /* 0x000fc60003f06070 */
[----:B------:R-:W-:Y:S01]  /*2120*/  IMAD.X R11, R10, 0x1, ~R7, P1 ;  /* 0x000000010a0b7824 */ /* 0x000fe200008e0e07 */
[----:B------:R-:W-:Y:S01]  /*2130*/  IADD3 R6, P1, PT, -R5, R16, RZ ;  /* 0x0000001005067210 */ /* 0x000fe20007f3e1ff */
[----:B------:R-:W-:-:S03]  /*2140*/  IMAD.X R7, RZ, RZ, R14, P2 ;  /* 0x000000ffff077224 */ /* 0x000fc600010e060e */
[C---:B------:R-:W-:Y:S02]  /*2150*/  ISETP.GE.U32.AND.EX P0, PT, R11.reuse, UR4, PT, P0 ;  /* 0x000000040b007c0c */ /* 0x040fe4000bf06100 */
[----:B------:R-:W-:Y:S02]  /*2160*/  IADD3.X R10, PT, PT, R11, ~UR4, RZ, P1, !PT ;  /* 0x800000040b0a7c10 */ /* 0x000fe40008ffe4ff */
[----:B------:R-:W-:Y:S02]  /*2170*/  SEL R6, R6, R16, P0 ;  /* 0x0000001006067207 */ /* 0x000fe40000000000 */
[----:B------:R-:W-:Y:S02]  /*2180*/  SEL R9, R9, R12, P0 ;  /* 0x0000000c09097207 */ /* 0x000fe40000000000 */
[----:B------:R-:W-:Y:S02]  /*2190*/  SEL R10, R10, R11, P0 ;  /* 0x0000000b0a0a7207 */ /* 0x000fe40000000000 */
[----:B------:R-:W-:-:S02]  /*21a0*/  SEL R14, R7, R14, P0 ;  /* 0x0000000e070e7207 */ /* 0x000fc40000000000 */
[----:B------:R-:W-:Y:S02]  /*21b0*/  ISETP.GE.U32.AND P0, PT, R6, R5, PT ;  /* 0x000000050600720c */ /* 0x000fe40003f06070 */
[----:B------:R-:W-:Y:S02]  /*21c0*/  IADD3 R6, P2, PT, R9, 0x1, RZ ;  /* 0x0000000109067810 */ /* 0x000fe40007f5e0ff */
[----:B------:R-:W-:Y:S02]  /*21d0*/  ISETP.GE.U32.AND.EX P0, PT, R10, UR4, PT, P0 ;  /* 0x000000040a007c0c */ /* 0x000fe4000bf06100 */
[----:B------:R-:W-:Y:S01]  /*21e0*/  ISETP.NE.U32.AND P1, PT, R5, RZ, PT ;  /* 0x000000ff0500720c */ /* 0x000fe20003f25070 */
[----:B------:R-:W-:Y:S01]  /*21f0*/  IMAD.X R7, RZ, RZ, R14, P2 ;  /* 0x000000ffff077224 */ /* 0x000fe200010e060e */
[----:B------:R-:W-:Y:S01]  /*2200*/  SEL R6, R6, R9, P0 ;  /* 0x0000000906067207 */ /* 0x000fe20000000000 */
[----:B------:R-:W-:Y:S01]  /*2210*/  IMAD.MOV.U32 R9, RZ, RZ, 0x0 ;  /* 0x00000000ff097424 */ /* 0x000fe200078e00ff */
[----:B------:R-:W-:-:S02]  /*2220*/  ISETP.NE.AND.EX P1, PT, RZ, UR4, PT, P1 ;  /* 0x00000004ff007c0c */ /* 0x000fc4000bf25310 */
[----:B------:R-:W-:Y:S02]  /*2230*/  SEL R7, R7, R14, P0 ;  /* 0x0000000e07077207 */ /* 0x000fe40000000000 */
[----:B------:R-:W-:Y:S02]  /*2240*/  SEL R6, R6, 0xffffffff, P1 ;  /* 0xffffffff06067807 */ /* 0x000fe40000800000 */
[----:B------:R-:W-:Y:S01]  /*2250*/  SEL R7, R7, 0xffffffff, P1 ;  /* 0xffffffff07077807 */ /* 0x000fe20000800000 */
[----:B------:R-:W-:Y:S06]  /*2260*/  RET.REL.NODEC R8 `(_ZN3cub18CUB_300001_SM_10006detail9transform16transform_kernelINS2_10policy_hubILb0EN4cuda3std3__45tupleIJN6thrust24THRUST_300001_SM_1000_NS6detail15normal_iteratorINSA_10device_ptrIfEEEESF_EEEE10policy1000EiNS7_10multipliesIfEESF_JPfSL_EEEvT0_iT1_T2_DpNS2_10kernel_argIT3_EE) ;  /* 0xffffffdc08647950 */ /* 0x000fec0003c3ffff */
.L_x_288:
        /* <DEDUP_REMOVED lines=9> */
.L_x_298:


//--------------------- .text._ZN3cub18CUB_300001_SM_10006detail8for_each13static_kernelINS2_12policy_hub_t12policy_500_tEmN6thrust24THRUST_300001_SM_1000_NS8cuda_cub20__uninitialized_fill7functorINS7_10device_ptrIfEEfEEEEvT0_T1_ --------------------------
	.section	.text._ZN3cub18CUB_300001_SM_10006detail8for_each13static_kernelINS2_12policy_hub_t12policy_500_tEmN6thrust24THRUST_300001_SM_1000_NS8cuda_cub20__uninitialized_fill7functorINS7_10device_ptrIfEEfEEEEvT0_T1_,"ax",@progbits
	.align	128
        .global         _ZN3cub18CUB_300001_SM_10006detail8for_each13static_kernelINS2_12policy_hub_t12policy_500_tEmN6thrust24THRUST_300001_SM_1000_NS8cuda_cub20__uninitialized_fill7functorINS7_10device_ptrIfEEfEEEEvT0_T1_
        .type           _ZN3cub18CUB_300001_SM_10006detail8for_each13static_kernelINS2_12policy_hub_t12policy_500_tEmN6thrust24THRUST_300001_SM_1000_NS8cuda_cub20__uninitialized_fill7functorINS7_10device_ptrIfEEfEEEEvT0_T1_,@function
        .size           _ZN3cub18CUB_300001_SM_10006detail8for_each13static_kernelINS2_12policy_hub_t12policy_500_tEmN6thrust24THRUST_300001_SM_1000_NS8cuda_cub20__uninitialized_fill7functorINS7_10device_ptrIfEEfEEEEvT0_T1_,(.L_x_307 - _ZN3cub18CUB_300001_SM_10006detail8for_each13static_kernelINS2_12policy_hub_t12policy_500_tEmN6thrust24THRUST_300001_SM_1000_NS8cuda_cub20__uninitialized_fill7functorINS7_10device_ptrIfEEfEEEEvT0_T1_)
        .other          _ZN3cub18CUB_300001_SM_10006detail8for_each13static_kernelINS2_12policy_hub_t12policy_500_tEmN6thrust24THRUST_300001_SM_1000_NS8cuda_cub20__uninitialized_fill7functorINS7_10device_ptrIfEEfEEEEvT0_T1_,@"STO_CUDA_ENTRY STV_DEFAULT"
_ZN3cub18CUB_300001_SM_10006detail8for_each13static_kernelINS2_12policy_hub_t12policy_500_tEmN6thrust24THRUST_300001_SM_1000_NS8cuda_cub20__uninitialized_fill7functorINS7_10device_ptrIfEEfEEEEvT0_T1_:
.text._ZN3cub18CUB_300001_SM_10006detail8for_each13static_kernelINS2_12policy_hub_t12policy_500_tEmN6thrust24THRUST_300001_SM_1000_NS8cuda_cub20__uninitialized_fill7functorINS7_10device_ptrIfEEfEEEEvT0_T1_:
[----:B------:R-:W-:Y:S08]  /*0000*/  LDC R1, c[0x0][0x37c] ;  /* 0x0000df00ff017b82 */ /* 0x000ff00000000800 */
[----:B------:R-:W0:Y:S01]  /*0010*/  S2UR UR4, SR_CTAID.X ;  /* 0x00000000000479c3 */ /* 0x000e220000002500 */
[----:B------:R-:W1:Y:S01]  /*0020*/  LDCU.64 UR6, c[0x0][0x380] ;  /* 0x00007000ff0677ac */ /* 0x000e620008000a00 */
[----:B------:R-:W2:Y:S01]  /*0030*/  LDCU.64 UR8, c[0x0][0x358] ;  /* 0x00006b00ff0877ac */ /* 0x000ea20008000a00 */
[----:B0-----:R-:W-:-:S04]  /*0040*/  UIMAD.WIDE.U32 UR4, UR4, 0x200, URZ ;  /* 0x00000200040478a5 */ /* 0x001fc8000f8e00ff */
[----:B-1----:R-:W-:-:S04]  /*0050*/  UIADD3 UR6, UP0, UPT, -UR4, UR6, URZ ;  /* 0x0000000604067290 */ /* 0x002fc8000ff1e1ff */
[----:B------:R-:W-:Y:S02]  /*0060*/  UIADD3.X UR7, UPT, UPT, ~UR5, UR7, URZ, UP0, !UPT ;  /* 0x0000000705077290 */ /* 0x000fe400087fe5ff */
[----:B------:R-:W-:-:S04]  /*0070*/  UISETP.GE.U32.AND UP0, UPT, UR6, 0x200, UPT ;  /* 0x000002000600788c */ /* 0x000fc8000bf06070 */
[----:B------:R-:W-:-:S09]  /*0080*/  UISETP.GE.U32.AND.EX UP0, UPT, UR7, URZ, UPT, UP0 ;  /* 0x000000ff0700728c */ /* 0x000fd2000bf06100 */
[----:B--2---:R-:W-:Y:S05]  /*0090*/  BRA.U !UP0, `(.L_x_289) ;  /* 0x0000000108287547 */ /* 0x004fea000b800000 */
[----:B------:R-:W0:Y:S01]  /*00a0*/  S2R R0, SR_TID.X ;  /* 0x0000000000007919 */ /* 0x000e220000002100 */
[----:B------:R-:W1:Y:S01]  /*00b0*/  LDCU.64 UR6, c[0x0][0x388] ;  /* 0x00007100ff0677ac */ /* 0x000e620008000a00 */
[----:B------:R-:W2:Y:S01]  /*00c0*/  LDC R5, c[0x0][0x390] ;  /* 0x0000e400ff057b82 */ /* 0x000ea20000000800 */
[----:B0-----:R-:W-:-:S05]  /*00d0*/  IADD3 R0, P0, PT, R0, UR4, RZ ;  /* 0x0000000400007c10 */ /* 0x001fca000ff1e0ff */
[----:B------:R-:W-:Y:S01]  /*00e0*/  IMAD.X R3, RZ, RZ, UR5, P0 ;  /* 0x00000005ff037e24 */ /* 0x000fe200080e06ff */
[----:B-1----:R-:W-:-:S04]  /*00f0*/  LEA R2, P0, R0, UR6, 0x2 ;  /* 0x0000000600027c11 */ /* 0x002fc8000f8010ff */
[----:B------:R-:W-:-:S05]  /*0100*/  LEA.HI.X R3, R0, UR7, R3, 0x2, P0 ;  /* 0x0000000700037c11 */ /* 0x000fca00080f1403 */
[----:B--2---:R-:W-:Y:S04]  /*0110*/  STG.E desc[UR8][R2.64], R5 ;  /* 0x0000000502007986 */ /* 0x004fe8000c101908 */
[----:B------:R-:W-:Y:S01]  /*0120*/  STG.E desc[UR8][R2.64+0x400], R5 ;  /* 0x0004000502007986 */ /* 0x000fe2000c101908 */
[----:B------:R-:W-:Y:S05]  /*0130*/  EXIT ;  /* 0x000000000000794d */ /* 0x000fea0003800000 */
.L_x_289:
[----:B------:R-:W0:Y:S01]  /*0140*/  S2R R0, SR_TID.X ;  /* 0x0000000000007919 */ /* 0x000e220000002100 */
[----:B------:R-:W-:Y:S01]  /*0150*/  IMAD.U32 R2, RZ, RZ, UR7 ;  /* 0x00000007ff027e24 */ /* 0x000fe2000f8e00ff */
[----:B------:R-:W1:Y:S01]  /*0160*/  LDCU.64 UR10, c[0x0][0x388] ;  /* 0x00007100ff0a77ac */ /* 0x000e620008000a00 */
[----:B------:R-:W-:Y:S01]  /*0170*/  IMAD.U32 R4, RZ, RZ, UR7 ;  /* 0x00000007ff047e24 */ /* 0x000fe2000f8e00ff */
[----:B0-----:R-:W-:-:S04]  /*0180*/  ISETP.LT.U32.AND P0, PT, R0, UR6, PT ;  /* 0x0000000600007c0c */ /* 0x001fc8000bf01070 */
[----:B------:R-:W-:Y:S01]  /*0190*/  ISETP.GT.U32.AND.EX P0, PT, R2, RZ, PT, P0 ;  /* 0x000000ff0200720c */ /* 0x000fe20003f04100 */
[C---:B------:R-:W-:Y:S01]  /*01a0*/  VIADD R2, R0.reuse, 0x100 ;  /* 0x0000010000027836 */ /* 0x040fe20000000000 */
[----:B------:R-:W-:-:S04]  /*01b0*/  IADD3 R0, P2, PT, R0, UR4, RZ ;  /* 0x0000000400007c10 */ /* 0x000fc8000ff5e0ff */
[----:B------:R-:W-:Y:S01]  /*01c0*/  ISETP.LT.U32.AND P1, PT, R2, UR6, PT ;  /* 0x0000000602007c0c */ /* 0x000fe2000bf21070 */
[----:B------:R-:W-:Y:S01]  /*01d0*/  IMAD.X R3, RZ, RZ, UR5, P2 ;  /* 0x00000005ff037e24 */ /* 0x000fe200090e06ff */
[----:B-1----:R-:W-:Y:S02]  /*01e0*/  LEA R2, P2, R0, UR10, 0x2 ;  /* 0x0000000a00027c11 */ /* 0x002fe4000f8410ff */
[----:B------:R-:W-:Y:S02]  /*01f0*/  ISETP.GT.U32.AND.EX P1, PT, R4, RZ, PT, P1 ;  /* 0x000000ff0400720c */ /* 0x000fe40003f24110 */
[----:B------:R-:W-:Y:S01]  /*0200*/  LEA.HI.X R3, R0, UR11, R3, 0x2, P2 ;  /* 0x0000000b00037c11 */ /* 0x000fe200090f1403 */
[----:B------:R-:W0:Y:S04]  /*0210*/  @P0 LDC R5, c[0x0][0x390] ;  /* 0x0000e400ff050b82 */ /* 0x000e280000000800 */
[----:B0-----:R0:W-:Y:S06]  /*0220*/  @P0 STG.E desc[UR8][R2.64], R5 ;  /* 0x0000000502000986 */ /* 0x0011ec000c101908 */
[----:B------:R-:W-:Y:S05]  /*0230*/  @!P1 EXIT ;  /* 0x000000000000994d */ /* 0x000fea0003800000 */
[----:B0-----:R-:W0:Y:S02]  /*0240*/  LDC R5, c[0x0][0x390] ;  /* 0x0000e400ff057b82 */ /* 0x001e240000000800 */
[----:B0-----:R-:W-:Y:S01]  /*0250*/  STG.E desc[UR8][R2.64+0x400], R5 ;  /* 0x0004000502007986 */ /* 0x001fe2000c101908 */
[----:B------:R-:W-:Y:S05]  /*0260*/  EXIT ;  /* 0x000000000000794d */ /* 0x000fea0003800000 */
.L_x_290:
        /* <DEDUP_REMOVED lines=9> */
.L_x_307:


//--------------------- .text._ZN3cub18CUB_300001_SM_10006detail11EmptyKernelIvEEvv --------------------------
	.section	.text._ZN3cub18CUB_300001_SM_10006detail11EmptyKernelIvEEvv,"ax",@progbits
	.align	128
        .global         _ZN3cub18CUB_300001_SM_10006detail11EmptyKernelIvEEvv
        .type           _ZN3cub18CUB_300001_SM_10006detail11EmptyKernelIvEEvv,@function
        .size           _ZN3cub18CUB_300001_SM_10006detail11EmptyKernelIvEEvv,(.L_x_308 - _ZN3cub18CUB_300001_SM_10006detail11EmptyKernelIvEEvv)
        .other          _ZN3cub18CUB_300001_SM_10006detail11EmptyKernelIvEEvv,@"STO_CUDA_ENTRY STV_DEFAULT"
_ZN3cub18CUB_300001_SM_10006detail11EmptyKernelIvEEvv:
.text._ZN3cub18CUB_300001_SM_10006detail11EmptyKernelIvEEvv:
[----:B------:R-:W-:Y:S01]  /*0000*/  LDC R1, c[0x0][0x37c] ;  /* 0x0000df00ff017b82 */ /* 0x000fe20000000800 */
[----:B------:R-:W-:Y:S05]  /*0010*/  EXIT ;  /* 0x000000000000794d */ /* 0x000fea0003800000 */
.L_x_291:
        /* <DEDUP_REMOVED lines=14> */
.L_x_308:


//--------------------- .text._Z4multPfS_S_ii     --------------------------
	.section	.text._Z4multPfS_S_ii,"ax",@progbits
	.align	128
        .global         _Z4multPfS_S_ii
        .type           _Z4multPfS_S_ii,@function
        .size           _Z4multPfS_S_ii,(.L_x_309 - _Z4multPfS_S_ii)
        .other          _Z4multPfS_S_ii,@"STO_CUDA_ENTRY STV_DEFAULT"
_Z4multPfS_S_ii:
.text._Z4multPfS_S_ii:
[----:B------:R-:W-:Y:S01]  /*0000*/  LDC R1, c[0x0][0x37c] ;  /* 0x0000df00ff017b82 */ /* 0x000fe20000000800 */
[----:B------:R-:W0:Y:S07]  /*0010*/  S2R R5, SR_TID.X ;  /* 0x0000000000057919 */ /* 0x000e2e0000002100 */
[----:B------:R-:W1:Y:S01]  /*0020*/  LDC R0, c[0x0][0x39c] ;  /* 0x0000e700ff007b82 */ /* 0x000e620000000800 */
[----:B------:R-:W2:Y:S07]  /*0030*/  LDCU.64 UR6, c[0x0][0x358] ;  /* 0x00006b00ff0677ac */ /* 0x000eae0008000a00 */
[----:B------:R-:W0:Y:S08]  /*0040*/  S2UR UR4, SR_CTAID.X ;  /* 0x00000000000479c3 */ /* 0x000e300000002500 */
[----:B------:R-:W0:Y:S08]  /*0050*/  LDC R6, c[0x0][0x360] ;  /* 0x0000d800ff067b82 */ /* 0x000e300000000800 */
[----:B------:R-:W3:Y:S01]  /*0060*/  LDC.64 R2, c[0x0][0x390] ;  /* 0x0000e400ff027b82 */ /* 0x000ee20000000a00 */
[----:B-1----:R-:W-:Y:S01]  /*0070*/  ISETP.GE.AND P0, PT, R0, 0x1, PT ;  /* 0x000000010000780c */ /* 0x002fe20003f06270 */
[----:B0-----:R-:W-:-:S04]  /*0080*/  IMAD R6, R6, UR4, R5 ;  /* 0x0000000406067c24 */ /* 0x001fc8000f8e0205 */
[----:B---3--:R-:W-:-:S05]  /*0090*/  IMAD.WIDE R2, R6, 0x4, R2 ;  /* 0x0000000406027825 */ /* 0x008fca00078e0202 */
[----:B--2---:R0:W-:Y:S03]  /*00a0*/  STG.E desc[UR6][R2.64], RZ ;  /* 0x000000ff02007986 */ /* 0x0041e6000c101906 */
[----:B------:R-:W-:Y:S05]  /*00b0*/  @!P0 EXIT ;  /* 0x000000000000894d */ /* 0x000fea0003800000 */
[C---:B------:R-:W-:Y:S01]  /*00c0*/  ISETP.GE.U32.AND P1, PT, R0.reuse, 0x8, PT ;  /* 0x000000080000780c */ /* 0x040fe20003f26070 */
[----:B------:R-:W-:Y:S01]  /*00d0*/  HFMA2 R7, -RZ, RZ, 0, 0 ;  /* 0x00000000ff077431 */ /* 0x000fe200000001ff */
[----:B------:R-:W-:Y:S02]  /*00e0*/  LOP3.LUT R18, R0, 0x7, RZ, 0xc0, !PT ;  /* 0x0000000700127812 */ /* 0x000fe400078ec0ff */
[----:B------:R-:W-:Y:S02]  /*00f0*/  MOV R11, RZ ;  /* 0x000000ff000b7202 */ /* 0x000fe40000000f00 */
[----:B------:R-:W-:-:S07]  /*0100*/  ISETP.NE.AND P0, PT, R18, RZ, PT ;  /* 0x000000ff1200720c */ /* 0x000fce0003f05270 */
[----:B------:R-:W-:Y:S06]  /*0110*/  @!P1 BRA `(.L_x_292) ;  /* 0x0000000000ec9947 */ /* 0x000fec0003800000 */
[----:B------:R-:W1:Y:S01]  /*0120*/  LDCU.64 UR4, c[0x0][0x388] ;  /* 0x00007100ff0477ac */ /* 0x000e620008000a00 */
[----:B------:R-:W-:Y:S02]  /*0130*/  LOP3.LUT R7, R0, 0x7ffffff8, RZ, 0xc0, !PT ;  /* 0x7ffffff800077812 */ /* 0x000fe400078ec0ff */
[----:B------:R-:W-:Y:S02]  /*0140*/  MOV R11, RZ ;  /* 0x000000ff000b7202 */ /* 0x000fe40000000f00 */
[----:B------:R-:W-:Y:S02]  /*0150*/  MOV R9, R6 ;  /* 0x0000000600097202 */ /* 0x000fe40000000f00 */
[----:B------:R-:W-:Y:S01]  /*0160*/  IADD3 R8, PT, PT, -R7, RZ, RZ ;  /* 0x000000ff07087210 */ /* 0x000fe20007ffe1ff */
[----:B-1----:R-:W-:-:S04]  /*0170*/  UIADD3 UR4, UP0, UPT, UR4, 0x10, URZ ;  /* 0x0000001004047890 */ /* 0x002fc8000ff1e0ff */
[----:B------:R-:W-:Y:S02]  /*0180*/  UIADD3.X UR5, UPT, UPT, URZ, UR5, URZ, UP0, !UPT ;  /* 0x00000005ff057290 */ /* 0x000fe400087fe4ff */
[----:B------:R-:W-:-:S04]  /*0190*/  MOV R16, UR4 ;  /* 0x0000000400107c02 */ /* 0x000fc80008000f00 */
[----:B------:R-:W-:-:S07]  /*01a0*/  MOV R17, UR5 ;  /* 0x0000000500117c02 */ /* 0x000fce0008000f00 */
.L_x_293:
[----:B------:R-:W1:Y:S01]  /*01b0*/  LDC.64 R12, c[0x0][0x380] ;  /* 0x0000e000ff0c7b82 */ /* 0x000e620000000a00 */
[----:B------:R-:W-:Y:S02]  /*01c0*/  MOV R4, R16 ;  /* 0x0000001000047202 */ /* 0x000fe40000000f00 */
[----:B------:R-:W-:-:S05]  /*01d0*/  MOV R5, R17 ;  /* 0x0000001100057202 */ /* 0x000fca0000000f00 */
[----:B--2---:R-:W2:Y:S01]  /*01e0*/  LDG.E R15, desc[UR6][R4.64+-0x10] ;  /* 0xfffff006040f7981 */ /* 0x004ea2000c1e1900 */
[----:B------:R-:W3:Y:S01]  /*01f0*/  LDC R10, c[0x0][0x398] ;  /* 0x0000e600ff0a7b82 */ /* 0x000ee20000000800 */
[----:B-1----:R-:W-:-:S05]  /*0200*/  IMAD.WIDE R12, R9, 0x4, R12 ;  /* 0x00000004090c7825 */ /* 0x002fca00078e020c */
[----:B------:R-:W2:Y:S02]  /*0210*/  LDG.E R14, desc[UR6][R12.64] ;  /* 0x000000060c0e7981 */ /* 0x000ea4000c1e1900 */
[----:B--2---:R-:W-:Y:S01]  /*0220*/  FFMA R11, R14, R15, R11 ;  /* 0x0000000f0e0b7223 */ /* 0x004fe2000000000b */
[----:B---3--:R-:W-:-:S04]  /*0230*/  IMAD.WIDE R14, R10, 0x4, R12 ;  /* 0x000000040a0e7825 */ /* 0x008fc800078e020c */
[----:B------:R1:W-:Y:S04]  /*0240*/  STG.E desc[UR6][R2.64], R11 ;  /* 0x0000000b02007986 */ /* 0x0003e8000c101906 */
[----:B------:R-:W2:Y:S04]  /*0250*/  LDG.E R17, desc[UR6][R4.64+-0xc] ;  /* 0xfffff40604117981 */ /* 0x000ea8000c1e1900 */
[----:B------:R-:W2:Y:S02]  /*0260*/  LDG.E R16, desc[UR6][R14.64] ;  /* 0x000000060e107981 */ /* 0x000ea4000c1e1900 */
[----:B--2---:R-:W-:Y:S01]  /*0270*/  FFMA R19, R16, R17, R11 ;  /* 0x0000001110137223 */ /* 0x004fe2000000000b */
[----:B------:R-:W-:-:S04]  /*0280*/  IMAD.WIDE R16, R10, 0x4, R14 ;  /* 0x000000040a107825 */ /* 0x000fc800078e020e */
[----:B------:R2:W-:Y:S04]  /*0290*/  STG.E desc[UR6][R2.64], R19 ;  /* 0x0000001302007986 */ /* 0x0005e8000c101906 */
[----:B------:R-:W3:Y:S04]  /*02a0*/  LDG.E R20, desc[UR6][R16.64] ;  /* 0x0000000610147981 */ /* 0x000ee8000c1e1900 */
[----:B------:R-:W3:Y:S02]  /*02b0*/  LDG.E R12, desc[UR6][R4.64+-0x8] ;  /* 0xfffff806040c7981 */ /* 0x000ee4000c1e1900 */
[----:B---3--:R-:W-:Y:S01]  /*02c0*/  FFMA R21, R20, R12, R19 ;  /* 0x0000000c14157223 */ /* 0x008fe20000000013 */
[----:B------:R-:W-:-:S04]  /*02d0*/  IMAD.WIDE R12, R10, 0x4, R16 ;  /* 0x000000040a0c7825 */ /* 0x000fc800078e0210 */
[----:B------:R3:W-:Y:S04]  /*02e0*/  STG.E desc[UR6][R2.64], R21 ;  /* 0x0000001502007986 */ /* 0x0007e8000c101906 */
[----:B------:R-:W4:Y:S04]  /*02f0*/  LDG.E R20, desc[UR6][R12.64] ;  /* 0x000000060c147981 */ /* 0x000f28000c1e1900 */
[----:B-1----:R-:W4:Y:S01]  /*0300*/  LDG.E R11, desc[UR6][R4.64+-0x4] ;  /* 0xfffffc06040b7981 */ /* 0x002f22000c1e1900 */
[----:B------:R-:W-:-:S04]  /*0310*/  IMAD.WIDE R14, R10, 0x4, R12 ;  /* 0x000000040a0e7825 */ /* 0x000fc800078e020c */
[----:B----4-:R-:W-:-:S05]  /*0320*/  FFMA R11, R20, R11, R21 ;  /* 0x0000000b140b7223 */ /* 0x010fca0000000015 */
        /* <DEDUP_REMOVED lines=11> */
[----:B------:R-:W3:Y:S04]  /*03e0*/  LDG.E R20, desc[UR6][R12.64] ;  /* 0x000000060c147981 */ /* 0x000ee8000c1e1900 */
[----:B-1----:R-:W3:Y:S01]  /*03f0*/  LDG.E R11, desc[UR6][R4.64+0x8] ;  /* 0x00000806040b7981 */ /* 0x002ee2000c1e1900 */
[----:B------:R-:W-:Y:S01]  /*0400*/  IMAD.WIDE R14, R10, 0x4, R12 ;  /* 0x000000040a0e7825 */ /* 0x000fe200078e020c */
[----:B------:R-:W-:-:S03]  /*0410*/  IADD3 R8, PT, PT, R8, 0x8, RZ ;  /* 0x0000000808087810 */ /* 0x000fc60007ffe0ff */
[----:B---3--:R-:W-:-:S05]  /*0420*/  FFMA R23, R20, R11, R21 ;  /* 0x0000000b14177223 */ /* 0x008fca0000000015 */
[----:B------:R2:W-:Y:S04]  /*0430*/  STG.E desc[UR6][R2.64], R23 ;  /* 0x0000001702007986 */ /* 0x0005e8000c101906 */
[----:B------:R-:W3:Y:S04]  /*0440*/  LDG.E R14, desc[UR6][R14.64] ;  /* 0x000000060e0e7981 */ /* 0x000ee8000c1e1900 */
[----:B------:R-:W3:Y:S01]  /*0450*/  LDG.E R11, desc[UR6][R4.64+0xc] ;  /* 0x00000c06040b7981 */ /* 0x000ee2000c1e1900 */
[----:B------:R-:W-:Y:S02]  /*0460*/  ISETP.NE.AND P1, PT, R8, RZ, PT ;  /* 0x000000ff0800720c */ /* 0x000fe40003f25270 */
[----:B------:R-:W-:-:S02]  /*0470*/  IADD3 R16, P2, PT, R4, 0x20, RZ ;  /* 0x0000002004107810 */ /* 0x000fc40007f5e0ff */
[----:B------:R-:W-:Y:S02]  /*0480*/  LEA R9, R10, R9, 0x3 ;  /* 0x000000090a097211 */ /* 0x000fe400078e18ff */
[----:B------:R-:W-:Y:S01]  /*0490*/  IADD3.X R17, PT, PT, RZ, R5, RZ, P2, !PT ;  /* 0x00000005ff117210 */ /* 0x000fe200017fe4ff */
[----:B---3--:R-:W-:-:S05]  /*04a0*/  FFMA R11, R14, R11, R23 ;  /* 0x0000000b0e0b7223 */ /* 0x008fca0000000017 */
[----:B------:R2:W-:Y:S01]  /*04b0*/  STG.E desc[UR6][R2.64], R11 ;  /* 0x0000000b02007986 */ /* 0x0005e2000c101906 */
[----:B------:R-:W-:Y:S05]  /*04c0*/  @P1 BRA `(.L_x_293) ;  /* 0xfffffffc00381947 */ /* 0x000fea000383ffff */
.L_x_292:
[----:B------:R-:W-:Y:S05]  /*04d0*/  @!P0 EXIT ;  /* 0x000000000000894d */ /* 0x000fea0003800000 */
[----:B------:R-:W-:Y:S02]  /*04e0*/  ISETP.GE.U32.AND P0, PT, R18, 0x4, PT ;  /* 0x000000041200780c */ /* 0x000fe40003f06070 */
[----:B------:R-:W-:-:S04]  /*04f0*/  LOP3.LUT R16, R0, 0x3, RZ, 0xc0, !PT ;  /* 0x0000000300107812 */ /* 0x000fc800078ec0ff */
[----:B------:R-:W-:-:S07]  /*0500*/  ISETP.NE.AND P1, PT, R16, RZ, PT ;  /* 0x000000ff1000720c */ /* 0x000fce0003f25270 */
[----:B------:R-:W-:Y:S06]  /*0510*/  @!P0 BRA `(.L_x_294) ;  /* 0x0000000000688947 */ /* 0x000fec0003800000 */
[----:B------:R-:W1:Y:S08]  /*0520*/  LDC R8, c[0x0][0x398] ;  /* 0x0000e600ff087b82 */ /* 0x000e700000000800 */
[----:B------:R-:W3:Y:S08]  /*0530*/  LDC.64 R4, c[0x0][0x388] ;  /* 0x0000e200ff047b82 */ /* 0x000ef00000000a00 */
[----:B------:R-:W4:Y:S01]  /*0540*/  LDC.64 R12, c[0x0][0x380] ;  /* 0x0000e000ff0c7b82 */ /* 0x000f220000000a00 */
[----:B-1----:R-:W-:-:S02]  /*0550*/  IMAD R9, R7, R8, R6 ;  /* 0x0000000807097224 */ /* 0x002fc400078e0206 */
[----:B---3--:R-:W-:-:S04]  /*0560*/  IMAD.WIDE.U32 R4, R7, 0x4, R4 ;  /* 0x0000000407047825 */ /* 0x008fc800078e0004 */
[----:B----4-:R-:W-:Y:S02]  /*0570*/  IMAD.WIDE R12, R9, 0x4, R12 ;  /* 0x00000004090c7825 */ /* 0x010fe400078e020c */
[----:B------:R-:W3:Y:S04]  /*0580*/  LDG.E R9, desc[UR6][R4.64] ;  /* 0x0000000604097981 */ /* 0x000ee8000c1e1900 */
[----:B------:R-:W3:Y:S02]  /*0590*/  LDG.E R10, desc[UR6][R12.64] ;  /* 0x000000060c0a7981 */ /* 0x000ee4000c1e1900 */
[----:B---3--:R-:W-:Y:S01]  /*05a0*/  FFMA R17, R10, R9, R11 ;  /* 0x000000090a117223 */ /* 0x008fe2000000000b */
[----:B--2---:R-:W-:-:S04]  /*05b0*/  IMAD.WIDE R10, R8, 0x4, R12 ;  /* 0x00000004080a7825 */ /* 0x004fc800078e020c */
[----:B------:R1:W-:Y:S04]  /*05c0*/  STG.E desc[UR6][R2.64], R17 ;  /* 0x0000001102007986 */ /* 0x0003e8000c101906 */
[----:B------:R-:W2:Y:S04]  /*05d0*/  LDG.E R14, desc[UR6][R10.64] ;  /* 0x000000060a0e7981 */ /* 0x000ea8000c1e1900 */
[----:B------:R-:W2:Y:S02]  /*05e0*/  LDG.E R9, desc[UR6][R4.64+0x4] ;  /* 0x0000040604097981 */ /* 0x000ea4000c1e1900 */
[----:B--2---:R-:W-:Y:S01]  /*05f0*/  FFMA R19, R14, R9, R17 ;  /* 0x000000090e137223 */ /* 0x004fe20000000011 */
[----:B------:R-:W-:-:S04]  /*0600*/  IMAD.WIDE R14, R8, 0x4, R10 ;  /* 0x00000004080e7825 */ /* 0x000fc800078e020a */
[----:B------:R1:W-:Y:S04]  /*0610*/  STG.E desc[UR6][R2.64], R19 ;  /* 0x0000001302007986 */ /* 0x0003e8000c101906 */
[----:B------:R-:W2:Y:S04]  /*0620*/  LDG.E R18, desc[UR6][R14.64] ;  /* 0x000000060e127981 */ /* 0x000ea8000c1e1900 */
[----:B------:R-:W2:Y:S02]  /*0630*/  LDG.E R9, desc[UR6][R4.64+0x8] ;  /* 0x0000080604097981 */ /* 0x000ea4000c1e1900 */
[----:B--2---:R-:W-:Y:S01]  /*0640*/  FFMA R13, R18, R9, R19 ;  /* 0x00000009120d7223 */ /* 0x004fe20000000013 */
[----:B------:R-:W-:-:S04]  /*0650*/  IMAD.WIDE R8, R8, 0x4, R14 ;  /* 0x0000000408087825 */ /* 0x000fc800078e020e */
[----:B------:R1:W-:Y:S04]  /*0660*/  STG.E desc[UR6][R2.64], R13 ;  /* 0x0000000d02007986 */ /* 0x0003e8000c101906 */
[----:B------:R-:W2:Y:S04]  /*0670*/  LDG.E R8, desc[UR6][R8.64] ;  /* 0x0000000608087981 */ /* 0x000ea8000c1e1900 */
[----:B------:R-:W2:Y:S01]  /*0680*/  LDG.E R11, desc[UR6][R4.64+0xc] ;  /* 0x00000c06040b7981 */ /* 0x000ea2000c1e1900 */
[----:B------:R-:W-:Y:S01]  /*0690*/  IADD3 R7, PT, PT, R7, 0x4, RZ ;  /* 0x0000000407077810 */ /* 0x000fe20007ffe0ff */
[----:B--2---:R-:W-:-:S05]  /*06a0*/  FFMA R11, R8, R11, R13 ;  /* 0x0000000b080b7223 */ /* 0x004fca000000000d */
[----:B------:R1:W-:Y:S02]  /*06b0*/  STG.E desc[UR6][R2.64], R11 ;  /* 0x0000000b02007986 */ /* 0x0003e4000c101906 */
.L_x_294:
[----:B------:R-:W-:Y:S05]  /*06c0*/  @!P1 EXIT ;  /* 0x000000000000994d */ /* 0x000fea0003800000 */
[----:B------:R-:W-:Y:S02]  /*06d0*/  ISETP.NE.AND P0, PT, R16, 0x1, PT ;  /* 0x000000011000780c */ /* 0x000fe40003f05270 */
[----:B------:R-:W-:-:S04]  /*06e0*/  LOP3.LUT R0, R0, 0x1, RZ, 0xc0, !PT ;  /* 0x0000000100007812 */ /* 0x000fc800078ec0ff */
[----:B------:R-:W-:-:S07]  /*06f0*/  ISETP.NE.U32.AND P1, PT, R0, 0x1, PT ;  /* 0x000000010000780c */ /* 0x000fce0003f25070 */
[----:B------:R-:W-:Y:S06]  /*0700*/  @!P0 BRA `(.L_x_295) ;  /* 0x0000000000408947 */ /* 0x000fec0003800000 */
[----:B-1----:R-:W1:Y:S08]  /*0710*/  LDC R13, c[0x0][0x398] ;  /* 0x0000e600ff0d7b82 */ /* 0x002e700000000800 */
[----:B------:R-:W3:Y:S08]  /*0720*/  LDC.64 R8, c[0x0][0x388] ;  /* 0x0000e200ff087b82 */ /* 0x000ef00000000a00 */
[----:B------:R-:W4:Y:S01]  /*0730*/  LDC.64 R4, c[0x0][0x380] ;  /* 0x0000e000ff047b82 */ /* 0x000f220000000a00 */
[----:B-1----:R-:W-:-:S02]  /*0740*/  IMAD R15, R7, R13, R6 ;  /* 0x0000000d070f7224 */ /* 0x002fc400078e0206 */
[----:B---3--:R-:W-:-:S05]  /*0750*/  IMAD.WIDE.U32 R8, R7, 0x4, R8 ;  /* 0x0000000407087825 */ /* 0x008fca00078e0008 */
[----:B------:R-:W3:Y:S01]  /*0760*/  LDG.E R10, desc[UR6][R8.64] ;  /* 0x00000006080a7981 */ /* 0x000ee2000c1e1900 */
[----:B----4-:R-:W-:-:S05]  /*0770*/  IMAD.WIDE R4, R15, 0x4, R4 ;  /* 0x000000040f047825 */ /* 0x010fca00078e0204 */
[----:B------:R-:W3:Y:S01]  /*0780*/  LDG.E R0, desc[UR6][R4.64] ;  /* 0x0000000604007981 */ /* 0x000ee2000c1e1900 */
[----:B------:R-:W-:-:S04]  /*0790*/  IMAD.WIDE R12, R13, 0x4, R4 ;  /* 0x000000040d0c7825 */ /* 0x000fc800078e0204 */
[----:B---3--:R-:W-:-:S05]  /*07a0*/  FFMA R15, R0, R10, R11 ;  /* 0x0000000a000f7223 */ /* 0x008fca000000000b */
[----:B------:R3:W-:Y:S04]  /*07b0*/  STG.E desc[UR6][R2.64], R15 ;  /* 0x0000000f02007986 */ /* 0x0007e8000c101906 */
[----:B------:R-:W4:Y:S04]  /*07c0*/  LDG.E R12, desc[UR6][R12.64] ;  /* 0x000000060c0c7981 */ /* 0x000f28000c1e1900 */
[----:B--2---:R-:W4:Y:S01]  /*07d0*/  LDG.E R11, desc[UR6][R8.64+0x4] ;  /* 0x00000406080b7981 */ /* 0x004f22000c1e1900 */
[----:B------:R-:W-:Y:S01]  /*07e0*/  IADD3 R7, PT, PT, R7, 0x2, RZ ;  /* 0x0000000207077810 */ /* 0x000fe20007ffe0ff */
[----:B----4-:R-:W-:-:S05]  /*07f0*/  FFMA R11, R12, R11, R15 ;  /* 0x0000000b0c0b7223 */ /* 0x010fca000000000f */
[----:B------:R3:W-:Y:S02]  /*0800*/  STG.E desc[UR6][R2.64], R11 ;  /* 0x0000000b02007986 */ /* 0x0007e4000c101906 */
.L_x_295:
[----:B------:R-:W-:Y:S05]  /*0810*/  @P1 EXIT ;  /* 0x000000000000194d */ /* 0x000fea0003800000 */
[----:B------:R-:W4:Y:S01]  /*0820*/  LDC.64 R8, c[0x0][0x388] ;  /* 0x0000e200ff087b82 */ /* 0x000f220000000a00 */
[----:B------:R-:W1:Y:S07]  /*0830*/  LDCU UR4, c[0x0][0x398] ;  /* 0x00007300ff0477ac */ /* 0x000e6e0008000800 */
[----:B------:R-:W5:Y:S01]  /*0840*/  LDC.64 R4, c[0x0][0x380] ;  /* 0x0000e000ff047b82 */ /* 0x000f620000000a00 */
[C---:B-1----:R-:W-:Y:S02]  /*0850*/  IMAD R13, R7.reuse, UR4, R6 ;  /* 0x00000004070d7c24 */ /* 0x042fe4000f8e0206 */
[----:B----4-:R-:W-:-:S06]  /*0860*/  IMAD.WIDE.U32 R6, R7, 0x4, R8 ;  /* 0x0000000407067825 */ /* 0x010fcc00078e0008 */
[----:B------:R-:W2:Y:S01]  /*0870*/  LDG.E R6, desc[UR6][R6.64] ;  /* 0x0000000606067981 */ /* 0x000ea2000c1e1900 */
[----:B-----5:R-:W-:-:S06]  /*0880*/  IMAD.WIDE R4, R13, 0x4, R4 ;  /* 0x000000040d047825 */ /* 0x020fcc00078e0204 */
[----:B------:R-:W2:Y:S02]  /*0890*/  LDG.E R4, desc[UR6][R4.64] ;  /* 0x0000000604047981 */ /* 0x000ea4000c1e1900 */
[----:B--23--:R-:W-:-:S05]  /*08a0*/  FFMA R11, R4, R6, R11 ;  /* 0x00000006040b7223 */ /* 0x00cfca000000000b */
[----:B------:R-:W-:Y:S01]  /*08b0*/  STG.E desc[UR6][R2.64], R11 ;  /* 0x0000000b02007986 */ /* 0x000fe2000c101906 */
[----:B------:R-:W-:Y:S05]  /*08c0*/  EXIT ;  /* 0x000000000000794d */ /* 0x000fea0003800000 */
.L_x_296:
        /* <DEDUP_REMOVED lines=11> */
.L_x_309:


//--------------------- .nv.shared._ZN3cub18CUB_300001_SM_10006detail6reduce28DeviceReduceSingleTileKernelINS2_10policy_hubIfyN4cuda3std3__44plusIfEEE10Policy1000EPfSC_iS9_ffNS7_10__identityEEEvT0_T1_T2_T3_T4_T6_ --------------------------
	.section	.nv.shared._ZN3cub18CUB_300001_SM_10006detail6reduce28DeviceReduceSingleTileKernelINS2_10policy_hubIfyN4cuda3std3__44plusIfEEE10Policy1000EPfSC_iS9_ffNS7_10__identityEEEvT0_T1_T2_T3_T4_T6_,"aw",@nobits
	.sectionflags	@""
	.align	128
.nv.shared._ZN3cub18CUB_300001_SM_10006detail6reduce28DeviceReduceSingleTileKernelINS2_10policy_hubIfyN4cuda3std3__44plusIfEEE10Policy1000EPfSC_iS9_ffNS7_10__identityEEEvT0_T1_T2_T3_T4_T6_:
	.zero		1152


//--------------------- .nv.shared.reserved.0     --------------------------
	.section	.nv.shared.reserved.0,"aw",@nobits
	.weak		__nv_reservedSMEM_offset_0_alias
	.size		__nv_reservedSMEM_offset_0_alias, 0, 64
	.other		__nv_reservedSMEM_offset_0_alias,@"STO_CUDA_RESERVED_SHARED STV_DEFAULT"
__nv_reservedSMEM_offset_0_alias:
	.zero		0
	.zero		64


//--------------------- .nv.global                --------------------------
	.section	.nv.global,"aw",@nobits
.nv.global:
	.type		_ZN34_INTERNAL_a99faf09_4_k_cu_d3323f0e6thrust24THRUST_300001_SM_1000_NS3seqE,@object
	.size		_ZN34_INTERNAL_a99faf09_4_k_cu_d3323f0e6thrust24THRUST_300001_SM_1000_NS3seqE,(_ZN34_INTERNAL_a99faf09_4_k_cu_d3323f0e4cuda3std3__48in_placeE - _ZN34_INTERNAL_a99faf09_4_k_cu_d3323f0e6thrust24THRUST_300001_SM_1000_NS3seqE)
_ZN34_INTERNAL_a99faf09_4_k_cu_d3323f0e6thrust24THRUST_300001_SM_1000_NS3seqE:
	.zero		1
	.type		_ZN34_INTERNAL_a99faf09_4_k_cu_d3323f0e4cuda3std3__48in_placeE,@object
	.size		_ZN34_INTERNAL_a99faf09_4_k_cu_d3323f0e4cuda3std3__48in_placeE,(_ZN34_INTERNAL_a99faf09_4_k_cu_d3323f0e4cuda3std6ranges3__45__cpo4sizeE - _ZN34_INTERNAL_a99faf09_4_k_cu_d3323f0e4cuda3std3__48in_placeE)
_ZN34_INTERNAL_a99faf09_4_k_cu_d3323f0e4cuda3std3__48in_placeE:
	.zero		1
	.type		_ZN34_INTERNAL_a99faf09_4_k_cu_d3323f0e4cuda3std6ranges3__45__cpo4sizeE,@object
	.size		_ZN34_INTERNAL_a99faf09_4_k_cu_d3323f0e4cuda3std6ranges3__45__cpo4sizeE,(_ZN34_INTERNAL_a99faf09_4_k_cu_d3323f0e6thrust24THRUST_300001_SM_1000_NS12placeholders2_3E - _ZN34_INTERNAL_a99faf09_4_k_cu_d3323f0e4cuda3std6ranges3__45__cpo4sizeE)
_ZN34_INTERNAL_a99faf09_4_k_cu_d3323f0e4cuda3std6ranges3__45__cpo4sizeE:
	.zero		1
	.type		_ZN34_INTERNAL_a99faf09_4_k_cu_d3323f0e6thrust24THRUST_300001_SM_1000_NS12placeholders2_3E,@object
	.size		_ZN34_INTERNAL_a99faf09_4_k_cu_d3323f0e6thrust24THRUST_300001_SM_1000_NS12placeholders2_3E,(_ZN34_INTERNAL_a99faf09_4_k_cu_d3323f0e4cuda3std3__45__cpo6cbeginE - _ZN34_INTERNAL_a99faf09_4_k_cu_d3323f0e6thrust24THRUST_300001_SM_1000_NS12placeholders2_3E)
_ZN34_INTERNAL_a99faf09_4_k_cu_d3323f0e6thrust24THRUST_300001_SM_1000_NS12placeholders2_3E:
	.zero		1
	.type		_ZN34_INTERNAL_a99faf09_4_k_cu_d3323f0e4cuda3std3__45__cpo6cbeginE,@object
	.size		_ZN34_INTERNAL_a99faf09_4_k_cu_d3323f0e4cuda3std3__45__cpo6cbeginE,(_ZN34_INTERNAL_a99faf09_4_k_cu_d3323f0e4cuda3std6ranges3__45__cpo6cbeginE - _ZN34_INTERNAL_a99faf09_4_k_cu_d3323f0e4cuda3std3__45__cpo6cbeginE)
_ZN34_INTERNAL_a99faf09_4_k_cu_d3323f0e4cuda3std3__45__cpo6cbeginE:
	.zero		1
	.type		_ZN34_INTERNAL_a99faf09_4_k_cu_d3323f0e4cuda3std6ranges3__45__cpo6cbeginE,@object
	.size		_ZN34_INTERNAL_a99faf09_4_k_cu_d3323f0e4cuda3std6ranges3__45__cpo6cbeginE,(_ZN34_INTERNAL_a99faf09_4_k_cu_d3323f0e6thrust24THRUST_300001_SM_1000_NS12placeholders2_7E - _ZN34_INTERNAL_a99faf09_4_k_cu_d3323f0e4cuda3std6ranges3__45__cpo6cbeginE)
_ZN34_INTERNAL_a99faf09_4_k_cu_d3323f0e4cuda3std6ranges3__45__cpo6cbeginE:
	.zero		1
	.type		_ZN34_INTERNAL_a99faf09_4_k_cu_d3323f0e6thrust24THRUST_300001_SM_1000_NS12placeholders2_7E,@object
	.size		_ZN34_INTERNAL_a99faf09_4_k_cu_d3323f0e6thrust24THRUST_300001_SM_1000_NS12placeholders2_7E,(_ZN34_INTERNAL_a99faf09_4_k_cu_d3323f0e4cuda3std3__45__cpo7crbeginE - _ZN34_INTERNAL_a99faf09_4_k_cu_d3323f0e6thrust24THRUST_300001_SM_1000_NS12placeholders2_7E)
_ZN34_INTERNAL_a99faf09_4_k_cu_d3323f0e6thrust24THRUST_300001_SM_1000_NS12placeholders2_7E:
	.zero		1
	.type		_ZN34_INTERNAL_a99faf09_4_k_cu_d3323f0e4cuda3std3__45__cpo7crbeginE,@object
	.size		_ZN34_INTERNAL_a99faf09_4_k_cu_d3323f0e4cuda3std3__45__cpo7crbeginE,(_ZN34_INTERNAL_a99faf09_4_k_cu_d3323f0e4cuda3std6ranges3__45__cpo4nextE - _ZN34_INTERNAL_a99faf09_4_k_cu_d3323f0e4cuda3std3__45__cpo7crbeginE)
_ZN34_INTERNAL_a99faf09_4_k_cu_d3323f0e4cuda3std3__45__cpo7crbeginE:
	.zero		1
	.type		_ZN34_INTERNAL_a99faf09_4_k_cu_d3323f0e4cuda3std6ranges3__45__cpo4nextE,@object
	.size		_ZN34_INTERNAL_a99faf09_4_k_cu_d3323f0e4cuda3std6ranges3__45__cpo4nextE,(_ZN34_INTERNAL_a99faf09_4_k_cu_d3323f0e4cuda3std6ranges3__45__cpo4swapE - _ZN34_INTERNAL_a99faf09_4_k_cu_d3323f0e4cuda3std6ranges3__45__cpo4nextE)
_ZN34_INTERNAL_a99faf09_4_k_cu_d3323f0e4cuda3std6ranges3__45__cpo4nextE:
	.zero		1
	.type		_ZN34_INTERNAL_a99faf09_4_k_cu_d3323f0e4cuda3std6ranges3__45__cpo4swapE,@object
	.size		_ZN34_INTERNAL_a99faf09_4_k_cu_d3323f0e4cuda3std6ranges3__45__cpo4swapE,(_ZN34_INTERNAL_a99faf09_4_k_cu_d3323f0e6thrust24THRUST_300001_SM_1000_NS8cuda_cub10par_nosyncE - _ZN34_INTERNAL_a99faf09_4_k_cu_d3323f0e4cuda3std6ranges3__45__cpo4swapE)
_ZN34_INTERNAL_a99faf09_4_k_cu_d3323f0e4cuda3std6ranges3__45__cpo4swapE:
	.zero		1
	.type		_ZN34_INTERNAL_a99faf09_4_k_cu_d3323f0e6thrust24THRUST_300001_SM_1000_NS8cuda_cub10par_nosyncE,@object
	.size		_ZN34_INTERNAL_a99faf09_4_k_cu_d3323f0e6thrust24THRUST_300001_SM_1000_NS8cuda_cub10par_nosyncE,(_ZN34_INTERNAL_a99faf09_4_k_cu_d3323f0e6thrust24THRUST_300001_SM_1000_NS12placeholders2_9E - _ZN34_INTERNAL_a99faf09_4_k_cu_d3323f0e6thrust24THRUST_300001_SM_1000_NS8cuda_cub10par_nosyncE)
_ZN34_INTERNAL_a99faf09_4_k_cu_d3323f0e6thrust24THRUST_300001_SM_1000_NS8cuda_cub10par_nosyncE:
	.zero		1
	.type		_ZN34_INTERNAL_a99faf09_4_k_cu_d3323f0e6thrust24THRUST_300001_SM_1000_NS12placeholders2_9E,@object
	.size		_ZN34_INTERNAL_a99faf09_4_k_cu_d3323f0e6thrust24THRUST_300001_SM_1000_NS12placeholders2_9E,(_ZN34_INTERNAL_a99faf09_4_k_cu_d3323f0e4cuda3std3__436_GLOBAL__N__a99faf09_4_k_cu_d3323f0e6ignoreE - _ZN34_INTERNAL_a99faf09_4_k_cu_d3323f0e6thrust24THRUST_300001_SM_1000_NS12placeholders2_9E)
_ZN34_INTERNAL_a99faf09_4_k_cu_d3323f0e6thrust24THRUST_300001_SM_1000_NS12placeholders2_9E:
	.zero		1
	.type		_ZN34_INTERNAL_a99faf09_4_k_cu_d3323f0e4cuda3std3__436_GLOBAL__N__a99faf09_4_k_cu_d3323f0e6ignoreE,@object
	.size		_ZN34_INTERNAL_a99faf09_4_k_cu_d3323f0e4cuda3std3__436_GLOBAL__N__a99faf09_4_k_cu_d3323f0e6ignoreE,(_ZN34_INTERNAL_a99faf09_4_k_cu_d3323f0e4cuda3std6ranges3__45__cpo4dataE - _ZN34_INTERNAL_a99faf09_4_k_cu_d3323f0e4cuda3std3__436_GLOBAL__N__a99faf09_4_k_cu_d3323f0e6ignoreE)
_ZN34_INTERNAL_a99faf09_4_k_cu_d3323f0e4cuda3std3__436_GLOBAL__N__a99faf09_4_k_cu_d3323f0e6ignoreE:
	.zero		1
	.type		_ZN34_INTERNAL_a99faf09_4_k_cu_d3323f0e4cuda3std6ranges3__45__cpo4dataE,@object
	.size		_ZN34_INTERNAL_a99faf09_4_k_cu_d3323f0e4cuda3std6ranges3__45__cpo4dataE,(_ZN34_INTERNAL_a99faf09_4_k_cu_d3323f0e6thrust24THRUST_300001_SM_1000_NS12placeholders2_1E - _ZN34_INTERNAL_a99faf09_4_k_cu_d3323f0e4cuda3std6ranges3__45__cpo4dataE)
_ZN34_INTERNAL_a99faf09_4_k_cu_d3323f0e4cuda3std6ranges3__45__cpo4dataE:
	.zero		1
	.type		_ZN34_INTERNAL_a99faf09_4_k_cu_d3323f0e6thrust24THRUST_300001_SM_1000_NS12placeholders2_1E,@object
	.size		_ZN34_INTERNAL_a99faf09_4_k_cu_d3323f0e6thrust24THRUST_300001_SM_1000_NS12placeholders2_1E,(_ZN34_INTERNAL_a99faf09_4_k_cu_d3323f0e4cuda3std3__45__cpo5beginE - _ZN34_INTERNAL_a99faf09_4_k_cu_d3323f0e6thrust24THRUST_300001_SM_1000_NS12placeholders2_1E)
_ZN34_INTERNAL_a99faf09_4_k_cu_d3323f0e6thrust24THRUST_300001_SM_1000_NS12placeholders2_1E:
	.zero		1
	.type		_ZN34_INTERNAL_a99faf09_4_k_cu_d3323f0e4cuda3std3__45__cpo5beginE,@object
	.size		_ZN34_INTERNAL_a99faf09_4_k_cu_d3323f0e4cuda3std3__45__cpo5beginE,(_ZN34_INTERNAL_a99faf09_4_k_cu_d3323f0e4cuda3std6ranges3__45__cpo5beginE - _ZN34_INTERNAL_a99faf09_4_k_cu_d3323f0e4cuda3std3__45__cpo5beginE)
_ZN34_INTERNAL_a99faf09_4_k_cu_d3323f0e4cuda3std3__45__cpo5beginE:
	.zero		1
	.type		_ZN34_INTERNAL_a99faf09_4_k_cu_d3323f0e4cuda3std6ranges3__45__cpo5beginE,@object
	.size		_ZN34_INTERNAL_a99faf09_4_k_cu_d3323f0e4cuda3std6ranges3__45__cpo5beginE,(_ZN34_INTERNAL_a99faf09_4_k_cu_d3323f0e6thrust24THRUST_300001_SM_1000_NS12placeholders2_5E - _ZN34_INTERNAL_a99faf09_4_k_cu_d3323f0e4cuda3std6ranges3__45__cpo5beginE)
_ZN34_INTERNAL_a99faf09_4_k_cu_d3323f0e4cuda3std6ranges3__45__cpo5beginE:
	.zero		1
	.type		_ZN34_INTERNAL_a99faf09_4_k_cu_d3323f0e6thrust24THRUST_300001_SM_1000_NS12placeholders2_5E,@object
	.size		_ZN34_INTERNAL_a99faf09_4_k_cu_d3323f0e6thrust24THRUST_300001_SM_1000_NS12placeholders2_5E,(_ZN34_INTERNAL_a99faf09_4_k_cu_d3323f0e4cuda3std3__45__cpo6rbeginE - _ZN34_INTERNAL_a99faf09_4_k_cu_d3323f0e6thrust24THRUST_300001_SM_1000_NS12placeholders2_5E)
_ZN34_INTERNAL_a99faf09_4_k_cu_d3323f0e6thrust24THRUST_300001_SM_1000_NS12placeholders2_5E:
	.zero		1
	.type		_ZN34_INTERNAL_a99faf09_4_k_cu_d3323f0e4cuda3std3__45__cpo6rbeginE,@object
	.size		_ZN34_INTERNAL_a99faf09_4_k_cu_d3323f0e4cuda3std3__45__cpo6rbeginE,(_ZN34_INTERNAL_a99faf09_4_k_cu_d3323f0e4cuda3std6ranges3__45__cpo7advanceE - _ZN34_INTERNAL_a99faf09_4_k_cu_d3323f0e4cuda3std3__45__cpo6rbeginE)
_ZN34_INTERNAL_a99faf09_4_k_cu_d3323f0e4cuda3std3__45__cpo6rbeginE:
	.zero		1
	.type		_ZN34_INTERNAL_a99faf09_4_k_cu_d3323f0e4cuda3std6ranges3__45__cpo7advanceE,@object
	.size		_ZN34_INTERNAL_a99faf09_4_k_cu_d3323f0e4cuda3std6ranges3__45__cpo7advanceE,(_ZN34_INTERNAL_a99faf09_4_k_cu_d3323f0e4cuda3std3__47nulloptE - _ZN34_INTERNAL_a99faf09_4_k_cu_d3323f0e4cuda3std6ranges3__45__cpo7advanceE)
_ZN34_INTERNAL_a99faf09_4_k_cu_d3323f0e4cuda3std6ranges3__45__cpo7advanceE:
	.zero		1
	.type		_ZN34_INTERNAL_a99faf09_4_k_cu_d3323f0e4cuda3std3__47nulloptE,@object
	.size		_ZN34_INTERNAL_a99faf09_4_k_cu_d3323f0e4cuda3std3__47nulloptE,(_ZN34_INTERNAL_a99faf09_4_k_cu_d3323f0e4cuda3std6ranges3__45__cpo8distanceE - _ZN34_INTERNAL_a99faf09_4_k_cu_d3323f0e4cuda3std3__47nulloptE)
_ZN34_INTERNAL_a99faf09_4_k_cu_d3323f0e4cuda3std3__47nulloptE:
	.zero		1
	.type		_ZN34_INTERNAL_a99faf09_4_k_cu_d3323f0e4cuda3std6ranges3__45__cpo8distanceE,@object
	.size		_ZN34_INTERNAL_a99faf09_4_k_cu_d3323f0e4cuda3std6ranges3__45__cpo8distanceE,(_ZN34_INTERNAL_a99faf09_4_k_cu_d3323f0e6thrust24THRUST_300001_SM_1000_NS12placeholders3_10E - _ZN34_INTERNAL_a99faf09_4_k_cu_d3323f0e4cuda3std6ranges3__45__cpo8distanceE)
_ZN34_INTERNAL_a99faf09_4_k_cu_d3323f0e4cuda3std6ranges3__45__cpo8distanceE:
	.zero		1
	.type		_ZN34_INTERNAL_a99faf09_4_k_cu_d3323f0e6thrust24THRUST_300001_SM_1000_NS12placeholders3_10E,@object
	.size		_ZN34_INTERNAL_a99faf09_4_k_cu_d3323f0e6thrust24THRUST_300001_SM_1000_NS12placeholders3_10E,(_ZN34_INTERNAL_a99faf09_4_k_cu_d3323f0e4cuda3std3__419piecewise_constructE - _ZN34_INTERNAL_a99faf09_4_k_cu_d3323f0e6thrust24THRUST_300001_SM_1000_NS12placeholders3_10E)
_ZN34_INTERNAL_a99faf09_4_k_cu_d3323f0e6thrust24THRUST_300001_SM_1000_NS12placeholders3_10E:
	.zero		1
	.type		_ZN34_INTERNAL_a99faf09_4_k_cu_d3323f0e4cuda3std3__419piecewise_constructE,@object
	.size		_ZN34_INTERNAL_a99faf09_4_k_cu_d3323f0e4cuda3std3__419piecewise_constructE,(_ZN34_INTERNAL_a99faf09_4_k_cu_d3323f0e4cuda3std6ranges3__45__cpo5cdataE - _ZN34_INTERNAL_a99faf09_4_k_cu_d3323f0e4cuda3std3__419piecewise_constructE)
_ZN34_INTERNAL_a99faf09_4_k_cu_d3323f0e4cuda3std3__419piecewise_constructE:
	.zero		1
	.type		_ZN34_INTERNAL_a99faf09_4_k_cu_d3323f0e4cuda3std6ranges3__45__cpo5cdataE,@object
	.size		_ZN34_INTERNAL_a99faf09_4_k_cu_d3323f0e4cuda3std6ranges3__45__cpo5cdataE,(_ZN34_INTERNAL_a99faf09_4_k_cu_d3323f0e6thrust24THRUST_300001_SM_1000_NS12placeholders2_2E - _ZN34_INTERNAL_a99faf09_4_k_cu_d3323f0e4cuda3std6ranges3__45__cpo5cdataE)
_ZN34_INTERNAL_a99faf09_4_k_cu_d3323f0e4cuda3std6ranges3__45__cpo5cdataE:
	.zero		1
	.type		_ZN34_INTERNAL_a99faf09_4_k_cu_d3323f0e6thrust24THRUST_300001_SM_1000_NS12placeholders2_2E,@object
	.size		_ZN34_INTERNAL_a99faf09_4_k_cu_d3323f0e6thrust24THRUST_300001_SM_1000_NS12placeholders2_2E,(_ZN34_INTERNAL_a99faf09_4_k_cu_d3323f0e4cuda3std3__45__cpo3endE - _ZN34_INTERNAL_a99faf09_4_k_cu_d3323f0e6thrust24THRUST_300001_SM_1000_NS12placeholders2_2E)
_ZN34_INTERNAL_a99faf09_4_k_cu_d3323f0e6thrust24THRUST_300001_SM_1000_NS12placeholders2_2E:
	.zero		1
	.type		_ZN34_INTERNAL_a99faf09_4_k_cu_d3323f0e4cuda3std3__45__cpo3endE,@object
	.size		_ZN34_INTERNAL_a99faf09_4_k_cu_d3323f0e4cuda3std3__45__cpo3endE,(_ZN34_INTERNAL_a99faf09_4_k_cu_d3323f0e4cuda3std6ranges3__45__cpo3endE - _ZN34_INTERNAL_a99faf09_4_k_cu_d3323f0e4cuda3std3__45__cpo3endE)
_ZN34_INTERNAL_a99faf09_4_k_cu_d3323f0e4cuda3std3__45__cpo3endE:
	.zero		1
	.type		_ZN34_INTERNAL_a99faf09_4_k_cu_d3323f0e4cuda3std6ranges3__45__cpo3endE,@object
	.size		_ZN34_INTERNAL_a99faf09_4_k_cu_d3323f0e4cuda3std6ranges3__45__cpo3endE,(_ZN34_INTERNAL_a99faf09_4_k_cu_d3323f0e6thrust24THRUST_300001_SM_1000_NS12placeholders2_6E - _ZN34_INTERNAL_a99faf09_4_k_cu_d3323f0e4cuda3std6ranges3__45__cpo3endE)
_ZN34_INTERNAL_a99faf09_4_k_cu_d3323f0e4cuda3std6ranges3__45__cpo3endE:
	.zero		1
	.type		_ZN34_INTERNAL_a99faf09_4_k_cu_d3323f0e6thrust24THRUST_300001_SM_1000_NS12placeholders2_6E,@object
	.size		_ZN34_INTERNAL_a99faf09_4_k_cu_d3323f0e6thrust24THRUST_300001_SM_1000_NS12placeholders2_6E,(_ZN34_INTERNAL_a99faf09_4_k_cu_d3323f0e4cuda3std3__45__cpo4rendE - _ZN34_INTERNAL_a99faf09_4_k_cu_d3323f0e6thrust24THRUST_300001_SM_1000_NS12placeholders2_6E)
_ZN34_INTERNAL_a99faf09_4_k_cu_d3323f0e6thrust24THRUST_300001_SM_1000_NS12placeholders2_6E:
	.zero		1
	.type		_ZN34_INTERNAL_a99faf09_4_k_cu_d3323f0e4cuda3std3__45__cpo4rendE,@object
	.size		_ZN34_INTERNAL_a99faf09_4_k_cu_d3323f0e4cuda3std3__45__cpo4rendE,(_ZN34_INTERNAL_a99faf09_4_k_cu_d3323f0e4cuda3std6ranges3__45__cpo9iter_swapE - _ZN34_INTERNAL_a99faf09_4_k_cu_d3323f0e4cuda3std3__45__cpo4rendE)
_ZN34_INTERNAL_a99faf09_4_k_cu_d3323f0e4cuda3std3__45__cpo4rendE:
	.zero		1
	.type		_ZN34_INTERNAL_a99faf09_4_k_cu_d3323f0e4cuda3std6ranges3__45__cpo9iter_swapE,@object
	.size		_ZN34_INTERNAL_a99faf09_4_k_cu_d3323f0e4cuda3std6ranges3__45__cpo9iter_swapE,(_ZN34_INTERNAL_a99faf09_4_k_cu_d3323f0e4cuda3std3__48unexpectE - _ZN34_INTERNAL_a99faf09_4_k_cu_d3323f0e4cuda3std6ranges3__45__cpo9iter_swapE)
_ZN34_INTERNAL_a99faf09_4_k_cu_d3323f0e4cuda3std6ranges3__45__cpo9iter_swapE:
	.zero		1
	.type		_ZN34_INTERNAL_a99faf09_4_k_cu_d3323f0e4cuda3std3__48unexpectE,@object
	.size		_ZN34_INTERNAL_a99faf09_4_k_cu_d3323f0e4cuda3std3__48unexpectE,(_ZN34_INTERNAL_a99faf09_4_k_cu_d3323f0e6thrust24THRUST_300001_SM_1000_NS8cuda_cub3parE - _ZN34_INTERNAL_a99faf09_4_k_cu_d3323f0e4cuda3std3__48unexpectE)
_ZN34_INTERNAL_a99faf09_4_k_cu_d3323f0e4cuda3std3__48unexpectE:
	.zero		1
	.type		_ZN34_INTERNAL_a99faf09_4_k_cu_d3323f0e6thrust24THRUST_300001_SM_1000_NS8cuda_cub3parE,@object
	.size		_ZN34_INTERNAL_a99faf09_4_k_cu_d3323f0e6thrust24THRUST_300001_SM_1000_NS8cuda_cub3parE,(_ZN34_INTERNAL_a99faf09_4_k_cu_d3323f0e6thrust24THRUST_300001_SM_1000_NS12placeholders2_4E - _ZN34_INTERNAL_a99faf09_4_k_cu_d3323f0e6thrust24THRUST_300001_SM_1000_NS8cuda_cub3parE)
_ZN34_INTERNAL_a99faf09_4_k_cu_d3323f0e6thrust24THRUST_300001_SM_1000_NS8cuda_cub3parE:
	.zero		1
	.type		_ZN34_INTERNAL_a99faf09_4_k_cu_d3323f0e6thrust24THRUST_300001_SM_1000_NS12placeholders2_4E,@object
	.size		_ZN34_INTERNAL_a99faf09_4_k_cu_d3323f0e6thrust24THRUST_300001_SM_1000_NS12placeholders2_4E,(_ZN34_INTERNAL_a99faf09_4_k_cu_d3323f0e4cuda3std3__45__cpo4cendE - _ZN34_INTERNAL_a99faf09_4_k_cu_d3323f0e6thrust24THRUST_300001_SM_1000_NS12placeholders2_4E)
_ZN34_INTERNAL_a99faf09_4_k_cu_d3323f0e6thrust24THRUST_300001_SM_1000_NS12placeholders2_4E:
	.zero		1
	.type		_ZN34_INTERNAL_a99faf09_4_k_cu_d3323f0e4cuda3std3__45__cpo4cendE,@object
	.size		_ZN34_INTERNAL_a99faf09_4_k_cu_d3323f0e4cuda3std3__45__cpo4cendE,(_ZN34_INTERNAL_a99faf09_4_k_cu_d3323f0e4cuda3std6ranges3__45__cpo4cendE - _ZN34_INTERNAL_a99faf09_4_k_cu_d3323f0e4cuda3std3__45__cpo4cendE)
_ZN34_INTERNAL_a99faf09_4_k_cu_d3323f0e4cuda3std3__45__cpo4cendE:
	.zero		1
	.type		_ZN34_INTERNAL_a99faf09_4_k_cu_d3323f0e4cuda3std6ranges3__45__cpo4cendE,@object
	.size		_ZN34_INTERNAL_a99faf09_4_k_cu_d3323f0e4cuda3std6ranges3__45__cpo4cendE,(_ZN34_INTERNAL_a99faf09_4_k_cu_d3323f0e4cuda3std3__420unreachable_sentinelE - _ZN34_INTERNAL_a99faf09_4_k_cu_d3323f0e4cuda3std6ranges3__45__cpo4cendE)
_ZN34_INTERNAL_a99faf09_4_k_cu_d3323f0e4cuda3std6ranges3__45__cpo4cendE:
	.zero		1
	.type		_ZN34_INTERNAL_a99faf09_4_k_cu_d3323f0e4cuda3std3__420unreachable_sentinelE,@object
	.size		_ZN34_INTERNAL_a99faf09_4_k_cu_d3323f0e4cuda3std3__420unreachable_sentinelE,(_ZN34_INTERNAL_a99faf09_4_k_cu_d3323f0e4cuda3std6ranges3__45__cpo5ssizeE - _ZN34_INTERNAL_a99faf09_4_k_cu_d3323f0e4cuda3std3__420unreachable_sentinelE)
_ZN34_INTERNAL_a99faf09_4_k_cu_d3323f0e4cuda3std3__420unreachable_sentinelE:
	.zero		1
	.type		_ZN34_INTERNAL_a99faf09_4_k_cu_d3323f0e4cuda3std6ranges3__45__cpo5ssizeE,@object
	.size		_ZN34_INTERNAL_a99faf09_4_k_cu_d3323f0e4cuda3std6ranges3__45__cpo5ssizeE,(_ZN34_INTERNAL_a99faf09_4_k_cu_d3323f0e6thrust24THRUST_300001_SM_1000_NS12placeholders2_8E - _ZN34_INTERNAL_a99faf09_4_k_cu_d3323f0e4cuda3std6ranges3__45__cpo5ssizeE)
_ZN34_INTERNAL_a99faf09_4_k_cu_d3323f0e4cuda3std6ranges3__45__cpo5ssizeE:
	.zero		1
	.type		_ZN34_INTERNAL_a99faf09_4_k_cu_d3323f0e6thrust24THRUST_300001_SM_1000_NS12placeholders2_8E,@object
	.size		_ZN34_INTERNAL_a99faf09_4_k_cu_d3323f0e6thrust24THRUST_300001_SM_1000_NS12placeholders2_8E,(_ZN34_INTERNAL_a99faf09_4_k_cu_d3323f0e4cuda3std3__45__cpo5crendE - _ZN34_INTERNAL_a99faf09_4_k_cu_d3323f0e6thrust24THRUST_300001_SM_1000_NS12placeholders2_8E)
_ZN34_INTERNAL_a99faf09_4_k_cu_d3323f0e6thrust24THRUST_300001_SM_1000_NS12placeholders2_8E:
	.zero		1
	.type		_ZN34_INTERNAL_a99faf09_4_k_cu_d3323f0e4cuda3std3__45__cpo5crendE,@object
	.size		_ZN34_INTERNAL_a99faf09_4_k_cu_d3323f0e4cuda3std3__45__cpo5crendE,(_ZN34_INTERNAL_a99faf09_4_k_cu_d3323f0e4cuda3std6ranges3__45__cpo4prevE - _ZN34_INTERNAL_a99faf09_4_k_cu_d3323f0e4cuda3std3__45__cpo5crendE)
_ZN34_INTERNAL_a99faf09_4_k_cu_d3323f0e4cuda3std3__45__cpo5crendE:
	.zero		1
	.type		_ZN34_INTERNAL_a99faf09_4_k_cu_d3323f0e4cuda3std6ranges3__45__cpo4prevE,@object
	.size		_ZN34_INTERNAL_a99faf09_4_k_cu_d3323f0e4cuda3std6ranges3__45__cpo4prevE,(_ZN34_INTERNAL_a99faf09_4_k_cu_d3323f0e4cuda3std6ranges3__45__cpo9iter_moveE - _ZN34_INTERNAL_a99faf09_4_k_cu_d3323f0e4cuda3std6ranges3__45__cpo4prevE)
_ZN34_INTERNAL_a99faf09_4_k_cu_d3323f0e4cuda3std6ranges3__45__cpo4prevE:
	.zero		1
	.type		_ZN34_INTERNAL_a99faf09_4_k_cu_d3323f0e4cuda3std6ranges3__45__cpo9iter_moveE,@object
	.size		_ZN34_INTERNAL_a99faf09_4_k_cu_d3323f0e4cuda3std6ranges3__45__cpo9iter_moveE,(_ZN34_INTERNAL_a99faf09_4_k_cu_d3323f0e6thrust24THRUST_300001_SM_1000_NS6system6detail10sequential3seqE - _ZN34_INTERNAL_a99faf09_4_k_cu_d3323f0e4cuda3std6ranges3__45__cpo9iter_moveE)
_ZN34_INTERNAL_a99faf09_4_k_cu_d3323f0e4cuda3std6ranges3__45__cpo9iter_moveE:
	.zero		1
	.type		_ZN34_INTERNAL_a99faf09_4_k_cu_d3323f0e6thrust24THRUST_300001_SM_1000_NS6system6detail10sequential3seqE,@object
	.size		_ZN34_INTERNAL_a99faf09_4_k_cu_d3323f0e6thrust24THRUST_300001_SM_1000_NS6system6detail10sequential3seqE,(.L_31 - _ZN34_INTERNAL_a99faf09_4_k_cu_d3323f0e6thrust24THRUST_300001_SM_1000_NS6system6detail10sequential3seqE)
_ZN34_INTERNAL_a99faf09_4_k_cu_d3323f0e6thrust24THRUST_300001_SM_1000_NS6system6detail10sequential3seqE:
	.zero		1
.L_31:


//--------------------- .nv.shared._ZN3cub18CUB_300001_SM_10006detail6reduce18DeviceReduceKernelINS2_10policy_hubIfyN4cuda3std3__44plusIfEEE10Policy1000EN6thrust24THRUST_300001_SM_1000_NS6detail15normal_iteratorINSD_10device_ptrIfEEEEyS9_fNS7_10__identityEEEvT0_PT3_T1_NS0_13GridEvenShareISN_EET2_T4_ --------------------------
	.section	.nv.shared._ZN3cub18CUB_300001_SM_10006detail6reduce18DeviceReduceKernelINS2_10policy_hubIfyN4cuda3std3__44plusIfEEE10Policy1000EN6thrust24THRUST_300001_SM_1000_NS6detail15normal_iteratorINSD_10device_ptrIfEEEEyS9_fNS7_10__identityEEEvT0_PT3_T1_NS0_13GridEvenShareISN_EET2_T4_,"aw",@nobits
	.sectionflags	@""
	.align	128
.nv.shared._ZN3cub18CUB_300001_SM_10006detail6reduce18DeviceReduceKernelINS2_10policy_hubIfyN4cuda3std3__44plusIfEEE10Policy1000EN6thrust24THRUST_300001_SM_1000_NS6detail15normal_iteratorINSD_10device_ptrIfEEEEyS9_fNS7_10__identityEEEvT0_PT3_T1_NS0_13GridEvenShareISN_EET2_T4_:
	.zero		1152


//--------------------- .nv.shared._ZN3cub18CUB_300001_SM_10006detail6reduce28DeviceReduceSingleTileKernelINS2_10policy_hubIfyN4cuda3std3__44plusIfEEE10Policy1000EN6thrust24THRUST_300001_SM_1000_NS6detail15normal_iteratorINSD_10device_ptrIfEEEEPfyS9_ffNS7_10__identityEEEvT0_T1_T2_T3_T4_T6_ --------------------------
	.section	.nv.shared._ZN3cub18CUB_300001_SM_10006detail6reduce28DeviceReduceSingleTileKernelINS2_10policy_hubIfyN4cuda3std3__44plusIfEEE10Policy1000EN6thrust24THRUST_300001_SM_1000_NS6detail15normal_iteratorINSD_10device_ptrIfEEEEPfyS9_ffNS7_10__identityEEEvT0_T1_T2_T3_T4_T6_,"aw",@nobits
	.sectionflags	@""
	.align	128
.nv.shared._ZN3cub18CUB_300001_SM_10006detail6reduce28DeviceReduceSingleTileKernelINS2_10policy_hubIfyN4cuda3std3__44plusIfEEE10Policy1000EN6thrust24THRUST_300001_SM_1000_NS6detail15normal_iteratorINSD_10device_ptrIfEEEEPfyS9_ffNS7_10__identityEEEvT0_T1_T2_T3_T4_T6_:
	.zero		1152


//--------------------- .nv.shared._ZN3cub18CUB_300001_SM_10006detail6reduce28DeviceReduceSingleTileKernelINS2_10policy_hubIfjN4cuda3std3__44plusIfEEE10Policy1000EPfSC_iS9_ffNS7_10__identityEEEvT0_T1_T2_T3_T4_T6_ --------------------------
	.section	.nv.shared._ZN3cub18CUB_300001_SM_10006detail6reduce28DeviceReduceSingleTileKernelINS2_10policy_hubIfjN4cuda3std3__44plusIfEEE10Policy1000EPfSC_iS9_ffNS7_10__identityEEEvT0_T1_T2_T3_T4_T6_,"aw",@nobits
	.sectionflags	@""
	.align	128
.nv.shared._ZN3cub18CUB_300001_SM_10006detail6reduce28DeviceReduceSingleTileKernelINS2_10policy_hubIfjN4cuda3std3__44plusIfEEE10Policy1000EPfSC_iS9_ffNS7_10__identityEEEvT0_T1_T2_T3_T4_T6_:
	.zero		1152


//--------------------- .nv.shared._ZN3cub18CUB_300001_SM_10006detail6reduce18DeviceReduceKernelINS2_10policy_hubIfjN4cuda3std3__44plusIfEEE10Policy1000EN6thrust24THRUST_300001_SM_1000_NS6detail15normal_iteratorINSD_10device_ptrIfEEEEjS9_fNS7_10__identityEEEvT0_PT3_T1_NS0_13GridEvenShareISN_EET2_T4_ --------------------------
	.section	.nv.shared._ZN3cub18CUB_300001_SM_10006detail6reduce18DeviceReduceKernelINS2_10policy_hubIfjN4cuda3std3__44plusIfEEE10Policy1000EN6thrust24THRUST_300001_SM_1000_NS6detail15normal_iteratorINSD_10device_ptrIfEEEEjS9_fNS7_10__identityEEEvT0_PT3_T1_NS0_13GridEvenShareISN_EET2_T4_,"aw",@nobits
	.sectionflags	@""
	.align	128
.nv.shared._ZN3cub18CUB_300001_SM_10006detail6reduce18DeviceReduceKernelINS2_10policy_hubIfjN4cuda3std3__44plusIfEEE10Policy1000EN6thrust24THRUST_300001_SM_1000_NS6detail15normal_iteratorINSD_10device_ptrIfEEEEjS9_fNS7_10__identityEEEvT0_PT3_T1_NS0_13GridEvenShareISN_EET2_T4_:
	.zero		1152


//--------------------- .nv.shared._ZN3cub18CUB_300001_SM_10006detail6reduce28DeviceReduceSingleTileKernelINS2_10policy_hubIfjN4cuda3std3__44plusIfEEE10Policy1000EN6thrust24THRUST_300001_SM_1000_NS6detail15normal_iteratorINSD_10device_ptrIfEEEEPfjS9_ffNS7_10__identityEEEvT0_T1_T2_T3_T4_T6_ --------------------------
	.section	.nv.shared._ZN3cub18CUB_300001_SM_10006detail6reduce28DeviceReduceSingleTileKernelINS2_10policy_hubIfjN4cuda3std3__44plusIfEEE10Policy1000EN6thrust24THRUST_300001_SM_1000_NS6detail15normal_iteratorINSD_10device_ptrIfEEEEPfjS9_ffNS7_10__identityEEEvT0_T1_T2_T3_T4_T6_,"aw",@nobits
	.sectionflags	@""
	.align	128
.nv.shared._ZN3cub18CUB_300001_SM_10006detail6reduce28DeviceReduceSingleTileKernelINS2_10policy_hubIfjN4cuda3std3__44plusIfEEE10Policy1000EN6thrust24THRUST_300001_SM_1000_NS6detail15normal_iteratorINSD_10device_ptrIfEEEEPfjS9_ffNS7_10__identityEEEvT0_T1_T2_T3_T4_T6_:
	.zero		1152


//--------------------- .nv.shared._ZN3cub18CUB_300001_SM_10006detail9transform16transform_kernelINS2_10policy_hubILb0EN4cuda3std3__45tupleIJN6thrust24THRUST_300001_SM_1000_NS6detail15normal_iteratorINSA_10device_ptrIfEEEESF_EEEE10policy1000ElNS7_10multipliesIfEESF_JPfSL_EEEvT0_iT1_T2_DpNS2_10kernel_argIT3_EE --------------------------
	.section	.nv.shared._ZN3cub18CUB_300001_SM_10006detail9transform16transform_kernelINS2_10policy_hubILb0EN4cuda3std3__45tupleIJN6thrust24THRUST_300001_SM_1000_NS6detail15normal_iteratorINSA_10device_ptrIfEEEESF_EEEE10policy1000ElNS7_10multipliesIfEESF_JPfSL_EEEvT0_iT1_T2_DpNS2_10kernel_argIT3_EE,"aw",@nobits
	.sectionflags	@""
	.align	128
.nv.shared._ZN3cub18CUB_300001_SM_10006detail9transform16transform_kernelINS2_10policy_hubILb0EN4cuda3std3__45tupleIJN6thrust24THRUST_300001_SM_1000_NS6detail15normal_iteratorINSA_10device_ptrIfEEEESF_EEEE10policy1000ElNS7_10multipliesIfEESF_JPfSL_EEEvT0_iT1_T2_DpNS2_10kernel_argIT3_EE:
	.zero		1152


//--------------------- .nv.shared._ZN3cub18CUB_300001_SM_10006detail9transform16transform_kernelINS2_10policy_hubILb0EN4cuda3std3__45tupleIJN6thrust24THRUST_300001_SM_1000_NS6detail15normal_iteratorINSA_10device_ptrIfEEEESF_EEEE10policy1000EiNS7_10multipliesIfEESF_JPfSL_EEEvT0_iT1_T2_DpNS2_10kernel_argIT3_EE --------------------------
	.section	.nv.shared._ZN3cub18CUB_300001_SM_10006detail9transform16transform_kernelINS2_10policy_hubILb0EN4cuda3std3__45tupleIJN6thrust24THRUST_300001_SM_1000_NS6detail15normal_iteratorINSA_10device_ptrIfEEEESF_EEEE10policy1000EiNS7_10multipliesIfEESF_JPfSL_EEEvT0_iT1_T2_DpNS2_10kernel_argIT3_EE,"aw",@nobits
	.sectionflags	@""
	.align	128
.nv.shared._ZN3cub18CUB_300001_SM_10006detail9transform16transform_kernelINS2_10policy_hubILb0EN4cuda3std3__45tupleIJN6thrust24THRUST_300001_SM_1000_NS6detail15normal_iteratorINSA_10device_ptrIfEEEESF_EEEE10policy1000EiNS7_10multipliesIfEESF_JPfSL_EEEvT0_iT1_T2_DpNS2_10kernel_argIT3_EE:
	.zero		1152


//--------------------- .nv.shared._ZN3cub18CUB_300001_SM_10006detail8for_each13static_kernelINS2_12policy_hub_t12policy_500_tEmN6thrust24THRUST_300001_SM_1000_NS8cuda_cub20__uninitialized_fill7functorINS7_10device_ptrIfEEfEEEEvT0_T1_ --------------------------
	.section	.nv.shared._ZN3cub18CUB_300001_SM_10006detail8for_each13static_kernelINS2_12policy_hub_t12policy_500_tEmN6thrust24THRUST_300001_SM_1000_NS8cuda_cub20__uninitialized_fill7functorINS7_10device_ptrIfEEfEEEEvT0_T1_,"aw",@nobits
	.sectionflags	@""
	.align	128
	.zero		1024


//--------------------- .nv.shared._ZN3cub18CUB_300001_SM_10006detail11EmptyKernelIvEEvv --------------------------
	.section	.nv.shared._ZN3cub18CUB_300001_SM_10006detail11EmptyKernelIvEEvv,"aw",@nobits
	.sectionflags	@""
	.align	128
	.zero		1024


//--------------------- .nv.shared._Z4multPfS_S_ii --------------------------
	.section	.nv.shared._Z4multPfS_S_ii,"aw",@nobits
	.sectionflags	@""
	.align	128
	.zero		1024


//--------------------- .nv.constant0._ZN3cub18CUB_300001_SM_10006detail6reduce28DeviceReduceSingleTileKernelINS2_10policy_hubIfyN4cuda3std3__44plusIfEEE10Policy1000EPfSC_iS9_ffNS7_10__identityEEEvT0_T1_T2_T3_T4_T6_ --------------------------
	.section	.nv.constant0._ZN3cub18CUB_300001_SM_10006detail6reduce28DeviceReduceSingleTileKernelINS2_10policy_hubIfyN4cuda3std3__44plusIfEEE10Policy1000EPfSC_iS9_ffNS7_10__identityEEEvT0_T1_T2_T3_T4_T6_,"a",@progbits
	.sectionflags	@""
	.align	4
.nv.constant0._ZN3cub18CUB_300001_SM_10006detail6reduce28DeviceReduceSingleTileKernelINS2_10policy_hubIfyN4cuda3std3__44plusIfEEE10Policy1000EPfSC_iS9_ffNS7_10__identityEEEvT0_T1_T2_T3_T4_T6_:
	.zero		925


//--------------------- .nv.constant0._ZN3cub18CUB_300001_SM_10006detail6reduce18DeviceReduceKernelINS2_10policy_hubIfyN4cuda3std3__44plusIfEEE10Policy1000EN6thrust24THRUST_300001_SM_1000_NS6detail15normal_iteratorINSD_10device_ptrIfEEEEyS9_fNS7_10__identityEEEvT0_PT3_T1_NS0_13GridEvenShareISN_EET2_T4_ --------------------------
	.section	.nv.constant0._ZN3cub18CUB_300001_SM_10006detail6reduce18DeviceReduceKernelINS2_10policy_hubIfyN4cuda3std3__44plusIfEEE10Policy1000EN6thrust24THRUST_300001_SM_1000_NS6detail15normal_iteratorINSD_10device_ptrIfEEEEyS9_fNS7_10__identityEEEvT0_PT3_T1_NS0_13GridEvenShareISN_EET2_T4_,"a",@progbits
	.sectionflags	@""
	.align	4
.nv.constant0._ZN3cub18CUB_300001_SM_10006detail6reduce18DeviceReduceKernelINS2_10policy_hubIfyN4cuda3std3__44plusIfEEE10Policy1000EN6thrust24THRUST_300001_SM_1000_NS6detail15normal_iteratorINSD_10device_ptrIfEEEEyS9_fNS7_10__identityEEEvT0_PT3_T1_NS0_13GridEvenShareISN_EET2_T4_:
	.zero		994


//--------------------- .nv.constant0._ZN3cub18CUB_300001_SM_10006detail6reduce28DeviceReduceSingleTileKernelINS2_10policy_hubIfyN4cuda3std3__44plusIfEEE10Policy1000EN6thrust24THRUST_300001_SM_1000_NS6detail15normal_iteratorINSD_10device_ptrIfEEEEPfyS9_ffNS7_10__identityEEEvT0_T1_T2_T3_T4_T6_ --------------------------
	.section	.nv.constant0._ZN3cub18CUB_300001_SM_10006detail6reduce28DeviceReduceSingleTileKernelINS2_10policy_hubIfyN4cuda3std3__44plusIfEEE10Policy1000EN6thrust24THRUST_300001_SM_1000_NS6detail15normal_iteratorINSD_10device_ptrIfEEEEPfyS9_ffNS7_10__identityEEEvT0_T1_T2_T3_T4_T6_,"a",@progbits
	.sectionflags	@""
	.align	4
.nv.constant0._ZN3cub18CUB_300001_SM_10006detail6reduce28DeviceReduceSingleTileKernelINS2_10policy_hubIfyN4cuda3std3__44plusIfEEE10Policy1000EN6thrust24THRUST_300001_SM_1000_NS6detail15normal_iteratorINSD_10device_ptrIfEEEEPfyS9_ffNS7_10__identityEEEvT0_T1_T2_T3_T4_T6_:
	.zero		929


//--------------------- .nv.constant0._ZN3cub18CUB_300001_SM_10006detail6reduce28DeviceReduceSingleTileKernelINS2_10policy_hubIfjN4cuda3std3__44plusIfEEE10Policy1000EPfSC_iS9_ffNS7_10__identityEEEvT0_T1_T2_T3_T4_T6_ --------------------------
	.section	.nv.constant0._ZN3cub18CUB_300001_SM_10006detail6reduce28DeviceReduceSingleTileKernelINS2_10policy_hubIfjN4cuda3std3__44plusIfEEE10Policy1000EPfSC_iS9_ffNS7_10__identityEEEvT0_T1_T2_T3_T4_T6_,"a",@progbits
	.sectionflags	@""
	.align	4
.nv.constant0._ZN3cub18CUB_300001_SM_10006detail6reduce28DeviceReduceSingleTileKernelINS2_10policy_hubIfjN4cuda3std3__44plusIfEEE10Policy1000EPfSC_iS9_ffNS7_10__identityEEEvT0_T1_T2_T3_T4_T6_:
	.zero		925


//--------------------- .nv.constant0._ZN3cub18CUB_300001_SM_10006detail6reduce18DeviceReduceKernelINS2_10policy_hubIfjN4cuda3std3__44plusIfEEE10Policy1000EN6thrust24THRUST_300001_SM_1000_NS6detail15normal_iteratorINSD_10device_ptrIfEEEEjS9_fNS7_10__identityEEEvT0_PT3_T1_NS0_13GridEvenShareISN_EET2_T4_ --------------------------
	.section	.nv.constant0._ZN3cub18CUB_300001_SM_10006detail6reduce18DeviceReduceKernelINS2_10policy_hubIfjN4cuda3std3__44plusIfEEE10Policy1000EN6thrust24THRUST_300001_SM_1000_NS6detail15normal_iteratorINSD_10device_ptrIfEEEEjS9_fNS7_10__identityEEEvT0_PT3_T1_NS0_13GridEvenShareISN_EET2_T4_,"a",@progbits
	.sectionflags	@""
	.align	4
.nv.constant0._ZN3cub18CUB_300001_SM_10006detail6reduce18DeviceReduceKernelINS2_10policy_hubIfjN4cuda3std3__44plusIfEEE10Policy1000EN6thrust24THRUST_300001_SM_1000_NS6detail15normal_iteratorINSD_10device_ptrIfEEEEjS9_fNS7_10__identityEEEvT0_PT3_T1_NS0_13GridEvenShareISN_EET2_T4_:
	.zero		958


//--------------------- .nv.constant0._ZN3cub18CUB_300001_SM_10006detail6reduce28DeviceReduceSingleTileKernelINS2_10policy_hubIfjN4cuda3std3__44plusIfEEE10Policy1000EN6thrust24THRUST_300001_SM_1000_NS6detail15normal_iteratorINSD_10device_ptrIfEEEEPfjS9_ffNS7_10__identityEEEvT0_T1_T2_T3_T4_T6_ --------------------------
	.section	.nv.constant0._ZN3cub18CUB_300001_SM_10006detail6reduce28DeviceReduceSingleTileKernelINS2_10policy_hubIfjN4cuda3std3__44plusIfEEE10Policy1000EN6thrust24THRUST_300001_SM_1000_NS6detail15normal_iteratorINSD_10device_ptrIfEEEEPfjS9_ffNS7_10__identityEEEvT0_T1_T2_T3_T4_T6_,"a",@progbits
	.sectionflags	@""
	.align	4
.nv.constant0._ZN3cub18CUB_300001_SM_10006detail6reduce28DeviceReduceSingleTileKernelINS2_10policy_hubIfjN4cuda3std3__44plusIfEEE10Policy1000EN6thrust24THRUST_300001_SM_1000_NS6detail15normal_iteratorINSD_10device_ptrIfEEEEPfjS9_ffNS7_10__identityEEEvT0_T1_T2_T3_T4_T6_:
	.zero		925


//--------------------- .nv.constant0._ZN3cub18CUB_300001_SM_10006detail9transform16transform_kernelINS2_10policy_hubILb0EN4cuda3std3__45tupleIJN6thrust24THRUST_300001_SM_1000_NS6detail15normal_iteratorINSA_10device_ptrIfEEEESF_EEEE10policy1000ElNS7_10multipliesIfEESF_JPfSL_EEEvT0_iT1_T2_DpNS2_10kernel_argIT3_EE --------------------------
	.section	.nv.constant0._ZN3cub18CUB_300001_SM_10006detail9transform16transform_kernelINS2_10policy_hubILb0EN4cuda3std3__45tupleIJN6thrust24THRUST_300001_SM_1000_NS6detail15normal_iteratorINSA_10device_ptrIfEEEESF_EEEE10policy1000ElNS7_10multipliesIfEESF_JPfSL_EEEvT0_iT1_T2_DpNS2_10kernel_argIT3_EE,"a",@progbits
	.sectionflags	@""
	.align	4
.nv.constant0._ZN3cub18CUB_300001_SM_10006detail9transform16transform_kernelINS2_10policy_hubILb0EN4cuda3std3__45tupleIJN6thrust24THRUST_300001_SM_1000_NS6detail15normal_iteratorINSA_10device_ptrIfEEEESF_EEEE10policy1000ElNS7_10multipliesIfEESF_JPfSL_EEEvT0_iT1_T2_DpNS2_10kernel_argIT3_EE:
	.zero		952


//--------------------- .nv.constant0._ZN3cub18CUB_300001_SM_10006detail9transform16transform_kernelINS2_10policy_hubILb0EN4cuda3std3__45tupleIJN6thrust24THRUST_300001_SM_1000_NS6detail15normal_iteratorINSA_10device_ptrIfEEEESF_EEEE10policy1000EiNS7_10multipliesIfEESF_JPfSL_EEEvT0_iT1_T2_DpNS2_10kernel_argIT3_EE --------------------------
	.section	.nv.constant0._ZN3cub18CUB_300001_SM_10006detail9transform16transform_kernelINS2_10policy_hubILb0EN4cuda3std3__45tupleIJN6thrust24THRUST_300001_SM_1000_NS6detail15normal_iteratorINSA_10device_ptrIfEEEESF_EEEE10policy1000EiNS7_10multipliesIfEESF_JPfSL_EEEvT0_iT1_T2_DpNS2_10kernel_argIT3_EE,"a",@progbits
	.sectionflags	@""
	.align	4
.nv.constant0._ZN3cub18CUB_300001_SM_10006detail9transform16transform_kernelINS2_10policy_hubILb0EN4cuda3std3__45tupleIJN6thrust24THRUST_300001_SM_1000_NS6detail15normal_iteratorINSA_10device_ptrIfEEEESF_EEEE10policy1000EiNS7_10multipliesIfEESF_JPfSL_EEEvT0_iT1_T2_DpNS2_10kernel_argIT3_EE:
	.zero		952


//--------------------- .nv.constant0._ZN3cub18CUB_300001_SM_10006detail8for_each13static_kernelINS2_12policy_hub_t12policy_500_tEmN6thrust24THRUST_300001_SM_1000_NS8cuda_cub20__uninitialized_fill7functorINS7_10device_ptrIfEEfEEEEvT0_T1_ --------------------------
	.section	.nv.constant0._ZN3cub18CUB_300001_SM_10006detail8for_each13static_kernelINS2_12policy_hub_t12policy_500_tEmN6thrust24THRUST_300001_SM_1000_NS8cuda_cub20__uninitialized_fill7functorINS7_10device_ptrIfEEfEEEEvT0_T1_,"a",@progbits
	.sectionflags	@""
	.align	4
.nv.constant0._ZN3cub18CUB_300001_SM_10006detail8for_each13static_kernelINS2_12policy_hub_t12policy_500_tEmN6thrust24THRUST_300001_SM_1000_NS8cuda_cub20__uninitialized_fill7functorINS7_10device_ptrIfEEfEEEEvT0_T1_:
	.zero		920


//--------------------- .nv.constant0._ZN3cub18CUB_300001_SM_10006detail11EmptyKernelIvEEvv --------------------------
	.section	.nv.constant0._ZN3cub18CUB_300001_SM_10006detail11EmptyKernelIvEEvv,"a",@progbits
	.sectionflags	@""
	.align	4
.nv.constant0._ZN3cub18CUB_300001_SM_10006detail11EmptyKernelIvEEvv:
	.zero		896


//--------------------- .nv.constant0._Z4multPfS_S_ii --------------------------
	.section	.nv.constant0._Z4multPfS_S_ii,"a",@progbits
	.sectionflags	@""
	.align	4
.nv.constant0._Z4multPfS_S_ii:
	.zero		928


//--------------------- SYMBOLS --------------------------

	.type		.nv.reservedSmem.offset0,@object
	.size		.nv.reservedSmem.offset0,0x4
	.type		.nv.reservedSmem.cap,@object
	.size		.nv.reservedSmem.cap,0x4
